// auto-generated by cutlass_sweep.conv — config: {"arch": "sm_100", "cluster_m": 2, "cluster_n": 1, "conv_kind": "fprop", "dtype": "bf16", "ndim": 3, "tile_k": 32, "tile_m": 256, "tile_n": 128}
#include "cutlass/cutlass.h"
#include "cute/tensor.hpp"
#include "cutlass/kernel_hardware_info.hpp"
#include "cutlass/conv/convolution.h"
#include "cutlass/conv/dispatch_policy.hpp"
#include "cutlass/conv/collective/collective_builder.hpp"
#include "cutlass/conv/kernel/conv_universal.hpp"
#include "cutlass/conv/device/conv_universal_adapter.hpp"
#include "cutlass/epilogue/collective/collective_builder.hpp"

using namespace cute;
using Elem = cutlass::bfloat16_t;
using Acc  = float;
using LayoutAB = cutlass::layout::TensorNDHWC;
using LayoutC  = cutlass::layout::TensorNDHWC;
constexpr auto ConvOp = cutlass::conv::Operator::kFprop;
using TileShape    = Shape<_256, _128, Shape<_32>>;
using ClusterShape = Shape<_2, _1, _1>;

using CollectiveEpilogue = typename cutlass::epilogue::collective::CollectiveBuilder<
    cutlass::arch::Sm100, cutlass::arch::OpClassTensorOp,
    TileShape, ClusterShape,
    cutlass::epilogue::collective::EpilogueTileAuto,
    Acc, Acc,
    Elem, LayoutC, 128 / cutlass::sizeof_bits<Elem>::value,
    Elem, LayoutC, 128 / cutlass::sizeof_bits<Elem>::value,
    cutlass::epilogue::collective::EpilogueScheduleAuto
  >::CollectiveOp;

using CollectiveMainloop = typename cutlass::conv::collective::CollectiveBuilder<
    cutlass::arch::Sm100, cutlass::arch::OpClassTensorOp, ConvOp,
    Elem, LayoutAB, 128 / cutlass::sizeof_bits<Elem>::value,
    Elem, LayoutAB, 128 / cutlass::sizeof_bits<Elem>::value,
    Acc,
    TileShape, ClusterShape,
    cutlass::conv::collective::StageCountAutoCarveout<
        static_cast<int>(sizeof(typename CollectiveEpilogue::SharedStorage))>,
    cutlass::conv::collective::KernelScheduleAuto
  >::CollectiveOp;

using ProblemShape = cutlass::conv::ConvProblemShape<
    ConvOp, CollectiveMainloop::DispatchPolicy::NumSpatialDimensions>;
using ConvKernel = cutlass::conv::kernel::ConvUniversal<
    ProblemShape, CollectiveMainloop, CollectiveEpilogue>;
using Conv = cutlass::conv::device::ConvUniversalAdapter<ConvKernel>;

auto* _anchor = &cutlass::device_kernel<ConvKernel>;


// ===== COMPILED SASS (sm_100a) =====

	.target	sm_100a

	.elftype	@"ET_EXEC"


//--------------------- .note.nv.tkinfo           --------------------------
	.section	.note.nv.tkinfo,"",@"SHT_NOTE"
	.sectionflags	@"SHF_NOTE_NV_TKINFO"
	.tkinfo
        /*0018*/ 	.word	0x00000002
        /*0030*/ 	.string	""
        /*0030*/ 	.string	"ptxas"
        /*0030*/ 	.string	"Cuda compilation tools, release 13.0, V13.0.88"
        /*0030*/ 	.string	"Build cuda_13.0.r13.0/compiler.36424714_0"
        /*0030*/ 	.string	"-arch sm_100a -m 64 "



//--------------------- .note.nv.cuinfo           --------------------------
	.section	.note.nv.cuinfo,"",@"SHT_NOTE"
	.sectionflags	@"SHF_NOTE_NV_CUINFO"
        /*0018*/ 	.short	0x0002
        /*001a*/ 	.short	0x0064
        /*001c*/ 	.short	0x0082
	.zero		2


//--------------------- .nv.info                  --------------------------
	.section	.nv.info,"",@"SHT_CUDA_INFO"
	.align	4


	//----- nvinfo : EIATTR_REGCOUNT
	.align		4
        /*0000*/ 	.byte	0x04, 0x2f
        /*0002*/ 	.short	(.L_19 - .L_18)
	.align		4
.L_18:
        /*0004*/ 	.word	index@(_ZN7cutlass13device_kernelINS_4conv6kernel13ConvUniversalINS1_16ConvProblemShapeILNS1_8OperatorE0ELi3EEENS1_10collective14CollectiveConvINS1_47MainloopSm100TmaUmmaWarpSpecializedImplicitGemmILS5_0ELi16ELi3ELi1ELi2EN4cute5tupleIJNSA_1CILi2EEENSC_ILi1EEESE_EEEEENSB_IJNSC_ILi256EEENSC_ILi128EEENSB_IJNSC_ILi32EEEEEEEEENS_10bfloat16_tESM_NSA_8TiledMMAINSA_8MMA_AtomIJNSA_26SM100_MMA_F16BF16_2x1SM_SSISM_SM_fLi256ELi128ELNSA_4UMMA5MajorE0ELSR_0ELNSQ_7ScaleInE0ELSS_0EEEEEENSA_6LayoutINSB_IJSE_SE_SE_EEENSB_IJNSC_ILi0EEESX_SX_EEEEENSB_IJNSA_10UnderscoreES10_S10_EEEEENS7_6detail27Sm100ImplicitGemmTileTraitsINSA_25SM100_TMA_2SM_LOAD_IM2COLENSA_14ComposedLayoutINSA_7SwizzleILi2ELi4ELi3EEENSA_18smem_ptr_flag_bitsILi16EEENSV_INSB_IJNSC_ILi8EEESJ_EEENSB_IJSJ_SE_EEEEEEEvEENS14_INSA_18SM100_TMA_2SM_LOADES1F_vEEEENS_8epilogue10collective18CollectiveEpilogueINS1K_23Sm100TmaWarpSpecializedILi4ELi2ELi32ELb1ELb0EEEJNSB_IJSI_SI_SK_EEENSB_IJNSV_ISI_SE_EENSV_ISJ_SE_EEEEESM_NSB_IJNSB_IJllllEEESE_SX_EEESM_S1U_NS1K_6fusion15FusionCallbacksIS1O_NS1V_17LinearCombinationISM_fSM_fLNS_15FloatRoundStyleE2EEES1P_S1S_JEEENSA_5SM1004TMEM4LOAD26SM100_TMEM_LOAD_32dp32b32xENSA_20SM90_TMA_LOAD_IM2COLES1F_NSA_39AutoVectorizingCopyWithAssumedAlignmentILi128EEENSA_21SM90_TMA_STORE_IM2COLES1F_S27_S27_EEEvvEEEEvNT_6ParamsE)
        /*0008*/ 	.word	0x0000006c


	//----- nvinfo : EIATTR_FRAME_SIZE
	.align		4
.L_19:
        /*000c*/ 	.byte	0x04, 0x11
        /*000e*/ 	.short	(.L_21 - .L_20)
	.align		4
.L_20:
        /*0010*/ 	.word	index@($__internal_2_$__cuda_sm10x_tcgen05_guardrail_trap_unallocated_columns_being_dealloced)
        /*0014*/ 	.word	0x00000008


	//----- nvinfo : EIATTR_FRAME_SIZE
	.align		4
.L_21:
        /*0018*/ 	.byte	0x04, 0x11
        /*001a*/ 	.short	(.L_23 - .L_22)
	.align		4
.L_22:
        /*001c*/ 	.word	index@($__internal_1_$__cuda_sm10x_tcgen05_guardrail_trap_phase_invalid_during_alloc)
        /*0020*/ 	.word	0x00000008


	//----- nvinfo : EIATTR_FRAME_SIZE
	.align		4
.L_23:
        /*0024*/ 	.byte	0x04, 0x11
        /*0026*/ 	.short	(.L_25 - .L_24)
	.align		4
.L_24:
        /*0028*/ 	.word	index@($__internal_0_$__cuda_sm10x_tcgen05_guardrail_trap_col_being_dealloced_not_returned_by_alloc)
        /*002c*/ 	.word	0x00000008


	//----- nvinfo : EIATTR_FRAME_SIZE
	.align		4
.L_25:
        /*0030*/ 	.byte	0x04, 0x11
        /*0032*/ 	.short	(.L_27 - .L_26)
	.align		4
.L_26:
        /*0034*/ 	.word	index@(_ZN7cutlass13device_kernelINS_4conv6kernel13ConvUniversalINS1_16ConvProblemShapeILNS1_8OperatorE0ELi3EEENS1_10collective14CollectiveConvINS1_47MainloopSm100TmaUmmaWarpSpecializedImplicitGemmILS5_0ELi16ELi3ELi1ELi2EN4cute5tupleIJNSA_1CILi2EEENSC_ILi1EEESE_EEEEENSB_IJNSC_ILi256EEENSC_ILi128EEENSB_IJNSC_ILi32EEEEEEEEENS_10bfloat16_tESM_NSA_8TiledMMAINSA_8MMA_AtomIJNSA_26SM100_MMA_F16BF16_2x1SM_SSISM_SM_fLi256ELi128ELNSA_4UMMA5MajorE0ELSR_0ELNSQ_7ScaleInE0ELSS_0EEEEEENSA_6LayoutINSB_IJSE_SE_SE_EEENSB_IJNSC_ILi0EEESX_SX_EEEEENSB_IJNSA_10UnderscoreES10_S10_EEEEENS7_6detail27Sm100ImplicitGemmTileTraitsINSA_25SM100_TMA_2SM_LOAD_IM2COLENSA_14ComposedLayoutINSA_7SwizzleILi2ELi4ELi3EEENSA_18smem_ptr_flag_bitsILi16EEENSV_INSB_IJNSC_ILi8EEESJ_EEENSB_IJSJ_SE_EEEEEEEvEENS14_INSA_18SM100_TMA_2SM_LOADES1F_vEEEENS_8epilogue10collective18CollectiveEpilogueINS1K_23Sm100TmaWarpSpecializedILi4ELi2ELi32ELb1ELb0EEEJNSB_IJSI_SI_SK_EEENSB_IJNSV_ISI_SE_EENSV_ISJ_SE_EEEEESM_NSB_IJNSB_IJllllEEESE_SX_EEESM_S1U_NS1K_6fusion15FusionCallbacksIS1O_NS1V_17LinearCombinationISM_fSM_fLNS_15FloatRoundStyleE2EEES1P_S1S_JEEENSA_5SM1004TMEM4LOAD26SM100_TMEM_LOAD_32dp32b32xENSA_20SM90_TMA_LOAD_IM2COLES1F_NSA_39AutoVectorizingCopyWithAssumedAlignmentILi128EEENSA_21SM90_TMA_STORE_IM2COLES1F_S27_S27_EEEvvEEEEvNT_6ParamsE)
        /*0038*/ 	.word	0x00000008


	//----- nvinfo : EIATTR_MIN_STACK_SIZE
	.align		4
.L_27:
        /*003c*/ 	.byte	0x04, 0x12
        /*003e*/ 	.short	(.L_29 - .L_28)
	.align		4
.L_28:
        /*0040*/ 	.word	index@(_ZN7cutlass13device_kernelINS_4conv6kernel13ConvUniversalINS1_16ConvProblemShapeILNS1_8OperatorE0ELi3EEENS1_10collective14CollectiveConvINS1_47MainloopSm100TmaUmmaWarpSpecializedImplicitGemmILS5_0ELi16ELi3ELi1ELi2EN4cute5tupleIJNSA_1CILi2EEENSC_ILi1EEESE_EEEEENSB_IJNSC_ILi256EEENSC_ILi128EEENSB_IJNSC_ILi32EEEEEEEEENS_10bfloat16_tESM_NSA_8TiledMMAINSA_8MMA_AtomIJNSA_26SM100_MMA_F16BF16_2x1SM_SSISM_SM_fLi256ELi128ELNSA_4UMMA5MajorE0ELSR_0ELNSQ_7ScaleInE0ELSS_0EEEEEENSA_6LayoutINSB_IJSE_SE_SE_EEENSB_IJNSC_ILi0EEESX_SX_EEEEENSB_IJNSA_10UnderscoreES10_S10_EEEEENS7_6detail27Sm100ImplicitGemmTileTraitsINSA_25SM100_TMA_2SM_LOAD_IM2COLENSA_14ComposedLayoutINSA_7SwizzleILi2ELi4ELi3EEENSA_18smem_ptr_flag_bitsILi16EEENSV_INSB_IJNSC_ILi8EEESJ_EEENSB_IJSJ_SE_EEEEEEEvEENS14_INSA_18SM100_TMA_2SM_LOADES1F_vEEEENS_8epilogue10collective18CollectiveEpilogueINS1K_23Sm100TmaWarpSpecializedILi4ELi2ELi32ELb1ELb0EEEJNSB_IJSI_SI_SK_EEENSB_IJNSV_ISI_SE_EENSV_ISJ_SE_EEEEESM_NSB_IJNSB_IJllllEEESE_SX_EEESM_S1U_NS1K_6fusion15FusionCallbacksIS1O_NS1V_17LinearCombinationISM_fSM_fLNS_15FloatRoundStyleE2EEES1P_S1S_JEEENSA_5SM1004TMEM4LOAD26SM100_TMEM_LOAD_32dp32b32xENSA_20SM90_TMA_LOAD_IM2COLES1F_NSA_39AutoVectorizingCopyWithAssumedAlignmentILi128EEENSA_21SM90_TMA_STORE_IM2COLES1F_S27_S27_EEEvvEEEEvNT_6ParamsE)
        /*0044*/ 	.word	0x00000008
.L_29:


//--------------------- .nv.compat                --------------------------
	.section	.nv.compat,"",@"SHT_CUDA_COMPAT_INFO"
	.align	4
        /*0000*/ 	.byte	0x02, 0x09, 0x01, 0x00, 0x02, 0x02, 0x02, 0x00, 0x02, 0x05, 0x05, 0x00, 0x03, 0x07, 0x01, 0x01
        /*0010*/ 	.byte	0x02, 0x03, 0x01, 0x00, 0x02, 0x06, 0x01, 0x00, 0x04, 0x0b, 0x08, 0x00, 0x09, 0x00, 0x00, 0x00
        /*0020*/ 	.byte	0x00, 0x00, 0x00, 0x00


//--------------------- .nv.info._ZN7cutlass13device_kernelINS_4conv6kernel13ConvUniversalINS1_16ConvProblemShapeILNS1_8OperatorE0ELi3EEENS1_10collective14CollectiveConvINS1_47MainloopSm100TmaUmmaWarpSpecializedImplicitGemmILS5_0ELi16ELi3ELi1ELi2EN4cute5tupleIJNSA_1CILi2EEENSC_ILi1EEESE_EEEEENSB_IJNSC_ILi256EEENSC_ILi128EEENSB_IJNSC_ILi32EEEEEEEEENS_10bfloat16_tESM_NSA_8TiledMMAINSA_8MMA_AtomIJNSA_26SM100_MMA_F16BF16_2x1SM_SSISM_SM_fLi256ELi128ELNSA_4UMMA5MajorE0ELSR_0ELNSQ_7ScaleInE0ELSS_0EEEEEENSA_6LayoutINSB_IJSE_SE_SE_EEENSB_IJNSC_ILi0EEESX_SX_EEEEENSB_IJNSA_10UnderscoreES10_S10_EEEEENS7_6detail27Sm100ImplicitGemmTileTraitsINSA_25SM100_TMA_2SM_LOAD_IM2COLENSA_14ComposedLayoutINSA_7SwizzleILi2ELi4ELi3EEENSA_18smem_ptr_flag_bitsILi16EEENSV_INSB_IJNSC_ILi8EEESJ_EEENSB_IJSJ_SE_EEEEEEEvEENS14_INSA_18SM100_TMA_2SM_LOADES1F_vEEEENS_8epilogue10collective18CollectiveEpilogueINS1K_23Sm100TmaWarpSpecializedILi4ELi2ELi32ELb1ELb0EEEJNSB_IJSI_SI_SK_EEENSB_IJNSV_ISI_SE_EENSV_ISJ_SE_EEEEESM_NSB_IJNSB_IJllllEEESE_SX_EEESM_S1U_NS1K_6fusion15FusionCallbacksIS1O_NS1V_17LinearCombinationISM_fSM_fLNS_15FloatRoundStyleE2EEES1P_S1S_JEEENSA_5SM1004TMEM4LOAD26SM100_TMEM_LOAD_32dp32b32xENSA_20SM90_TMA_LOAD_IM2COLES1F_NSA_39AutoVectorizingCopyWithAssumedAlignmentILi128EEENSA_21SM90_TMA_STORE_IM2COLES1F_S27_S27_EEEvvEEEEvNT_6ParamsE --------------------------
	.section	.nv.info._ZN7cutlass13device_kernelINS_4conv6kernel13ConvUniversalINS1_16ConvProblemShapeILNS1_8OperatorE0ELi3EEENS1_10collective14CollectiveConvINS1_47MainloopSm100TmaUmmaWarpSpecializedImplicitGemmILS5_0ELi16ELi3ELi1ELi2EN4cute5tupleIJNSA_1CILi2EEENSC_ILi1EEESE_EEEEENSB_IJNSC_ILi256EEENSC_ILi128EEENSB_IJNSC_ILi32EEEEEEEEENS_10bfloat16_tESM_NSA_8TiledMMAINSA_8MMA_AtomIJNSA_26SM100_MMA_F16BF16_2x1SM_SSISM_SM_fLi256ELi128ELNSA_4UMMA5MajorE0ELSR_0ELNSQ_7ScaleInE0ELSS_0EEEEEENSA_6LayoutINSB_IJSE_SE_SE_EEENSB_IJNSC_ILi0EEESX_SX_EEEEENSB_IJNSA_10UnderscoreES10_S10_EEEEENS7_6detail27Sm100ImplicitGemmTileTraitsINSA_25SM100_TMA_2SM_LOAD_IM2COLENSA_14ComposedLayoutINSA_7SwizzleILi2ELi4ELi3EEENSA_18smem_ptr_flag_bitsILi16EEENSV_INSB_IJNSC_ILi8EEESJ_EEENSB_IJSJ_SE_EEEEEEEvEENS14_INSA_18SM100_TMA_2SM_LOADES1F_vEEEENS_8epilogue10collective18CollectiveEpilogueINS1K_23Sm100TmaWarpSpecializedILi4ELi2ELi32ELb1ELb0EEEJNSB_IJSI_SI_SK_EEENSB_IJNSV_ISI_SE_EENSV_ISJ_SE_EEEEESM_NSB_IJNSB_IJllllEEESE_SX_EEESM_S1U_NS1K_6fusion15FusionCallbacksIS1O_NS1V_17LinearCombinationISM_fSM_fLNS_15FloatRoundStyleE2EEES1P_S1S_JEEENSA_5SM1004TMEM4LOAD26SM100_TMEM_LOAD_32dp32b32xENSA_20SM90_TMA_LOAD_IM2COLES1F_NSA_39AutoVectorizingCopyWithAssumedAlignmentILi128EEENSA_21SM90_TMA_STORE_IM2COLES1F_S27_S27_EEEvvEEEEvNT_6ParamsE,"",@"SHT_CUDA_INFO"
	.sectionflags	@""
	.align	4


	//----- nvinfo : EIATTR_CUDA_API_VERSION
	.align		4
        /*0000*/ 	.byte	0x04, 0x37
        /*0002*/ 	.short	(.L_31 - .L_30)
.L_30:
        /*0004*/ 	.word	0x00000082


	//----- nvinfo : EIATTR_KPARAM_INFO
	.align		4
.L_31:
        /*0008*/ 	.byte	0x04, 0x17
        /*000a*/ 	.short	(.L_33 - .L_32)
.L_32:
        /*000c*/ 	.word	0x00000000
        /*0010*/ 	.short	0x0000
        /*0012*/ 	.short	0x0000
        /*0014*/ 	.byte	0x00, 0xf0, 0x01, 0x24


	//----- nvinfo : EIATTR_AT_ENTRY_FRAGMENTS
	.align		4
.L_33:
        /*0018*/ 	.byte	0x04, 0x4f
        /*001a*/ 	.short	(.L_35 - .L_34)


	//   ....[0]....
.L_34:
        /*001c*/ 	.word	0x00000007


	//----- nvinfo : EIATTR_RESERVED_SMEM_USED
	.align		4
.L_35:
        /*0020*/ 	.byte	0x01, 0x41
	.zero		2


	//----- nvinfo : EIATTR_SPARSE_MMA_MASK
	.align		4
        /*0024*/ 	.byte	0x03, 0x50
        /*0026*/ 	.short	0x0000


	//----- nvinfo : EIATTR_TCGEN05_2CTA_USED
	.align		4
        /*0028*/ 	.byte	0x01, 0x52
	.zero		2


	//----- nvinfo : EIATTR_MAXREG_COUNT
	.align		4
        /*002c*/ 	.byte	0x03, 0x1b
        /*002e*/ 	.short	0x00ff


	//----- nvinfo : EIATTR_NUM_BARRIERS
	.align		4
        /*0030*/ 	.byte	0x02, 0x4c
        /*0032*/ 	.byte	0x07
	.zero		1


	//----- nvinfo : EIATTR_EXTERNS
	.align		4
        /*0034*/ 	.byte	0x04, 0x0f
        /*0036*/ 	.short	(.L_37 - .L_36)


	//   ....[0]....
	.align		4
.L_36:
        /*0038*/ 	.word	index@(__assertfail)


	//----- nvinfo : EIATTR_MERCURY_ISA_VERSION
	.align		4
.L_37:
        /*003c*/ 	.byte	0x03, 0x5f
        /*003e*/ 	.short	0x0101


	//----- nvinfo : EIATTR_INT_WARP_WIDE_INSTR_OFFSETS
	.align		4
        /*0040*/ 	.byte	0x04, 0x31
        /*0042*/ 	.short	(.L_39 - .L_38)


	//   ....[0]....
.L_38:
        /*0044*/ 	.word	0x00000e00


	//   ....[1]....
        /*0048*/ 	.word	0x00000eb0


	//   ....[2]....
        /*004c*/ 	.word	0x00004c60


	//   ....[3]....
        /*0050*/ 	.word	0x00004c80


	//   ....[4]....
        /*0054*/ 	.word	0x00004cb0


	//   ....[5]....
        /*0058*/ 	.word	0x00005a20


	//   ....[6]....
        /*005c*/ 	.word	0x00005a90


	//   ....[7]....
        /*0060*/ 	.word	0x00005ba0


	//   ....[8]....
        /*0064*/ 	.word	0x00005c20


	//   ....[9]....
        /*0068*/ 	.word	0x00005d20


	//   ....[10]....
        /*006c*/ 	.word	0x00005dc0


	//   ....[11]....
        /*0070*/ 	.word	0x00005eb0


	//   ....[12]....
        /*0074*/ 	.word	0x00005fd0


	//----- nvinfo : EIATTR_COOP_GROUP_MASK_REGIDS
	.align		4
.L_39:
        /*0078*/ 	.byte	0x04, 0x29
        /*007a*/ 	.short	(.L_41 - .L_40)


	//   ....[0]....
.L_40:
        /*007c*/ 	.word	0xffffffff


	//   ....[1]....
        /*0080*/ 	.word	0xffffffff


	//   ....[2]....
        /*0084*/ 	.word	0xffffffff


	//   ....[3]....
        /*0088*/ 	.word	0xffffffff


	//   ....[4]....
        /*008c*/ 	.word	0xffffffff


	//   ....[5]....
        /*0090*/ 	.word	0xffffffff


	//   ....[6]....
        /*0094*/ 	.word	0xffffffff


	//   ....[7]....
        /*0098*/ 	.word	0xffffffff


	//   ....[8]....
        /*009c*/ 	.word	0xffffffff


	//   ....[9]....
        /*00a0*/ 	.word	0xffffffff


	//   ....[10]....
        /*00a4*/ 	.word	0xffffffff


	//   ....[11]....
        /*00a8*/ 	.word	0xffffffff


	//   ....[12]....
        /*00ac*/ 	.word	0xffffffff


	//----- nvinfo : EIATTR_COOP_GROUP_INSTR_OFFSETS
	.align		4
.L_41:
        /*00b0*/ 	.byte	0x04, 0x28
        /*00b2*/ 	.short	(.L_43 - .L_42)


	//   ....[0]....
.L_42:
        /*00b4*/ 	.word	0x000000d0


	//   ....[1]....
        /*00b8*/ 	.word	0x00000540


	//   ....[2]....
        /*00bc*/ 	.word	0x00000890


	//   ....[3]....
        /*00c0*/ 	.word	0x00000a30


	//   ....[4]....
        /*00c4*/ 	.word	0x00000b30


	//   ....[5]....
        /*00c8*/ 	.word	0x00000c80


	//   ....[6]....
        /*00cc*/ 	.word	0x00000f20


	//   ....[7]....
        /*00d0*/ 	.word	0x00002850


	//   ....[8]....
        /*00d4*/ 	.word	0x00003c20


	//   ....[9]....
        /*00d8*/ 	.word	0x000040f0


	//   ....[10]....
        /*00dc*/ 	.word	0x00004120


	//   ....[11]....
        /*00e0*/ 	.word	0x00004b70


	//   ....[12]....
        /*00e4*/ 	.word	0x00004d80


	//----- nvinfo : EIATTR_VRC_CTA_INIT_COUNT
	.align		4
.L_43:
        /*00e8*/ 	.byte	0x02, 0x4a
        /*00ea*/ 	.byte	0x80
	.zero		1


	//----- nvinfo : EIATTR_SYSCALL_OFFSETS
	.align		4
        /*00ec*/ 	.byte	0x04, 0x46
        /*00ee*/ 	.short	(.L_45 - .L_44)


	//   ....[0]....
.L_44:
        /*00f0*/ 	.word	0x00006c00


	//   ....[1]....
        /*00f4*/ 	.word	0x00006cf0


	//   ....[2]....
        /*00f8*/ 	.word	0x000076c0


	//   ....[3]....
        /*00fc*/ 	.word	0x00008370


	//   ....[4]....
        /*0100*/ 	.word	0x00008ff0


	//   ....[5]....
        /*0104*/ 	.word	0x00009c60


	//----- nvinfo : EIATTR_MBARRIER_INSTR_OFFSETS
	.align		4
.L_45:
        /*0108*/ 	.byte	0x04, 0x39
        /*010a*/ 	.short	(.L_47 - .L_46)


	//   ....[0]....
.L_46:
        /*010c*/ 	.word	0x00000670
        /*0110*/ 	.word	0x000000ff
        /*0114*/ 	.word	0x00000000
        /*0118*/ 	.short	0x0100
        /*011a*/ 	.byte	0x04
	.zero		1


	//   ....[1]....
        /*011c*/ 	.word	0x00000680
        /*0120*/ 	.word	0x000000ff
        /*0124*/ 	.word	0x00000080
        /*0128*/ 	.short	0x0100
        /*012a*/ 	.byte	0x04
	.zero		1


	//   ....[2]....
        /*012c*/ 	.word	0x00000690
        /*0130*/ 	.word	0x000000ff
        /*0134*/ 	.word	0x00000008
        /*0138*/ 	.short	0x0100
        /*013a*/ 	.byte	0x04
	.zero		1


	//   ....[3]....
        /*013c*/ 	.word	0x000006a0
        /*0140*/ 	.word	0x000000ff
        /*0144*/ 	.word	0x00000088
        /*0148*/ 	.short	0x0100
        /*014a*/ 	.byte	0x04
	.zero		1


	//   ....[4]....
        /*014c*/ 	.word	0x000006b0
        /*0150*/ 	.word	0x000000ff
        /*0154*/ 	.word	0x00000010
        /*0158*/ 	.short	0x0100
        /*015a*/ 	.byte	0x04
	.zero		1


	//   ....[5]....
        /*015c*/ 	.word	0x000006c0
        /*0160*/ 	.word	0x000000ff
        /*0164*/ 	.word	0x00000090
        /*0168*/ 	.short	0x0100
        /*016a*/ 	.byte	0x04
	.zero		1


	//   ....[6]....
        /*016c*/ 	.word	0x000006d0
        /*0170*/ 	.word	0x000000ff
        /*0174*/ 	.word	0x00000018
        /*0178*/ 	.short	0x0100
        /*017a*/ 	.byte	0x04
	.zero		1


	//   ....[7]....
        /*017c*/ 	.word	0x000006e0
        /*0180*/ 	.word	0x000000ff
        /*0184*/ 	.word	0x00000098
        /*0188*/ 	.short	0x0100
        /*018a*/ 	.byte	0x04
	.zero		1


	//   ....[8]....
        /*018c*/ 	.word	0x000006f0
        /*0190*/ 	.word	0x000000ff
        /*0194*/ 	.word	0x00000020
        /*0198*/ 	.short	0x0100
        /*019a*/ 	.byte	0x04
	.zero		1


	//   ....[9]....
        /*019c*/ 	.word	0x00000700
        /*01a0*/ 	.word	0x000000ff
        /*01a4*/ 	.word	0x000000a0
        /*01a8*/ 	.short	0x0100
        /*01aa*/ 	.byte	0x04
	.zero		1


	//   ....[10]....
        /*01ac*/ 	.word	0x00000710
        /*01b0*/ 	.word	0x000000ff
        /*01b4*/ 	.word	0x00000028
        /*01b8*/ 	.short	0x0100
        /*01ba*/ 	.byte	0x04
	.zero		1


	//   ....[11]....
        /*01bc*/ 	.word	0x00000720
        /*01c0*/ 	.word	0x000000ff
        /*01c4*/ 	.word	0x000000a8
        /*01c8*/ 	.short	0x0100
        /*01ca*/ 	.byte	0x04
	.zero		1


	//   ....[12]....
        /*01cc*/ 	.word	0x00000730
        /*01d0*/ 	.word	0x000000ff
        /*01d4*/ 	.word	0x00000030
        /*01d8*/ 	.short	0x0100
        /*01da*/ 	.byte	0x04
	.zero		1


	//   ....[13]....
        /*01dc*/ 	.word	0x00000740
        /*01e0*/ 	.word	0x000000ff
        /*01e4*/ 	.word	0x000000b0
        /*01e8*/ 	.short	0x0100
        /*01ea*/ 	.byte	0x04
	.zero		1


	//   ....[14]....
        /*01ec*/ 	.word	0x00000750
        /*01f0*/ 	.word	0x000000ff
        /*01f4*/ 	.word	0x00000038
        /*01f8*/ 	.short	0x0100
        /*01fa*/ 	.byte	0x04
	.zero		1


	//   ....[15]....
        /*01fc*/ 	.word	0x00000760
        /*0200*/ 	.word	0x000000ff
        /*0204*/ 	.word	0x000000b8
        /*0208*/ 	.short	0x0100
        /*020a*/ 	.byte	0x04
	.zero		1


	//   ....[16]....
        /*020c*/ 	.word	0x00000770
        /*0210*/ 	.word	0x000000ff
        /*0214*/ 	.word	0x00000040
        /*0218*/ 	.short	0x0100
        /*021a*/ 	.byte	0x04
	.zero		1


	//   ....[17]....
        /*021c*/ 	.word	0x00000780
        /*0220*/ 	.word	0x000000ff
        /*0224*/ 	.word	0x000000c0
        /*0228*/ 	.short	0x0100
        /*022a*/ 	.byte	0x04
	.zero		1


	//   ....[18]....
        /*022c*/ 	.word	0x00000790
        /*0230*/ 	.word	0x000000ff
        /*0234*/ 	.word	0x00000048
        /*0238*/ 	.short	0x0100
        /*023a*/ 	.byte	0x04
	.zero		1


	//   ....[19]....
        /*023c*/ 	.word	0x000007a0
        /*0240*/ 	.word	0x000000ff
        /*0244*/ 	.word	0x000000c8
        /*0248*/ 	.short	0x0100
        /*024a*/ 	.byte	0x04
	.zero		1


	//   ....[20]....
        /*024c*/ 	.word	0x000007b0
        /*0250*/ 	.word	0x000000ff
        /*0254*/ 	.word	0x00000050
        /*0258*/ 	.short	0x0100
        /*025a*/ 	.byte	0x04
	.zero		1


	//   ....[21]....
        /*025c*/ 	.word	0x000007c0
        /*0260*/ 	.word	0x000000ff
        /*0264*/ 	.word	0x000000d0
        /*0268*/ 	.short	0x0100
        /*026a*/ 	.byte	0x04
	.zero		1


	//   ....[22]....
        /*026c*/ 	.word	0x000007d0
        /*0270*/ 	.word	0x000000ff
        /*0274*/ 	.word	0x00000058
        /*0278*/ 	.short	0x0100
        /*027a*/ 	.byte	0x04
	.zero		1


	//   ....[23]....
        /*027c*/ 	.word	0x000007e0
        /*0280*/ 	.word	0x000000ff
        /*0284*/ 	.word	0x000000d8
        /*0288*/ 	.short	0x0100
        /*028a*/ 	.byte	0x04
	.zero		1


	//   ....[24]....
        /*028c*/ 	.word	0x000007f0
        /*0290*/ 	.word	0x000000ff
        /*0294*/ 	.word	0x00000060
        /*0298*/ 	.short	0x0100
        /*029a*/ 	.byte	0x04
	.zero		1


	//   ....[25]....
        /*029c*/ 	.word	0x00000800
        /*02a0*/ 	.word	0x000000ff
        /*02a4*/ 	.word	0x000000e0
        /*02a8*/ 	.short	0x0100
        /*02aa*/ 	.byte	0x04
	.zero		1


	//   ....[26]....
        /*02ac*/ 	.word	0x00000810
        /*02b0*/ 	.word	0x000000ff
        /*02b4*/ 	.word	0x00000068
        /*02b8*/ 	.short	0x0100
        /*02ba*/ 	.byte	0x04
	.zero		1


	//   ....[27]....
        /*02bc*/ 	.word	0x00000820
        /*02c0*/ 	.word	0x000000ff
        /*02c4*/ 	.word	0x000000e8
        /*02c8*/ 	.short	0x0100
        /*02ca*/ 	.byte	0x04
	.zero		1


	//   ....[28]....
        /*02cc*/ 	.word	0x00000830
        /*02d0*/ 	.word	0x000000ff
        /*02d4*/ 	.word	0x00000070
        /*02d8*/ 	.short	0x0100
        /*02da*/ 	.byte	0x04
	.zero		1


	//   ....[29]....
        /*02dc*/ 	.word	0x00000840
        /*02e0*/ 	.word	0x000000ff
        /*02e4*/ 	.word	0x000000f0
        /*02e8*/ 	.short	0x0100
        /*02ea*/ 	.byte	0x04
	.zero		1


	//   ....[30]....
        /*02ec*/ 	.word	0x00000850
        /*02f0*/ 	.word	0x000000ff
        /*02f4*/ 	.word	0x00000078
        /*02f8*/ 	.short	0x0100
        /*02fa*/ 	.byte	0x04
	.zero		1


	//   ....[31]....
        /*02fc*/ 	.word	0x00000860
        /*0300*/ 	.word	0x000000ff
        /*0304*/ 	.word	0x000000f8
        /*0308*/ 	.short	0x0100
        /*030a*/ 	.byte	0x04
	.zero		1


	//   ....[32]....
        /*030c*/ 	.word	0x000009a0
        /*0310*/ 	.word	0x000000ff
        /*0314*/ 	.word	0x00000100
        /*0318*/ 	.short	0x0100
        /*031a*/ 	.byte	0x04
	.zero		1


	//   ....[33]....
        /*031c*/ 	.word	0x000009b0
        /*0320*/ 	.word	0x000000ff
        /*0324*/ 	.word	0x00000120
        /*0328*/ 	.short	0x0100
        /*032a*/ 	.byte	0x04
	.zero		1


	//   ....[34]....
        /*032c*/ 	.word	0x000009c0
        /*0330*/ 	.word	0x000000ff
        /*0334*/ 	.word	0x00000108
        /*0338*/ 	.short	0x0100
        /*033a*/ 	.byte	0x04
	.zero		1


	//   ....[35]....
        /*033c*/ 	.word	0x000009d0
        /*0340*/ 	.word	0x000000ff
        /*0344*/ 	.word	0x00000128
        /*0348*/ 	.short	0x0100
        /*034a*/ 	.byte	0x04
	.zero		1


	//   ....[36]....
        /*034c*/ 	.word	0x000009e0
        /*0350*/ 	.word	0x000000ff
        /*0354*/ 	.word	0x00000110
        /*0358*/ 	.short	0x0100
        /*035a*/ 	.byte	0x04
	.zero		1


	//   ....[37]....
        /*035c*/ 	.word	0x000009f0
        /*0360*/ 	.word	0x000000ff
        /*0364*/ 	.word	0x00000130
        /*0368*/ 	.short	0x0100
        /*036a*/ 	.byte	0x04
	.zero		1


	//   ....[38]....
        /*036c*/ 	.word	0x00000a00
        /*0370*/ 	.word	0x000000ff
        /*0374*/ 	.word	0x00000118
        /*0378*/ 	.short	0x0100
        /*037a*/ 	.byte	0x04
	.zero		1


	//   ....[39]....
        /*037c*/ 	.word	0x00000a10
        /*0380*/ 	.word	0x000000ff
        /*0384*/ 	.word	0x00000138
        /*0388*/ 	.short	0x0100
        /*038a*/ 	.byte	0x04
	.zero		1


	//   ....[40]....
        /*038c*/ 	.word	0x00000b00
        /*0390*/ 	.word	0x000000ff
        /*0394*/ 	.word	0x00000140
        /*0398*/ 	.short	0x0100
        /*039a*/ 	.byte	0x04
	.zero		1


	//   ....[41]....
        /*039c*/ 	.word	0x00000b10
        /*03a0*/ 	.word	0x000000ff
        /*03a4*/ 	.word	0x00000148
        /*03a8*/ 	.short	0x0100
        /*03aa*/ 	.byte	0x04
	.zero		1


	//   ....[42]....
        /*03ac*/ 	.word	0x00000c50
        /*03b0*/ 	.word	0x000000ff
        /*03b4*/ 	.word	0x00000150
        /*03b8*/ 	.short	0x0100
        /*03ba*/ 	.byte	0x06
	.zero		1


	//   ....[43]....
        /*03bc*/ 	.word	0x00000c60
        /*03c0*/ 	.word	0x000000ff
        /*03c4*/ 	.word	0x00000158
        /*03c8*/ 	.short	0x0100
        /*03ca*/ 	.byte	0x06
	.zero		1


	//   ....[44]....
        /*03cc*/ 	.word	0x00000da0
        /*03d0*/ 	.word	0x000000ff
        /*03d4*/ 	.word	0x00000160
        /*03d8*/ 	.short	0x0100
        /*03da*/ 	.byte	0x04
	.zero		1


	//   ....[45]....
        /*03dc*/ 	.word	0x00000db0
        /*03e0*/ 	.word	0x000000ff
        /*03e4*/ 	.word	0x00000170
        /*03e8*/ 	.short	0x0100
        /*03ea*/ 	.byte	0x04
	.zero		1


	//   ....[46]....
        /*03ec*/ 	.word	0x00000dc0
        /*03f0*/ 	.word	0x000000ff
        /*03f4*/ 	.word	0x00000168
        /*03f8*/ 	.short	0x0100
        /*03fa*/ 	.byte	0x04
	.zero		1


	//   ....[47]....
        /*03fc*/ 	.word	0x00000dd0
        /*0400*/ 	.word	0x000000ff
        /*0404*/ 	.word	0x00000178
        /*0408*/ 	.short	0x0100
        /*040a*/ 	.byte	0x04
	.zero		1


	//   ....[48]....
        /*040c*/ 	.word	0x00000ed0
        /*0410*/ 	.word	0x000000ff
        /*0414*/ 	.word	0x00000180
        /*0418*/ 	.short	0x0100
        /*041a*/ 	.byte	0x06
	.zero		1


	//   ....[49]....
        /*041c*/ 	.word	0x00001a30
        /*0420*/ 	.word	0x000000ff
        /*0424*/ 	.word	0x00000080
        /*0428*/ 	.short	0x010a
        /*042a*/ 	.byte	0x04
	.zero		1


	//   ....[50]....
        /*042c*/ 	.word	0x00001d80
        /*0430*/ 	.word	0x000000ff
        /*0434*/ 	.word	0x00000080
        /*0438*/ 	.short	0x010a
        /*043a*/ 	.byte	0x09
	.zero		1


	//   ....[51]....
        /*043c*/ 	.word	0x00001f30
        /*0440*/ 	.word	0x000000ff
        /*0444*/ 	.word	0x00000080
        /*0448*/ 	.short	0x010a
        /*044a*/ 	.byte	0x08
	.zero		1


	//   ....[52]....
        /*044c*/ 	.word	0x00002160
        /*0450*/ 	.word	0x000000ff
        /*0454*/ 	.word	0x00000148
        /*0458*/ 	.short	0x0101
        /*045a*/ 	.byte	0x1e
	.zero		1


	//   ....[53]....
        /*045c*/ 	.word	0x00002190
        /*0460*/ 	.word	0x000000ff
        /*0464*/ 	.word	0x00000080
        /*0468*/ 	.short	0x010a
        /*046a*/ 	.byte	0x04
	.zero		1


	//   ....[54]....
        /*046c*/ 	.word	0x00002470
        /*0470*/ 	.word	0x000000ff
        /*0474*/ 	.word	0x00000080
        /*0478*/ 	.short	0x010a
        /*047a*/ 	.byte	0x09
	.zero		1


	//   ....[55]....
        /*047c*/ 	.word	0x00002620
        /*0480*/ 	.word	0x000000ff
        /*0484*/ 	.word	0x00000080
        /*0488*/ 	.short	0x010a
        /*048a*/ 	.byte	0x08
	.zero		1


	//   ....[56]....
        /*048c*/ 	.word	0x00002860
        /*0490*/ 	.word	0x000000ff
        /*0494*/ 	.word	0x00000150
        /*0498*/ 	.short	0x010a
        /*049a*/ 	.byte	0x1e
	.zero		1


	//   ....[57]....
        /*049c*/ 	.word	0x00002920
        /*04a0*/ 	.word	0x000000ff
        /*04a4*/ 	.word	0x00000000
        /*04a8*/ 	.short	0x0101
        /*04aa*/ 	.byte	0x04
	.zero		1


	//   ....[58]....
        /*04ac*/ 	.word	0x00002f20
        /*04b0*/ 	.word	0x000000ff
        /*04b4*/ 	.word	0x00000000
        /*04b8*/ 	.short	0x010a
        /*04ba*/ 	.byte	0x04
	.zero		1


	//   ....[59]....
        /*04bc*/ 	.word	0x00002fc0
        /*04c0*/ 	.word	0x000000ff
        /*04c4*/ 	.word	0x00000000
        /*04c8*/ 	.short	0x010a
        /*04ca*/ 	.byte	0x05
	.zero		1


	//   ....[60]....
        /*04cc*/ 	.word	0x00003060
        /*04d0*/ 	.word	0x000000ff
        /*04d4*/ 	.word	0x00000000
        /*04d8*/ 	.short	0x010a
        /*04da*/ 	.byte	0x05
	.zero		1


	//   ....[61]....
        /*04dc*/ 	.word	0x00003100
        /*04e0*/ 	.word	0x000000ff
        /*04e4*/ 	.word	0x00000000
        /*04e8*/ 	.short	0x010a
        /*04ea*/ 	.byte	0x05
	.zero		1


	//   ....[62]....
        /*04ec*/ 	.word	0x000031a0
        /*04f0*/ 	.word	0x000000ff
        /*04f4*/ 	.word	0x00000000
        /*04f8*/ 	.short	0x010a
        /*04fa*/ 	.byte	0x05
	.zero		1


	//   ....[63]....
        /*04fc*/ 	.word	0x00003240
        /*0500*/ 	.word	0x000000ff
        /*0504*/ 	.word	0x00000000
        /*0508*/ 	.short	0x010a
        /*050a*/ 	.byte	0x05
	.zero		1


	//   ....[64]....
        /*050c*/ 	.word	0x000032e0
        /*0510*/ 	.word	0x000000ff
        /*0514*/ 	.word	0x00000000
        /*0518*/ 	.short	0x010a
        /*051a*/ 	.byte	0x05
	.zero		1


	//   ....[65]....
        /*051c*/ 	.word	0x00003380
        /*0520*/ 	.word	0x000000ff
        /*0524*/ 	.word	0x00000000
        /*0528*/ 	.short	0x010a
        /*052a*/ 	.byte	0x05
	.zero		1


	//   ....[66]....
        /*052c*/ 	.word	0x00003420
        /*0530*/ 	.word	0x000000ff
        /*0534*/ 	.word	0x00000000
        /*0538*/ 	.short	0x010a
        /*053a*/ 	.byte	0x05
	.zero		1


	//   ....[67]....
        /*053c*/ 	.word	0x000034c0
        /*0540*/ 	.word	0x000000ff
        /*0544*/ 	.word	0x00000000
        /*0548*/ 	.short	0x010a
        /*054a*/ 	.byte	0x05
	.zero		1


	//   ....[68]....
        /*054c*/ 	.word	0x00003560
        /*0550*/ 	.word	0x000000ff
        /*0554*/ 	.word	0x00000000
        /*0558*/ 	.short	0x010a
        /*055a*/ 	.byte	0x05
	.zero		1


	//   ....[69]....
        /*055c*/ 	.word	0x00003600
        /*0560*/ 	.word	0x000000ff
        /*0564*/ 	.word	0x00000000
        /*0568*/ 	.short	0x010a
        /*056a*/ 	.byte	0x05
	.zero		1


	//   ....[70]....
        /*056c*/ 	.word	0x000036a0
        /*0570*/ 	.word	0x000000ff
        /*0574*/ 	.word	0x00000000
        /*0578*/ 	.short	0x010a
        /*057a*/ 	.byte	0x05
	.zero		1


	//   ....[71]....
        /*057c*/ 	.word	0x00003740
        /*0580*/ 	.word	0x000000ff
        /*0584*/ 	.word	0x00000000
        /*0588*/ 	.short	0x010a
        /*058a*/ 	.byte	0x05
	.zero		1


	//   ....[72]....
        /*058c*/ 	.word	0x000037e0
        /*0590*/ 	.word	0x000000ff
        /*0594*/ 	.word	0x00000000
        /*0598*/ 	.short	0x010a
        /*059a*/ 	.byte	0x05
	.zero		1


	//   ....[73]....
        /*059c*/ 	.word	0x00003890
        /*05a0*/ 	.word	0x00000000
        /*05a4*/ 	.word	0x00000000
        /*05a8*/ 	.short	0x010a
        /*05aa*/ 	.byte	0xff
	.zero		1


	//   ....[74]....
        /*05ac*/ 	.word	0x000039e0
        /*05b0*/ 	.word	0x000000ff
        /*05b4*/ 	.word	0x00000158
        /*05b8*/ 	.short	0x010a
        /*05ba*/ 	.byte	0x04
	.zero		1


	//   ....[75]....
        /*05bc*/ 	.word	0x00003a80
        /*05c0*/ 	.word	0x000000ff
        /*05c4*/ 	.word	0x00000150
        /*05c8*/ 	.short	0x010a
        /*05ca*/ 	.byte	0x04
	.zero		1


	//   ....[76]....
        /*05cc*/ 	.word	0x00003b20
        /*05d0*/ 	.word	0x000000ff
        /*05d4*/ 	.word	0x00000000
        /*05d8*/ 	.short	0x0101
        /*05da*/ 	.byte	0x05
	.zero		1


	//   ....[77]....
        /*05dc*/ 	.word	0x00003b60
        /*05e0*/ 	.word	0x000000ff
        /*05e4*/ 	.word	0x00000158
        /*05e8*/ 	.short	0x0106
        /*05ea*/ 	.byte	0x04
	.zero		1


	//   ....[78]....
        /*05ec*/ 	.word	0x00003ba0
        /*05f0*/ 	.word	0x00000000
        /*05f4*/ 	.word	0x00000158
        /*05f8*/ 	.short	0x010a
        /*05fa*/ 	.byte	0xff
	.zero		1


	//   ....[79]....
        /*05fc*/ 	.word	0x00003df0
        /*0600*/ 	.word	0x000000ff
        /*0604*/ 	.word	0x00000008
        /*0608*/ 	.short	0x010a
        /*060a*/ 	.byte	0x05
	.zero		1


	//   ....[80]....
        /*060c*/ 	.word	0x00003e10
        /*0610*/ 	.word	0x000000ff
        /*0614*/ 	.word	0x00000008
        /*0618*/ 	.short	0x010a
        /*061a*/ 	.byte	0x05
	.zero		1


	//   ....[81]....
        /*061c*/ 	.word	0x00003fa0
        /*0620*/ 	.word	0x000000ff
        /*0624*/ 	.word	0x00000008
        /*0628*/ 	.short	0x010a
        /*062a*/ 	.byte	0x05
	.zero		1


	//   ....[82]....
        /*062c*/ 	.word	0x00003fc0
        /*0630*/ 	.word	0x000000ff
        /*0634*/ 	.word	0x00000008
        /*0638*/ 	.short	0x010a
        /*063a*/ 	.byte	0x05
	.zero		1


	//   ....[83]....
        /*063c*/ 	.word	0x00004080
        /*0640*/ 	.word	0x000000ff
        /*0644*/ 	.word	0x00000000
        /*0648*/ 	.short	0x0101
        /*064a*/ 	.byte	0x04
	.zero		1


	//   ....[84]....
        /*064c*/ 	.word	0x000043e0
        /*0650*/ 	.word	0x000000ff
        /*0654*/ 	.word	0x00000150
        /*0658*/ 	.short	0x010a
        /*065a*/ 	.byte	0x11
	.zero		1


	//   ....[85]....
        /*065c*/ 	.word	0x00004480
        /*0660*/ 	.word	0x000000ff
        /*0664*/ 	.word	0x00000000
        /*0668*/ 	.short	0x0101
        /*066a*/ 	.byte	0x17
	.zero		1


	//   ....[86]....
        /*066c*/ 	.word	0x000044c0
        /*0670*/ 	.word	0x000000ff
        /*0674*/ 	.word	0x00000170
        /*0678*/ 	.short	0x010a
        /*067a*/ 	.byte	0x16
	.zero		1


	//   ....[87]....
        /*067c*/ 	.word	0x00004570
        /*0680*/ 	.word	0x000000ff
        /*0684*/ 	.word	0x00000000
        /*0688*/ 	.short	0x010a
        /*068a*/ 	.byte	0x04
	.zero		1


	//   ....[88]....
        /*068c*/ 	.word	0x000045b0
        /*0690*/ 	.word	0x000000ff
        /*0694*/ 	.word	0x00000000
        /*0698*/ 	.short	0x010a
        /*069a*/ 	.byte	0x0a
	.zero		1


	//   ....[89]....
        /*069c*/ 	.word	0x000046d0
        /*06a0*/ 	.word	0x000000ff
        /*06a4*/ 	.word	0x00000000
        /*06a8*/ 	.short	0x010a
        /*06aa*/ 	.byte	0x04
	.zero		1


	//   ....[90]....
        /*06ac*/ 	.word	0x00004970
        /*06b0*/ 	.word	0x000000ff
        /*06b4*/ 	.word	0x00000000
        /*06b8*/ 	.short	0x010a
        /*06ba*/ 	.byte	0x04
	.zero		1


	//   ....[91]....
        /*06bc*/ 	.word	0x00004a10
        /*06c0*/ 	.word	0x00000000
        /*06c4*/ 	.word	0x00000000
        /*06c8*/ 	.short	0x010a
        /*06ca*/ 	.byte	0xff
	.zero		1


	//   ....[92]....
        /*06cc*/ 	.word	0x00004a50
        /*06d0*/ 	.word	0x00000000
        /*06d4*/ 	.word	0x00000000
        /*06d8*/ 	.short	0x010a
        /*06da*/ 	.byte	0xff
	.zero		1


	//   ....[93]....
        /*06dc*/ 	.word	0x00004ac0
        /*06e0*/ 	.word	0x000000ff
        /*06e4*/ 	.word	0x00000000
        /*06e8*/ 	.short	0x0101
        /*06ea*/ 	.byte	0x04
	.zero		1


	//   ....[94]....
        /*06ec*/ 	.word	0x00004b00
        /*06f0*/ 	.word	0x000000ff
        /*06f4*/ 	.word	0x00000180
        /*06f8*/ 	.short	0x010a
        /*06fa*/ 	.byte	0x11
	.zero		1


	//   ....[95]....
        /*06fc*/ 	.word	0x00004b60
        /*0700*/ 	.word	0x000000ff
        /*0704*/ 	.word	0x00000000
        /*0708*/ 	.short	0x0101
        /*070a*/ 	.byte	0x04
	.zero		1


	//   ....[96]....
        /*070c*/ 	.word	0x000050d0
        /*0710*/ 	.word	0x000000ff
        /*0714*/ 	.word	0x00000150
        /*0718*/ 	.short	0x010a
        /*071a*/ 	.byte	0x14
	.zero		1


	//   ....[97]....
        /*071c*/ 	.word	0x00005170
        /*0720*/ 	.word	0x000000ff
        /*0724*/ 	.word	0x00000000
        /*0728*/ 	.short	0x0101
        /*072a*/ 	.byte	0x2d
	.zero		1


	//   ....[98]....
        /*072c*/ 	.word	0x000056c0
        /*0730*/ 	.word	0x000000ff
        /*0734*/ 	.word	0x00000148
        /*0738*/ 	.short	0x010a
        /*073a*/ 	.byte	0x14
	.zero		1


	//   ....[99]....
        /*073c*/ 	.word	0x00005860
        /*0740*/ 	.word	0x000000ff
        /*0744*/ 	.word	0x00000120
        /*0748*/ 	.short	0x010a
        /*074a*/ 	.byte	0x14
	.zero		1


	//   ....[100]....
        /*074c*/ 	.word	0x00005b30
        /*0750*/ 	.word	0x000000ff
        /*0754*/ 	.word	0x00000100
        /*0758*/ 	.short	0x010b
        /*075a*/ 	.byte	0x14
	.zero		1


	//   ....[101]....
        /*075c*/ 	.word	0x00005b40
        /*0760*/ 	.word	0x000000ff
        /*0764*/ 	.word	0x00000000
        /*0768*/ 	.short	0x0101
        /*076a*/ 	.byte	0x31
	.zero		1


	//   ....[102]....
        /*076c*/ 	.word	0x00005b60
        /*0770*/ 	.word	0x000000ff
        /*0774*/ 	.word	0x00000128
        /*0778*/ 	.short	0x010a
        /*077a*/ 	.byte	0x14
	.zero		1


	//   ....[103]....
        /*077c*/ 	.word	0x00005cb0
        /*0780*/ 	.word	0x000000ff
        /*0784*/ 	.word	0x00000108
        /*0788*/ 	.short	0x010b
        /*078a*/ 	.byte	0x14
	.zero		1


	//   ....[104]....
        /*078c*/ 	.word	0x00005cc0
        /*0790*/ 	.word	0x000000ff
        /*0794*/ 	.word	0x00000000
        /*0798*/ 	.short	0x0101
        /*079a*/ 	.byte	0x30
	.zero		1


	//   ....[105]....
        /*079c*/ 	.word	0x00005ce0
        /*07a0*/ 	.word	0x000000ff
        /*07a4*/ 	.word	0x00000130
        /*07a8*/ 	.short	0x010a
        /*07aa*/ 	.byte	0x14
	.zero		1


	//   ....[106]....
        /*07ac*/ 	.word	0x00005e50
        /*07b0*/ 	.word	0x000000ff
        /*07b4*/ 	.word	0x00000110
        /*07b8*/ 	.short	0x010b
        /*07ba*/ 	.byte	0x14
	.zero		1


	//   ....[107]....
        /*07bc*/ 	.word	0x00005e60
        /*07c0*/ 	.word	0x000000ff
        /*07c4*/ 	.word	0x00000000
        /*07c8*/ 	.short	0x0101
        /*07ca*/ 	.byte	0x2f
	.zero		1


	//   ....[108]....
        /*07cc*/ 	.word	0x00005e70
        /*07d0*/ 	.word	0x000000ff
        /*07d4*/ 	.word	0x00000138
        /*07d8*/ 	.short	0x010a
        /*07da*/ 	.byte	0x14
	.zero		1


	//   ....[109]....
        /*07dc*/ 	.word	0x00006040
        /*07e0*/ 	.word	0x000000ff
        /*07e4*/ 	.word	0x00000118
        /*07e8*/ 	.short	0x010b
        /*07ea*/ 	.byte	0x14
	.zero		1


	//   ....[110]....
        /*07ec*/ 	.word	0x00006050
        /*07f0*/ 	.word	0x000000ff
        /*07f4*/ 	.word	0x00000000
        /*07f8*/ 	.short	0x0101
        /*07fa*/ 	.byte	0x2e
	.zero		1


	//   ....[111]....
        /*07fc*/ 	.word	0x00006080
        /*0800*/ 	.word	0x000000ff
        /*0804*/ 	.word	0x00000120
        /*0808*/ 	.short	0x010a
        /*080a*/ 	.byte	0x14
	.zero		1


	//   ....[112]....
        /*080c*/ 	.word	0x000060a0
        /*0810*/ 	.word	0x000000ff
        /*0814*/ 	.word	0x00000128
        /*0818*/ 	.short	0x010a
        /*081a*/ 	.byte	0x14
	.zero		1


	//   ....[113]....
        /*081c*/ 	.word	0x000060c0
        /*0820*/ 	.word	0x000000ff
        /*0824*/ 	.word	0x00000130
        /*0828*/ 	.short	0x010a
        /*082a*/ 	.byte	0x14
	.zero		1


	//   ....[114]....
        /*082c*/ 	.word	0x00006100
        /*0830*/ 	.word	0x00000000
        /*0834*/ 	.word	0x00000138
        /*0838*/ 	.short	0x010a
        /*083a*/ 	.byte	0xff
	.zero		1


	//   ....[115]....
        /*083c*/ 	.word	0x00006480
        /*0840*/ 	.word	0x000000ff
        /*0844*/ 	.word	0x00000150
        /*0848*/ 	.short	0x010a
        /*084a*/ 	.byte	0x32
	.zero		1


	//   ....[116]....
        /*084c*/ 	.word	0x00006550
        /*0850*/ 	.word	0x000000ff
        /*0854*/ 	.word	0x00000000
        /*0858*/ 	.short	0x0101
        /*085a*/ 	.byte	0x04
	.zero		1


	//   ....[117]....
        /*085c*/ 	.word	0x000071f0
        /*0860*/ 	.word	0x000000ff
        /*0864*/ 	.word	0x00000100
        /*0868*/ 	.short	0x010a
        /*086a*/ 	.byte	0x32
	.zero		1


	//   ....[118]....
        /*086c*/ 	.word	0x000072a0
        /*0870*/ 	.word	0x00000067
        /*0874*/ 	.word	0x00000160
        /*0878*/ 	.short	0x010a
        /*087a*/ 	.byte	0xff
	.zero		1


	//   ....[119]....
        /*087c*/ 	.word	0x000074b0
        /*0880*/ 	.word	0x000000ff
        /*0884*/ 	.word	0x00000100
        /*0888*/ 	.short	0x010a
        /*088a*/ 	.byte	0x32
	.zero		1


	//   ....[120]....
        /*088c*/ 	.word	0x000075a0
        /*0890*/ 	.word	0x00000067
        /*0894*/ 	.word	0x00000160
        /*0898*/ 	.short	0x010a
        /*089a*/ 	.byte	0xff
	.zero		1


	//   ....[121]....
        /*089c*/ 	.word	0x000080a0
        /*08a0*/ 	.word	0x00000000
        /*08a4*/ 	.word	0x00000000
        /*08a8*/ 	.short	0x0101
        /*08aa*/ 	.byte	0xff
	.zero		1


	//   ....[122]....
        /*08ac*/ 	.word	0x000080b0
        /*08b0*/ 	.word	0x00000002
        /*08b4*/ 	.word	0x00000100
        /*08b8*/ 	.short	0x010a
        /*08ba*/ 	.byte	0xff
	.zero		1


	//   ....[123]....
        /*08bc*/ 	.word	0x00008190
        /*08c0*/ 	.word	0x00000002
        /*08c4*/ 	.word	0x00000100
        /*08c8*/ 	.short	0x010a
        /*08ca*/ 	.byte	0xff
	.zero		1


	//   ....[124]....
        /*08cc*/ 	.word	0x00008d20
        /*08d0*/ 	.word	0x00000000
        /*08d4*/ 	.word	0x00000000
        /*08d8*/ 	.short	0x0101
        /*08da*/ 	.byte	0xff
	.zero		1


	//   ....[125]....
        /*08dc*/ 	.word	0x00008d40
        /*08e0*/ 	.word	0x00000006
        /*08e4*/ 	.word	0x00000100
        /*08e8*/ 	.short	0x010a
        /*08ea*/ 	.byte	0xff
	.zero		1


	//   ....[126]....
        /*08ec*/ 	.word	0x00008e10
        /*08f0*/ 	.word	0x00000006
        /*08f4*/ 	.word	0x00000100
        /*08f8*/ 	.short	0x010a
        /*08fa*/ 	.byte	0xff
	.zero		1


	//   ....[127]....
        /*08fc*/ 	.word	0x00009990
        /*0900*/ 	.word	0x00000000
        /*0904*/ 	.word	0x00000000
        /*0908*/ 	.short	0x0101
        /*090a*/ 	.byte	0xff
	.zero		1


	//   ....[128]....
        /*090c*/ 	.word	0x000099b0
        /*0910*/ 	.word	0x00000002
        /*0914*/ 	.word	0x00000100
        /*0918*/ 	.short	0x010a
        /*091a*/ 	.byte	0xff
	.zero		1


	//   ....[129]....
        /*091c*/ 	.word	0x00009a80
        /*0920*/ 	.word	0x00000002
        /*0924*/ 	.word	0x00000100
        /*0928*/ 	.short	0x010a
        /*092a*/ 	.byte	0xff
	.zero		1


	//   ....[130]....
        /*092c*/ 	.word	0x00009e70
        /*0930*/ 	.word	0x00000067
        /*0934*/ 	.word	0x00000000
        /*0938*/ 	.short	0x0101
        /*093a*/ 	.byte	0xff
	.zero		1


	//   ....[131]....
        /*093c*/ 	.word	0x0000a650
        /*0940*/ 	.word	0x00000000
        /*0944*/ 	.word	0x00000000
        /*0948*/ 	.short	0x0101
        /*094a*/ 	.byte	0xff
	.zero		1


	//   ....[132]....
        /*094c*/ 	.word	0x0000a8d0
        /*0950*/ 	.word	0x000000ff
        /*0954*/ 	.word	0x00000000
        /*0958*/ 	.short	0x0101
        /*095a*/ 	.byte	0x04
	.zero		1


	//   ....[133]....
        /*095c*/ 	.word	0x0000a900
        /*0960*/ 	.word	0x00000000
        /*0964*/ 	.word	0x00000080
        /*0968*/ 	.short	0x010a
        /*096a*/ 	.byte	0xff
	.zero		1


	//   ....[134]....
        /*096c*/ 	.word	0x0000a960
        /*0970*/ 	.word	0x00000000
        /*0974*/ 	.word	0x00000080
        /*0978*/ 	.short	0x010a
        /*097a*/ 	.byte	0xff
	.zero		1


	//   ....[135]....
        /*097c*/ 	.word	0x0000a9c0
        /*0980*/ 	.word	0x00000000
        /*0984*/ 	.word	0x00000150
        /*0988*/ 	.short	0x010a
        /*098a*/ 	.byte	0xff
	.zero		1


	//   ....[136]....
        /*098c*/ 	.word	0x0000aa20
        /*0990*/ 	.word	0x00000000
        /*0994*/ 	.word	0x00000000
        /*0998*/ 	.short	0x010a
        /*099a*/ 	.byte	0xff
	.zero		1


	//   ....[137]....
        /*099c*/ 	.word	0x0000aa80
        /*09a0*/ 	.word	0x00000000
        /*09a4*/ 	.word	0x00000000
        /*09a8*/ 	.short	0x010a
        /*09aa*/ 	.byte	0xff
	.zero		1


	//   ....[138]....
        /*09ac*/ 	.word	0x0000aae0
        /*09b0*/ 	.word	0x00000000
        /*09b4*/ 	.word	0x00000000
        /*09b8*/ 	.short	0x010a
        /*09ba*/ 	.byte	0xff
	.zero		1


	//   ....[139]....
        /*09bc*/ 	.word	0x0000ab40
        /*09c0*/ 	.word	0x00000000
        /*09c4*/ 	.word	0x00000000
        /*09c8*/ 	.short	0x010a
        /*09ca*/ 	.byte	0xff
	.zero		1


	//   ....[140]....
        /*09cc*/ 	.word	0x0000aba0
        /*09d0*/ 	.word	0x00000000
        /*09d4*/ 	.word	0x00000000
        /*09d8*/ 	.short	0x010a
        /*09da*/ 	.byte	0xff
	.zero		1


	//   ....[141]....
        /*09dc*/ 	.word	0x0000ac00
        /*09e0*/ 	.word	0x00000000
        /*09e4*/ 	.word	0x00000000
        /*09e8*/ 	.short	0x010a
        /*09ea*/ 	.byte	0xff
	.zero		1


	//   ....[142]....
        /*09ec*/ 	.word	0x0000ac60
        /*09f0*/ 	.word	0x00000000
        /*09f4*/ 	.word	0x00000000
        /*09f8*/ 	.short	0x010a
        /*09fa*/ 	.byte	0xff
	.zero		1


	//   ....[143]....
        /*09fc*/ 	.word	0x0000acc0
        /*0a00*/ 	.word	0x00000000
        /*0a04*/ 	.word	0x00000000
        /*0a08*/ 	.short	0x010a
        /*0a0a*/ 	.byte	0xff
	.zero		1


	//   ....[144]....
        /*0a0c*/ 	.word	0x0000ad20
        /*0a10*/ 	.word	0x00000000
        /*0a14*/ 	.word	0x00000000
        /*0a18*/ 	.short	0x010a
        /*0a1a*/ 	.byte	0xff
	.zero		1


	//   ....[145]....
        /*0a1c*/ 	.word	0x0000ad80
        /*0a20*/ 	.word	0x00000000
        /*0a24*/ 	.word	0x00000000
        /*0a28*/ 	.short	0x010a
        /*0a2a*/ 	.byte	0xff
	.zero		1


	//   ....[146]....
        /*0a2c*/ 	.word	0x0000ade0
        /*0a30*/ 	.word	0x00000000
        /*0a34*/ 	.word	0x00000000
        /*0a38*/ 	.short	0x010a
        /*0a3a*/ 	.byte	0xff
	.zero		1


	//   ....[147]....
        /*0a3c*/ 	.word	0x0000ae40
        /*0a40*/ 	.word	0x00000000
        /*0a44*/ 	.word	0x00000000
        /*0a48*/ 	.short	0x010a
        /*0a4a*/ 	.byte	0xff
	.zero		1


	//   ....[148]....
        /*0a4c*/ 	.word	0x0000aea0
        /*0a50*/ 	.word	0x00000000
        /*0a54*/ 	.word	0x00000000
        /*0a58*/ 	.short	0x010a
        /*0a5a*/ 	.byte	0xff
	.zero		1


	//   ....[149]....
        /*0a5c*/ 	.word	0x0000af00
        /*0a60*/ 	.word	0x00000000
        /*0a64*/ 	.word	0x00000000
        /*0a68*/ 	.short	0x010a
        /*0a6a*/ 	.byte	0xff
	.zero		1


	//   ....[150]....
        /*0a6c*/ 	.word	0x0000af60
        /*0a70*/ 	.word	0x00000000
        /*0a74*/ 	.word	0x00000000
        /*0a78*/ 	.short	0x010a
        /*0a7a*/ 	.byte	0xff
	.zero		1


	//   ....[151]....
        /*0a7c*/ 	.word	0x0000afc0
        /*0a80*/ 	.word	0x00000004
        /*0a84*/ 	.word	0x00000158
        /*0a88*/ 	.short	0x010a
        /*0a8a*/ 	.byte	0xff
	.zero		1


	//   ....[152]....
        /*0a8c*/ 	.word	0x0000b020
        /*0a90*/ 	.word	0x00000004
        /*0a94*/ 	.word	0x00000150
        /*0a98*/ 	.short	0x010a
        /*0a9a*/ 	.byte	0xff
	.zero		1


	//   ....[153]....
        /*0a9c*/ 	.word	0x0000b080
        /*0aa0*/ 	.word	0x00000005
        /*0aa4*/ 	.word	0x00000008
        /*0aa8*/ 	.short	0x010a
        /*0aaa*/ 	.byte	0xff
	.zero		1


	//   ....[154]....
        /*0aac*/ 	.word	0x0000b170
        /*0ab0*/ 	.word	0x00000003
        /*0ab4*/ 	.word	0x00000008
        /*0ab8*/ 	.short	0x010a
        /*0aba*/ 	.byte	0xff
	.zero		1


	//   ....[155]....
        /*0abc*/ 	.word	0x0000b1d0
        /*0ac0*/ 	.word	0x00000004
        /*0ac4*/ 	.word	0x00000150
        /*0ac8*/ 	.short	0x010a
        /*0aca*/ 	.byte	0xff
	.zero		1


	//   ....[156]....
        /*0acc*/ 	.word	0x0000b230
        /*0ad0*/ 	.word	0x00000004
        /*0ad4*/ 	.word	0x00000170
        /*0ad8*/ 	.short	0x010a
        /*0ada*/ 	.byte	0xff
	.zero		1


	//   ....[157]....
        /*0adc*/ 	.word	0x0000b290
        /*0ae0*/ 	.word	0x00000004
        /*0ae4*/ 	.word	0x00000000
        /*0ae8*/ 	.short	0x010a
        /*0aea*/ 	.byte	0xff
	.zero		1


	//   ....[158]....
        /*0aec*/ 	.word	0x0000b2f0
        /*0af0*/ 	.word	0x00000000
        /*0af4*/ 	.word	0x00000000
        /*0af8*/ 	.short	0x010a
        /*0afa*/ 	.byte	0xff
	.zero		1


	//   ....[159]....
        /*0afc*/ 	.word	0x0000b350
        /*0b00*/ 	.word	0x00000000
        /*0b04*/ 	.word	0x00000180
        /*0b08*/ 	.short	0x010a
        /*0b0a*/ 	.byte	0xff
	.zero		1


	//   ....[160]....
        /*0b0c*/ 	.word	0x0000b3b0
        /*0b10*/ 	.word	0x00000000
        /*0b14*/ 	.word	0x00000150
        /*0b18*/ 	.short	0x010a
        /*0b1a*/ 	.byte	0xff
	.zero		1


	//   ....[161]....
        /*0b1c*/ 	.word	0x0000b410
        /*0b20*/ 	.word	0x00000000
        /*0b24*/ 	.word	0x00000148
        /*0b28*/ 	.short	0x010a
        /*0b2a*/ 	.byte	0xff
	.zero		1


	//   ....[162]....
        /*0b2c*/ 	.word	0x0000b470
        /*0b30*/ 	.word	0x00000002
        /*0b34*/ 	.word	0x00000120
        /*0b38*/ 	.short	0x010a
        /*0b3a*/ 	.byte	0xff
	.zero		1


	//   ....[163]....
        /*0b3c*/ 	.word	0x0000b4d0
        /*0b40*/ 	.word	0x00000002
        /*0b44*/ 	.word	0x00000128
        /*0b48*/ 	.short	0x010a
        /*0b4a*/ 	.byte	0xff
	.zero		1


	//   ....[164]....
        /*0b4c*/ 	.word	0x0000b530
        /*0b50*/ 	.word	0x00000002
        /*0b54*/ 	.word	0x00000130
        /*0b58*/ 	.short	0x010a
        /*0b5a*/ 	.byte	0xff
	.zero		1


	//   ....[165]....
        /*0b5c*/ 	.word	0x0000b590
        /*0b60*/ 	.word	0x00000000
        /*0b64*/ 	.word	0x00000138
        /*0b68*/ 	.short	0x010a
        /*0b6a*/ 	.byte	0xff
	.zero		1


	//   ....[166]....
        /*0b6c*/ 	.word	0x0000b5f0
        /*0b70*/ 	.word	0x00000000
        /*0b74*/ 	.word	0x00000120
        /*0b78*/ 	.short	0x010a
        /*0b7a*/ 	.byte	0xff
	.zero		1


	//   ....[167]....
        /*0b7c*/ 	.word	0x0000b650
        /*0b80*/ 	.word	0x00000000
        /*0b84*/ 	.word	0x00000128
        /*0b88*/ 	.short	0x010a
        /*0b8a*/ 	.byte	0xff
	.zero		1


	//   ....[168]....
        /*0b8c*/ 	.word	0x0000b6b0
        /*0b90*/ 	.word	0x00000000
        /*0b94*/ 	.word	0x00000130
        /*0b98*/ 	.short	0x010a
        /*0b9a*/ 	.byte	0xff
	.zero		1


	//   ....[169]....
        /*0b9c*/ 	.word	0x0000b710
        /*0ba0*/ 	.word	0x00000000
        /*0ba4*/ 	.word	0x00000150
        /*0ba8*/ 	.short	0x010a
        /*0baa*/ 	.byte	0xff
	.zero		1


	//   ....[170]....
        /*0bac*/ 	.word	0x0000b770
        /*0bb0*/ 	.word	0x00000002
        /*0bb4*/ 	.word	0x00000100
        /*0bb8*/ 	.short	0x010a
        /*0bba*/ 	.byte	0xff
	.zero		1


	//   ....[171]....
        /*0bbc*/ 	.word	0x0000b7c0
        /*0bc0*/ 	.word	0x00000067
        /*0bc4*/ 	.word	0x00000160
        /*0bc8*/ 	.short	0x010a
        /*0bca*/ 	.byte	0xff
	.zero		1


	//   ....[172]....
        /*0bcc*/ 	.word	0x0000b810
        /*0bd0*/ 	.word	0x00000002
        /*0bd4*/ 	.word	0x00000100
        /*0bd8*/ 	.short	0x010a
        /*0bda*/ 	.byte	0xff
	.zero		1


	//   ....[173]....
        /*0bdc*/ 	.word	0x0000b860
        /*0be0*/ 	.word	0x00000006
        /*0be4*/ 	.word	0x00000100
        /*0be8*/ 	.short	0x010a
        /*0bea*/ 	.byte	0xff
	.zero		1


	//   ....[174]....
        /*0bec*/ 	.word	0x0000b8b0
        /*0bf0*/ 	.word	0x00000002
        /*0bf4*/ 	.word	0x00000100
        /*0bf8*/ 	.short	0x010a
        /*0bfa*/ 	.byte	0xff
	.zero		1


	//----- nvinfo : EIATTR_NUM_MBARRIERS
	.align		4
.L_47:
        /*0bfc*/ 	.byte	0x03, 0x38
        /*0bfe*/ 	.short	0x0031


	//----- nvinfo : EIATTR_EXIT_INSTR_OFFSETS
	.align		4
        /*0c00*/ 	.byte	0x04, 0x1c
        /*0c02*/ 	.short	(.L_49 - .L_48)


	//   ....[0]....
.L_48:
        /*0c04*/ 	.word	0x000038c0


	//   ....[1]....
        /*0c08*/ 	.word	0x00003b70


	//   ....[2]....
        /*0c0c*/ 	.word	0x00003bd0


	//   ....[3]....
        /*0c10*/ 	.word	0x00004d90


	//   ....[4]....
        /*0c14*/ 	.word	0x00006130


	//   ....[5]....
        /*0c18*/ 	.word	0x00006170


	//   ....[6]....
        /*0c1c*/ 	.word	0x0000a7b0


	//   ....[7]....
        /*0c20*/ 	.word	0x0000a830


	//   ....[8]....
        /*0c24*/ 	.word	0x0000a860


	//   ....[9]....
        /*0c28*/ 	.word	0x0000a8e0


	//----- nvinfo : EIATTR_MAX_THREADS
	.align		4
.L_49:
        /*0c2c*/ 	.byte	0x04, 0x05
        /*0c2e*/ 	.short	(.L_51 - .L_50)
.L_50:
        /*0c30*/ 	.word	0x00000100
        /*0c34*/ 	.word	0x00000001
        /*0c38*/ 	.word	0x00000001


	//----- nvinfo : EIATTR_CRS_STACK_SIZE
	.align		4
.L_51:
        /*0c3c*/ 	.byte	0x04, 0x1e
        /*0c3e*/ 	.short	(.L_53 - .L_52)
.L_52:
        /*0c40*/ 	.word	0x00000000


	//----- nvinfo : EIATTR_CBANK_PARAM_SIZE
	.align		4
.L_53:
        /*0c44*/ 	.byte	0x03, 0x19
        /*0c46*/ 	.short	0x0900


	//----- nvinfo : EIATTR_PARAM_CBANK
	.align		4
        /*0c48*/ 	.byte	0x04, 0x0a
        /*0c4a*/ 	.short	(.L_55 - .L_54)
	.align		4
.L_54:
        /*0c4c*/ 	.word	index@(.nv.constant0._ZN7cutlass13device_kernelINS_4conv6kernel13ConvUniversalINS1_16ConvProblemShapeILNS1_8OperatorE0ELi3EEENS1_10collective14CollectiveConvINS1_47MainloopSm100TmaUmmaWarpSpecializedImplicitGemmILS5_0ELi16ELi3ELi1ELi2EN4cute5tupleIJNSA_1CILi2EEENSC_ILi1EEESE_EEEEENSB_IJNSC_ILi256EEENSC_ILi128EEENSB_IJNSC_ILi32EEEEEEEEENS_10bfloat16_tESM_NSA_8TiledMMAINSA_8MMA_AtomIJNSA_26SM100_MMA_F16BF16_2x1SM_SSISM_SM_fLi256ELi128ELNSA_4UMMA5MajorE0ELSR_0ELNSQ_7ScaleInE0ELSS_0EEEEEENSA_6LayoutINSB_IJSE_SE_SE_EEENSB_IJNSC_ILi0EEESX_SX_EEEEENSB_IJNSA_10UnderscoreES10_S10_EEEEENS7_6detail27Sm100ImplicitGemmTileTraitsINSA_25SM100_TMA_2SM_LOAD_IM2COLENSA_14ComposedLayoutINSA_7SwizzleILi2ELi4ELi3EEENSA_18smem_ptr_flag_bitsILi16EEENSV_INSB_IJNSC_ILi8EEESJ_EEENSB_IJSJ_SE_EEEEEEEvEENS14_INSA_18SM100_TMA_2SM_LOADES1F_vEEEENS_8epilogue10collective18CollectiveEpilogueINS1K_23Sm100TmaWarpSpecializedILi4ELi2ELi32ELb1ELb0EEEJNSB_IJSI_SI_SK_EEENSB_IJNSV_ISI_SE_EENSV_ISJ_SE_EEEEESM_NSB_IJNSB_IJllllEEESE_SX_EEESM_S1U_NS1K_6fusion15FusionCallbacksIS1O_NS1V_17LinearCombinationISM_fSM_fLNS_15FloatRoundStyleE2EEES1P_S1S_JEEENSA_5SM1004TMEM4LOAD26SM100_TMEM_LOAD_32dp32b32xENSA_20SM90_TMA_LOAD_IM2COLES1F_NSA_39AutoVectorizingCopyWithAssumedAlignmentILi128EEENSA_21SM90_TMA_STORE_IM2COLES1F_S27_S27_EEEvvEEEEvNT_6ParamsE)
        /*0c50*/ 	.short	0x0380
        /*0c52*/ 	.short	0x0900


	//----- nvinfo : EIATTR_SW_WAR
	.align		4
.L_55:
        /*0c54*/ 	.byte	0x04, 0x36
        /*0c56*/ 	.short	(.L_57 - .L_56)
.L_56:
        /*0c58*/ 	.word	0x00000008
.L_57:


//--------------------- .nv.callgraph             --------------------------
	.section	.nv.callgraph,"",@"SHT_CUDA_CALLGRAPH"
	.align	4
	.sectionentsize	8
	.align		4
        /*0000*/ 	.word	0x00000000
	.align		4
        /*0004*/ 	.word	0xffffffff
	.align		4
        /*0008*/ 	.word	index@(_ZN7cutlass13device_kernelINS_4conv6kernel13ConvUniversalINS1_16ConvProblemShapeILNS1_8OperatorE0ELi3EEENS1_10collective14CollectiveConvINS1_47MainloopSm100TmaUmmaWarpSpecializedImplicitGemmILS5_0ELi16ELi3ELi1ELi2EN4cute5tupleIJNSA_1CILi2EEENSC_ILi1EEESE_EEEEENSB_IJNSC_ILi256EEENSC_ILi128EEENSB_IJNSC_ILi32EEEEEEEEENS_10bfloat16_tESM_NSA_8TiledMMAINSA_8MMA_AtomIJNSA_26SM100_MMA_F16BF16_2x1SM_SSISM_SM_fLi256ELi128ELNSA_4UMMA5MajorE0ELSR_0ELNSQ_7ScaleInE0ELSS_0EEEEEENSA_6LayoutINSB_IJSE_SE_SE_EEENSB_IJNSC_ILi0EEESX_SX_EEEEENSB_IJNSA_10UnderscoreES10_S10_EEEEENS7_6detail27Sm100ImplicitGemmTileTraitsINSA_25SM100_TMA_2SM_LOAD_IM2COLENSA_14ComposedLayoutINSA_7SwizzleILi2ELi4ELi3EEENSA_18smem_ptr_flag_bitsILi16EEENSV_INSB_IJNSC_ILi8EEESJ_EEENSB_IJSJ_SE_EEEEEEEvEENS14_INSA_18SM100_TMA_2SM_LOADES1F_vEEEENS_8epilogue10collective18CollectiveEpilogueINS1K_23Sm100TmaWarpSpecializedILi4ELi2ELi32ELb1ELb0EEEJNSB_IJSI_SI_SK_EEENSB_IJNSV_ISI_SE_EENSV_ISJ_SE_EEEEESM_NSB_IJNSB_IJllllEEESE_SX_EEESM_S1U_NS1K_6fusion15FusionCallbacksIS1O_NS1V_17LinearCombinationISM_fSM_fLNS_15FloatRoundStyleE2EEES1P_S1S_JEEENSA_5SM1004TMEM4LOAD26SM100_TMEM_LOAD_32dp32b32xENSA_20SM90_TMA_LOAD_IM2COLES1F_NSA_39AutoVectorizingCopyWithAssumedAlignmentILi128EEENSA_21SM90_TMA_STORE_IM2COLES1F_S27_S27_EEEvvEEEEvNT_6ParamsE)
	.align		4
        /*000c*/ 	.word	index@(__assertfail)
	.align		4
        /*0010*/ 	.word	0x00000000
	.align		4
        /*0014*/ 	.word	0xfffffffe
	.align		4
        /*0018*/ 	.word	0x00000000
	.align		4
        /*001c*/ 	.word	0xfffffffd
	.align		4
        /*0020*/ 	.word	0x00000000
	.align		4
        /*0024*/ 	.word	0xfffffffc


//--------------------- .nv.constant4             --------------------------
	.section	.nv.constant4,"a",@progbits
	.align	8
	.align		8
.nv.constant4:
        /*0000*/ 	.dword	__assertfail
	.align		8
        /*0008*/ 	.dword	__unnamed_1
	.align		8
        /*0010*/ 	.dword	__unnamed_2
	.align		8
        /*0018*/ 	.dword	_ZN39_INTERNAL_28deba3f_4_k_cu_670bcf12_34944cuda3std3__45__cpo5beginE
	.align		8
        /*0020*/ 	.dword	_ZN39_INTERNAL_28deba3f_4_k_cu_670bcf12_34944cuda3std3__45__cpo3endE
	.align		8
        /*0028*/ 	.dword	_ZN39_INTERNAL_28deba3f_4_k_cu_670bcf12_34944cuda3std3__45__cpo6cbeginE
	.align		8
        /*0030*/ 	.dword	_ZN39_INTERNAL_28deba3f_4_k_cu_670bcf12_34944cuda3std3__45__cpo4cendE
	.align		8
        /*0038*/ 	.dword	_ZN39_INTERNAL_28deba3f_4_k_cu_670bcf12_34944cuda3std3__441_GLOBAL__N__28deba3f_4_k_cu_670bcf12_34946ignoreE
	.align		8
        /*0040*/ 	.dword	_ZN39_INTERNAL_28deba3f_4_k_cu_670bcf12_34944cuda3std3__419piecewise_constructE
	.align		8
        /*0048*/ 	.dword	_ZN39_INTERNAL_28deba3f_4_k_cu_670bcf12_34944cuda3std3__48in_placeE
	.align		8
        /*0050*/ 	.dword	_ZN39_INTERNAL_28deba3f_4_k_cu_670bcf12_34944cuda3std6ranges3__45__cpo4swapE
	.align		8
        /*0058*/ 	.dword	_ZN39_INTERNAL_28deba3f_4_k_cu_670bcf12_34944cuda3std6ranges3__45__cpo9iter_moveE
	.align		8
        /*0060*/ 	.dword	_ZN39_INTERNAL_28deba3f_4_k_cu_670bcf12_34944cute7productE
	.align		8
        /*0068*/ 	.dword	_ZN39_INTERNAL_28deba3f_4_k_cu_670bcf12_34944cute1_E
	.align		8
        /*0070*/ 	.dword	$str$27
	.align		8
        /*0078*/ 	.dword	$str$28
	.align		8
        /*0080*/ 	.dword	$str$29
	.align		8
        /*0088*/ 	.dword	$str$30


//--------------------- .text._ZN7cutlass13device_kernelINS_4conv6kernel13ConvUniversalINS1_16ConvProblemShapeILNS1_8OperatorE0ELi3EEENS1_10collective14CollectiveConvINS1_47MainloopSm100TmaUmmaWarpSpecializedImplicitGemmILS5_0ELi16ELi3ELi1ELi2EN4cute5tupleIJNSA_1CILi2EEENSC_ILi1EEESE_EEEEENSB_IJNSC_ILi256EEENSC_ILi128EEENSB_IJNSC_ILi32EEEEEEEEENS_10bfloat16_tESM_NSA_8TiledMMAINSA_8MMA_AtomIJNSA_26SM100_MMA_F16BF16_2x1SM_SSISM_SM_fLi256ELi128ELNSA_4UMMA5MajorE0ELSR_0ELNSQ_7ScaleInE0ELSS_0EEEEEENSA_6LayoutINSB_IJSE_SE_SE_EEENSB_IJNSC_ILi0EEESX_SX_EEEEENSB_IJNSA_10UnderscoreES10_S10_EEEEENS7_6detail27Sm100ImplicitGemmTileTraitsINSA_25SM100_TMA_2SM_LOAD_IM2COLENSA_14ComposedLayoutINSA_7SwizzleILi2ELi4ELi3EEENSA_18smem_ptr_flag_bitsILi16EEENSV_INSB_IJNSC_ILi8EEESJ_EEENSB_IJSJ_SE_EEEEEEEvEENS14_INSA_18SM100_TMA_2SM_LOADES1F_vEEEENS_8epilogue10collective18CollectiveEpilogueINS1K_23Sm100TmaWarpSpecializedILi4ELi2ELi32ELb1ELb0EEEJNSB_IJSI_SI_SK_EEENSB_IJNSV_ISI_SE_EENSV_ISJ_SE_EEEEESM_NSB_IJNSB_IJllllEEESE_SX_EEESM_S1U_NS1K_6fusion15FusionCallbacksIS1O_NS1V_17LinearCombinationISM_fSM_fLNS_15FloatRoundStyleE2EEES1P_S1S_JEEENSA_5SM1004TMEM4LOAD26SM100_TMEM_LOAD_32dp32b32xENSA_20SM90_TMA_LOAD_IM2COLES1F_NSA_39AutoVectorizingCopyWithAssumedAlignmentILi128EEENSA_21SM90_TMA_STORE_IM2COLES1F_S27_S27_EEEvvEEEEvNT_6ParamsE --------------------------
	.section	.text._ZN7cutlass13device_kernelINS_4conv6kernel13ConvUniversalINS1_16ConvProblemShapeILNS1_8OperatorE0ELi3EEENS1_10collective14CollectiveConvINS1_47MainloopSm100TmaUmmaWarpSpecializedImplicitGemmILS5_0ELi16ELi3ELi1ELi2EN4cute5tupleIJNSA_1CILi2EEENSC_ILi1EEESE_EEEEENSB_IJNSC_ILi256EEENSC_ILi128EEENSB_IJNSC_ILi32EEEEEEEEENS_10bfloat16_tESM_NSA_8TiledMMAINSA_8MMA_AtomIJNSA_26SM100_MMA_F16BF16_2x1SM_SSISM_SM_fLi256ELi128ELNSA_4UMMA5MajorE0ELSR_0ELNSQ_7ScaleInE0ELSS_0EEEEEENSA_6LayoutINSB_IJSE_SE_SE_EEENSB_IJNSC_ILi0EEESX_SX_EEEEENSB_IJNSA_10UnderscoreES10_S10_EEEEENS7_6detail27Sm100ImplicitGemmTileTraitsINSA_25SM100_TMA_2SM_LOAD_IM2COLENSA_14ComposedLayoutINSA_7SwizzleILi2ELi4ELi3EEENSA_18smem_ptr_flag_bitsILi16EEENSV_INSB_IJNSC_ILi8EEESJ_EEENSB_IJSJ_SE_EEEEEEEvEENS14_INSA_18SM100_TMA_2SM_LOADES1F_vEEEENS_8epilogue10collective18CollectiveEpilogueINS1K_23Sm100TmaWarpSpecializedILi4ELi2ELi32ELb1ELb0EEEJNSB_IJSI_SI_SK_EEENSB_IJNSV_ISI_SE_EENSV_ISJ_SE_EEEEESM_NSB_IJNSB_IJllllEEESE_SX_EEESM_S1U_NS1K_6fusion15FusionCallbacksIS1O_NS1V_17LinearCombinationISM_fSM_fLNS_15FloatRoundStyleE2EEES1P_S1S_JEEENSA_5SM1004TMEM4LOAD26SM100_TMEM_LOAD_32dp32b32xENSA_20SM90_TMA_LOAD_IM2COLES1F_NSA_39AutoVectorizingCopyWithAssumedAlignmentILi128EEENSA_21SM90_TMA_STORE_IM2COLES1F_S27_S27_EEEvvEEEEvNT_6ParamsE,"ax",@progbits
	.align	128
.text._ZN7cutlass13device_kernelINS_4conv6kernel13ConvUniversalINS1_16ConvProblemShapeILNS1_8OperatorE0ELi3EEENS1_10collective14CollectiveConvINS1_47MainloopSm100TmaUmmaWarpSpecializedImplicitGemmILS5_0ELi16ELi3ELi1ELi2EN4cute5tupleIJNSA_1CILi2EEENSC_ILi1EEESE_EEEEENSB_IJNSC_ILi256EEENSC_ILi128EEENSB_IJNSC_ILi32EEEEEEEEENS_10bfloat16_tESM_NSA_8TiledMMAINSA_8MMA_AtomIJNSA_26SM100_MMA_F16BF16_2x1SM_SSISM_SM_fLi256ELi128ELNSA_4UMMA5MajorE0ELSR_0ELNSQ_7ScaleInE0ELSS_0EEEEEENSA_6LayoutINSB_IJSE_SE_SE_EEENSB_IJNSC_ILi0EEESX_SX_EEEEENSB_IJNSA_10UnderscoreES10_S10_EEEEENS7_6detail27Sm100ImplicitGemmTileTraitsINSA_25SM100_TMA_2SM_LOAD_IM2COLENSA_14ComposedLayoutINSA_7SwizzleILi2ELi4ELi3EEENSA_18smem_ptr_flag_bitsILi16EEENSV_INSB_IJNSC_ILi8EEESJ_EEENSB_IJSJ_SE_EEEEEEEvEENS14_INSA_18SM100_TMA_2SM_LOADES1F_vEEEENS_8epilogue10collective18CollectiveEpilogueINS1K_23Sm100TmaWarpSpecializedILi4ELi2ELi32ELb1ELb0EEEJNSB_IJSI_SI_SK_EEENSB_IJNSV_ISI_SE_EENSV_ISJ_SE_EEEEESM_NSB_IJNSB_IJllllEEESE_SX_EEESM_S1U_NS1K_6fusion15FusionCallbacksIS1O_NS1V_17LinearCombinationISM_fSM_fLNS_15FloatRoundStyleE2EEES1P_S1S_JEEENSA_5SM1004TMEM4LOAD26SM100_TMEM_LOAD_32dp32b32xENSA_20SM90_TMA_LOAD_IM2COLES1F_NSA_39AutoVectorizingCopyWithAssumedAlignmentILi128EEENSA_21SM90_TMA_STORE_IM2COLES1F_S27_S27_EEEvvEEEEvNT_6ParamsE:
        .type           _ZN7cutlass13device_kernelINS_4conv6kernel13ConvUniversalINS1_16ConvProblemShapeILNS1_8OperatorE0ELi3EEENS1_10collective14CollectiveConvINS1_47MainloopSm100TmaUmmaWarpSpecializedImplicitGemmILS5_0ELi16ELi3ELi1ELi2EN4cute5tupleIJNSA_1CILi2EEENSC_ILi1EEESE_EEEEENSB_IJNSC_ILi256EEENSC_ILi128EEENSB_IJNSC_ILi32EEEEEEEEENS_10bfloat16_tESM_NSA_8TiledMMAINSA_8MMA_AtomIJNSA_26SM100_MMA_F16BF16_2x1SM_SSISM_SM_fLi256ELi128ELNSA_4UMMA5MajorE0ELSR_0ELNSQ_7ScaleInE0ELSS_0EEEEEENSA_6LayoutINSB_IJSE_SE_SE_EEENSB_IJNSC_ILi0EEESX_SX_EEEEENSB_IJNSA_10UnderscoreES10_S10_EEEEENS7_6detail27Sm100ImplicitGemmTileTraitsINSA_25SM100_TMA_2SM_LOAD_IM2COLENSA_14ComposedLayoutINSA_7SwizzleILi2ELi4ELi3EEENSA_18smem_ptr_flag_bitsILi16EEENSV_INSB_IJNSC_ILi8EEESJ_EEENSB_IJSJ_SE_EEEEEEEvEENS14_INSA_18SM100_TMA_2SM_LOADES1F_vEEEENS_8epilogue10collective18CollectiveEpilogueINS1K_23Sm100TmaWarpSpecializedILi4ELi2ELi32ELb1ELb0EEEJNSB_IJSI_SI_SK_EEENSB_IJNSV_ISI_SE_EENSV_ISJ_SE_EEEEESM_NSB_IJNSB_IJllllEEESE_SX_EEESM_S1U_NS1K_6fusion15FusionCallbacksIS1O_NS1V_17LinearCombinationISM_fSM_fLNS_15FloatRoundStyleE2EEES1P_S1S_JEEENSA_5SM1004TMEM4LOAD26SM100_TMEM_LOAD_32dp32b32xENSA_20SM90_TMA_LOAD_IM2COLES1F_NSA_39AutoVectorizingCopyWithAssumedAlignmentILi128EEENSA_21SM90_TMA_STORE_IM2COLES1F_S27_S27_EEEvvEEEEvNT_6ParamsE,@function
        .size           _ZN7cutlass13device_kernelINS_4conv6kernel13ConvUniversalINS1_16ConvProblemShapeILNS1_8OperatorE0ELi3EEENS1_10collective14CollectiveConvINS1_47MainloopSm100TmaUmmaWarpSpecializedImplicitGemmILS5_0ELi16ELi3ELi1ELi2EN4cute5tupleIJNSA_1CILi2EEENSC_ILi1EEESE_EEEEENSB_IJNSC_ILi256EEENSC_ILi128EEENSB_IJNSC_ILi32EEEEEEEEENS_10bfloat16_tESM_NSA_8TiledMMAINSA_8MMA_AtomIJNSA_26SM100_MMA_F16BF16_2x1SM_SSISM_SM_fLi256ELi128ELNSA_4UMMA5MajorE0ELSR_0ELNSQ_7ScaleInE0ELSS_0EEEEEENSA_6LayoutINSB_IJSE_SE_SE_EEENSB_IJNSC_ILi0EEESX_SX_EEEEENSB_IJNSA_10UnderscoreES10_S10_EEEEENS7_6detail27Sm100ImplicitGemmTileTraitsINSA_25SM100_TMA_2SM_LOAD_IM2COLENSA_14ComposedLayoutINSA_7SwizzleILi2ELi4ELi3EEENSA_18smem_ptr_flag_bitsILi16EEENSV_INSB_IJNSC_ILi8EEESJ_EEENSB_IJSJ_SE_EEEEEEEvEENS14_INSA_18SM100_TMA_2SM_LOADES1F_vEEEENS_8epilogue10collective18CollectiveEpilogueINS1K_23Sm100TmaWarpSpecializedILi4ELi2ELi32ELb1ELb0EEEJNSB_IJSI_SI_SK_EEENSB_IJNSV_ISI_SE_EENSV_ISJ_SE_EEEEESM_NSB_IJNSB_IJllllEEESE_SX_EEESM_S1U_NS1K_6fusion15FusionCallbacksIS1O_NS1V_17LinearCombinationISM_fSM_fLNS_15FloatRoundStyleE2EEES1P_S1S_JEEENSA_5SM1004TMEM4LOAD26SM100_TMEM_LOAD_32dp32b32xENSA_20SM90_TMA_LOAD_IM2COLES1F_NSA_39AutoVectorizingCopyWithAssumedAlignmentILi128EEENSA_21SM90_TMA_STORE_IM2COLES1F_S27_S27_EEEvvEEEEvNT_6ParamsE,(.L_x_224 - _ZN7cutlass13device_kernelINS_4conv6kernel13ConvUniversalINS1_16ConvProblemShapeILNS1_8OperatorE0ELi3EEENS1_10collective14CollectiveConvINS1_47MainloopSm100TmaUmmaWarpSpecializedImplicitGemmILS5_0ELi16ELi3ELi1ELi2EN4cute5tupleIJNSA_1CILi2EEENSC_ILi1EEESE_EEEEENSB_IJNSC_ILi256EEENSC_ILi128EEENSB_IJNSC_ILi32EEEEEEEEENS_10bfloat16_tESM_NSA_8TiledMMAINSA_8MMA_AtomIJNSA_26SM100_MMA_F16BF16_2x1SM_SSISM_SM_fLi256ELi128ELNSA_4UMMA5MajorE0ELSR_0ELNSQ_7ScaleInE0ELSS_0EEEEEENSA_6LayoutINSB_IJSE_SE_SE_EEENSB_IJNSC_ILi0EEESX_SX_EEEEENSB_IJNSA_10UnderscoreES10_S10_EEEEENS7_6detail27Sm100ImplicitGemmTileTraitsINSA_25SM100_TMA_2SM_LOAD_IM2COLENSA_14ComposedLayoutINSA_7SwizzleILi2ELi4ELi3EEENSA_18smem_ptr_flag_bitsILi16EEENSV_INSB_IJNSC_ILi8EEESJ_EEENSB_IJSJ_SE_EEEEEEEvEENS14_INSA_18SM100_TMA_2SM_LOADES1F_vEEEENS_8epilogue10collective18CollectiveEpilogueINS1K_23Sm100TmaWarpSpecializedILi4ELi2ELi32ELb1ELb0EEEJNSB_IJSI_SI_SK_EEENSB_IJNSV_ISI_SE_EENSV_ISJ_SE_EEEEESM_NSB_IJNSB_IJllllEEESE_SX_EEESM_S1U_NS1K_6fusion15FusionCallbacksIS1O_NS1V_17LinearCombinationISM_fSM_fLNS_15FloatRoundStyleE2EEES1P_S1S_JEEENSA_5SM1004TMEM4LOAD26SM100_TMEM_LOAD_32dp32b32xENSA_20SM90_TMA_LOAD_IM2COLES1F_NSA_39AutoVectorizingCopyWithAssumedAlignmentILi128EEENSA_21SM90_TMA_STORE_IM2COLES1F_S27_S27_EEEvvEEEEvNT_6ParamsE)
        .other          _ZN7cutlass13device_kernelINS_4conv6kernel13ConvUniversalINS1_16ConvProblemShapeILNS1_8OperatorE0ELi3EEENS1_10collective14CollectiveConvINS1_47MainloopSm100TmaUmmaWarpSpecializedImplicitGemmILS5_0ELi16ELi3ELi1ELi2EN4cute5tupleIJNSA_1CILi2EEENSC_ILi1EEESE_EEEEENSB_IJNSC_ILi256EEENSC_ILi128EEENSB_IJNSC_ILi32EEEEEEEEENS_10bfloat16_tESM_NSA_8TiledMMAINSA_8MMA_AtomIJNSA_26SM100_MMA_F16BF16_2x1SM_SSISM_SM_fLi256ELi128ELNSA_4UMMA5MajorE0ELSR_0ELNSQ_7ScaleInE0ELSS_0EEEEEENSA_6LayoutINSB_IJSE_SE_SE_EEENSB_IJNSC_ILi0EEESX_SX_EEEEENSB_IJNSA_10UnderscoreES10_S10_EEEEENS7_6detail27Sm100ImplicitGemmTileTraitsINSA_25SM100_TMA_2SM_LOAD_IM2COLENSA_14ComposedLayoutINSA_7SwizzleILi2ELi4ELi3EEENSA_18smem_ptr_flag_bitsILi16EEENSV_INSB_IJNSC_ILi8EEESJ_EEENSB_IJSJ_SE_EEEEEEEvEENS14_INSA_18SM100_TMA_2SM_LOADES1F_vEEEENS_8epilogue10collective18CollectiveEpilogueINS1K_23Sm100TmaWarpSpecializedILi4ELi2ELi32ELb1ELb0EEEJNSB_IJSI_SI_SK_EEENSB_IJNSV_ISI_SE_EENSV_ISJ_SE_EEEEESM_NSB_IJNSB_IJllllEEESE_SX_EEESM_S1U_NS1K_6fusion15FusionCallbacksIS1O_NS1V_17LinearCombinationISM_fSM_fLNS_15FloatRoundStyleE2EEES1P_S1S_JEEENSA_5SM1004TMEM4LOAD26SM100_TMEM_LOAD_32dp32b32xENSA_20SM90_TMA_LOAD_IM2COLES1F_NSA_39AutoVectorizingCopyWithAssumedAlignmentILi128EEENSA_21SM90_TMA_STORE_IM2COLES1F_S27_S27_EEEvvEEEEvNT_6ParamsE,@"STO_CUDA_ENTRY STV_DEFAULT"
_ZN7cutlass13device_kernelINS_4conv6kernel13ConvUniversalINS1_16ConvProblemShapeILNS1_8OperatorE0ELi3EEENS1_10collective14CollectiveConvINS1_47MainloopSm100TmaUmmaWarpSpecializedImplicitGemmILS5_0ELi16ELi3ELi1ELi2EN4cute5tupleIJNSA_1CILi2EEENSC_ILi1EEESE_EEEEENSB_IJNSC_ILi256EEENSC_ILi128EEENSB_IJNSC_ILi32EEEEEEEEENS_10bfloat16_tESM_NSA_8TiledMMAINSA_8MMA_AtomIJNSA_26SM100_MMA_F16BF16_2x1SM_SSISM_SM_fLi256ELi128ELNSA_4UMMA5MajorE0ELSR_0ELNSQ_7ScaleInE0ELSS_0EEEEEENSA_6LayoutINSB_IJSE_SE_SE_EEENSB_IJNSC_ILi0EEESX_SX_EEEEENSB_IJNSA_10UnderscoreES10_S10_EEEEENS7_6detail27Sm100ImplicitGemmTileTraitsINSA_25SM100_TMA_2SM_LOAD_IM2COLENSA_14ComposedLayoutINSA_7SwizzleILi2ELi4ELi3EEENSA_18smem_ptr_flag_bitsILi16EEENSV_INSB_IJNSC_ILi8EEESJ_EEENSB_IJSJ_SE_EEEEEEEvEENS14_INSA_18SM100_TMA_2SM_LOADES1F_vEEEENS_8epilogue10collective18CollectiveEpilogueINS1K_23Sm100TmaWarpSpecializedILi4ELi2ELi32ELb1ELb0EEEJNSB_IJSI_SI_SK_EEENSB_IJNSV_ISI_SE_EENSV_ISJ_SE_EEEEESM_NSB_IJNSB_IJllllEEESE_SX_EEESM_S1U_NS1K_6fusion15FusionCallbacksIS1O_NS1V_17LinearCombinationISM_fSM_fLNS_15FloatRoundStyleE2EEES1P_S1S_JEEENSA_5SM1004TMEM4LOAD26SM100_TMEM_LOAD_32dp32b32xENSA_20SM90_TMA_LOAD_IM2COLES1F_NSA_39AutoVectorizingCopyWithAssumedAlignmentILi128EEENSA_21SM90_TMA_STORE_IM2COLES1F_S27_S27_EEEvvEEEEvNT_6ParamsE:
[----:B------:R-:W1:Y:S01]  /*0000*/  LDC R1, c[0x0][0x37c] ;  /* 0x0000df00ff017b82 */ /* 0x000e620000000800 */
[----:B------:R-:W2:Y:S01]  /*0010*/  S2R R81, SR_TID.X ;  /* 0x0000000000517919 */ /* 0x000ea20000002100 */
[----:B------:R-:W3:Y:S06]  /*0020*/  LDCU.64 UR8, c[0x0][0x990] ;  /* 0x00013200ff0877ac */ /* 0x000eec0008000a00 */
[----:B------:R-:W4:Y:S01]  /*0030*/  S2UR UR4, SR_CgaCtaId ;  /* 0x00000000000479c3 */ /* 0x000f220000008800 */
[----:B-1----:R-:W-:Y:S01]  /*0040*/  VIADD R1, R1, 0xfffffff8 ;  /* 0xfffffff801017836 */ /* 0x002fe20000000000 */
[----:B------:R-:W-:-:S02]  /*0050*/  PRMT R83, RZ, 0x7610, R83 ;  /* 0x00007610ff537816 */ /* 0x000fc40000000053 */
[----:B------:R-:W-:Y:S02]  /*0060*/  ELECT P1, URZ, PT ;  /* 0x0000000000ff782f */ /* 0x000fe40003820000 */
[----:B------:R-:W-:Y:S01]  /*0070*/  R2UR UR49, R1 ;  /* 0x00000000013172ca */ /* 0x000fe200000e0000 */
[----:B---3--:R-:W-:-:S04]  /*0080*/  UISETP.NE.U32.AND UP0, UPT, UR8, URZ, UPT ;  /* 0x000000ff0800728c */ /* 0x008fc8000bf05070 */
[----:B------:R-:W-:Y:S02]  /*0090*/  UISETP.NE.AND.EX UP0, UPT, UR9, URZ, UPT, UP0 ;  /* 0x000000ff0900728c */ /* 0x000fe4000bf05300 */
[----:B----4-:R-:W-:Y:S02]  /*00a0*/  ULOP3.LUT UR31, UR4, 0x1, URZ, 0xc0, !UPT ;  /* 0x00000001041f7892 */ /* 0x010fe4000f8ec0ff */
[----:B------:R-:W-:Y:S01]  /*00b0*/  ULOP3.LUT UR30, UR4, 0x1, URZ, 0x3c, !UPT ;  /* 0x00000001041e7892 */ /* 0x000fe2000f8e3cff */
[----:B--2---:R-:W-:-:S05]  /*00c0*/  SHF.R.U32.HI R84, RZ, 0x5, R81 ;  /* 0x00000005ff547819 */ /* 0x004fca0000011651 */
[----:B------:R-:W1:Y:S02]  /*00d0*/  SHFL.IDX PT, R0, R84, RZ, 0x1f ;  /* 0x00001fff54007589 */ /* 0x000e6400000e0000 */
[----:B-1----:R-:W-:Y:S01]  /*00e0*/  R2UR UR18, R0 ;  /* 0x00000000001272ca */ /* 0x002fe200000e0000 */
[----:B------:R-:W-:-:S14]  /*00f0*/  BRA.U UP0, `(.L_x_0) ;  /* 0x0000000100307547 */ /* 0x000fdc000b800000 */
[----:B------:R-:W1:Y:S02]  /*0100*/  LDCU.64 UR4, c[0x0][0x988] ;  /* 0x00013100ff0477ac */ /* 0x000e640008000a00 */
[----:B-1----:R-:W-:-:S04]  /*0110*/  UISETP.NE.U32.AND UP0, UPT, UR4, URZ, UPT ;  /* 0x000000ff0400728c */ /* 0x002fc8000bf05070 */
[----:B------:R-:W-:-:S09]  /*0120*/  UISETP.NE.AND.EX UP0, UPT, UR5, URZ, UPT, UP0 ;  /* 0x000000ff0500728c */ /* 0x000fd2000bf05300 */
[----:B------:R-:W-:Y:S05]  /*0130*/  BRA.U !UP0, `(.L_x_1) ;  /* 0x0000000108147547 */ /* 0x000fea000b800000 */
[----:B------:R-:W1:Y:S01]  /*0140*/  LDC.64 R2, c[0x0][0x988] ;  /* 0x00026200ff027b82 */ /* 0x000e620000000a00 */
[----:B------:R-:W1:Y:S02]  /*0150*/  LDCU.64 UR4, c[0x0][0x358] ;  /* 0x00006b00ff0477ac */ /* 0x000e640008000a00 */
[----:B-1----:R1:W5:Y:S01]  /*0160*/  LDG.E R41, desc[UR4][R2.64] ;  /* 0x0000000402297981 */ /* 0x002362000c1e1900 */
[----:B------:R-:W-:Y:S01]  /*0170*/  HFMA2 R83, -RZ, RZ, 0, 5.9604644775390625e-08 ;  /* 0x00000001ff537431 */ /* 0x000fe200000001ff */
[----:B------:R-:W-:Y:S05]  /*0180*/  BRA `(.L_x_0) ;  /* 0x00000000000c7947 */ /* 0x000fea0003800000 */
.L_x_1:
[----:B------:R-:W1:Y:S01]  /*0190*/  LDCU UR4, c[0x0][0x980] ;  /* 0x00013000ff0477ac */ /* 0x000e620008000800 */
[----:B------:R-:W-:Y:S01]  /*01a0*/  HFMA2 R83, -RZ, RZ, 0, 5.9604644775390625e-08 ;  /* 0x00000001ff537431 */ /* 0x000fe200000001ff */
[----:B-1----:R-:W-:-:S07]  /*01b0*/  MOV R41, UR4 ;  /* 0x0000000400297c02 */ /* 0x002fce0008000f00 */
.L_x_0:
[----:B------:R-:W2:Y:S02]  /*01c0*/  LDCU.64 UR4, c[0x0][0x9b0] ;  /* 0x00013600ff0477ac */ /* 0x000ea40008000a00 */
[----:B--2---:R-:W-:-:S04]  /*01d0*/  UISETP.NE.U32.AND UP0, UPT, UR4, URZ, UPT ;  /* 0x000000ff0400728c */ /* 0x004fc8000bf05070 */
[----:B------:R-:W-:-:S09]  /*01e0*/  UISETP.NE.AND.EX UP0, UPT, UR5, URZ, UPT, UP0 ;  /* 0x000000ff0500728c */ /* 0x000fd2000bf05300 */
[----:B------:R-:W-:Y:S05]  /*01f0*/  BRA.U UP0, `(.L_x_2) ;  /* 0x0000000100287547 */ /* 0x000fea000b800000 */
[----:B------:R-:W2:Y:S02]  /*0200*/  LDCU.64 UR4, c[0x0][0x9a8] ;  /* 0x00013500ff0477ac */ /* 0x000ea40008000a00 */
[----:B--2---:R-:W-:-:S04]  /*0210*/  UISETP.NE.U32.AND UP0, UPT, UR4, URZ, UPT ;  /* 0x000000ff0400728c */ /* 0x004fc8000bf05070 */
[----:B------:R-:W-:-:S09]  /*0220*/  UISETP.NE.AND.EX UP0, UPT, UR5, URZ, UPT, UP0 ;  /* 0x000000ff0500728c */ /* 0x000fd2000bf05300 */
[----:B------:R-:W-:Y:S05]  /*0230*/  BRA.U !UP0, `(.L_x_3) ;  /* 0x0000000108107547 */ /* 0x000fea000b800000 */
[----:B------:R-:W2:Y:S01]  /*0240*/  LDC.64 R38, c[0x0][0x9a8] ;  /* 0x00026a00ff267b82 */ /* 0x000ea20000000a00 */
[----:B------:R-:W2:Y:S02]  /*0250*/  LDCU.64 UR4, c[0x0][0x358] ;  /* 0x00006b00ff0477ac */ /* 0x000ea40008000a00 */
[----:B--2---:R2:W5:Y:S01]  /*0260*/  LDG.E R38, desc[UR4][R38.64] ;  /* 0x0000000426267981 */ /* 0x004562000c1e1900 */
[----:B------:R-:W-:Y:S05]  /*0270*/  BRA `(.L_x_2) ;  /* 0x0000000000087947 */ /* 0x000fea0003800000 */
.L_x_3:
[----:B------:R-:W2:Y:S02]  /*0280*/  LDCU UR4, c[0x0][0x9a0] ;  /* 0x00013400ff0477ac */ /* 0x000ea40008000800 */
[----:B--2---:R-:W-:Y:S02]  /*0290*/  MOV R38, UR4 ;  /* 0x0000000400267c02 */ /* 0x004fe40008000f00 */
.L_x_2:
[----:B------:R-:W-:Y:S01]  /*02a0*/  IMAD.U32 R0, RZ, RZ, UR18 ;  /* 0x00000012ff007e24 */ /* 0x000fe2000f8e00ff */
[----:B------:R-:W-:Y:S04]  /*02b0*/  BSSY.RECONVERGENT B0, `(.L_x_4) ;  /* 0x000000c000007945 */ /* 0x000fe80003800200 */
[C---:B------:R-:W-:Y:S02]  /*02c0*/  ISETP.NE.OR P2, PT, R0.reuse, 0x1, !P1 ;  /* 0x000000010000780c */ /* 0x040fe40004f45670 */
[----:B------:R-:W-:-:S11]  /*02d0*/  ISETP.NE.OR P0, PT, R0, 0x3, !P1 ;  /* 0x000000030000780c */ /* 0x000fd60004f05670 */
[----:B------:R-:W-:Y:S05]  /*02e0*/  @P2 BRA `(.L_x_5) ;  /* 0x0000000000202947 */ /* 0x000fea0003800000 */
[----:B------:R-:W3:Y:S02]  /*02f0*/  LDCU.64 UR4, c[0x0][0x348] ;  /* 0x00006900ff0477ac */ /* 0x000ee40008000a00 */
[----:B---3--:R-:W-:Y:S02]  /*0300*/  UIADD3 UR6, UP1, UPT, UR4, 0x80, URZ ;  /* 0x0000008004067890 */ /* 0x008fe4000ff3e0ff */
[----:B------:R-:W-:Y:S02]  /*0310*/  UIADD3 UR4, UP0, UPT, UR4, 0x200, URZ ;  /* 0x0000020004047890 */ /* 0x000fe4000ff1e0ff */
[----:B------:R-:W-:Y:S02]  /*0320*/  UIADD3.X UR7, UPT, UPT, URZ, UR5, URZ, UP1, !UPT ;  /* 0x00000005ff077290 */ /* 0x000fe40008ffe4ff */
[----:B------:R-:W-:-:S07]  /*0330*/  UIADD3.X UR5, UPT, UPT, URZ, UR5, URZ, UP0, !UPT ;  /* 0x00000005ff057290 */ /* 0x000fce00087fe4ff */
[----:B------:R3:W-:Y:S02]  /*0340*/  UTMACCTL.PF [UR6] ;  /* 0x00000000060079b9 */ /* 0x0007e40008040000 */
[----:B------:R3:W-:Y:S02]  /*0350*/  UTMACCTL.PF [UR4] ;  /* 0x00000000040079b9 */ /* 0x0007e40008040000 */
[----:B---3--:R-:W-:Y:S01]  /*0360*/  NOP ;  /* 0x0000000000007918 */ /* 0x008fe20000000000 */
.L_x_5:
[----:B------:R-:W-:Y:S05]  /*0370*/  BSYNC.RECONVERGENT B0 ;  /* 0x0000000000007941 */ /* 0x000fea0003800200 */
.L_x_4:
[----:B------:R-:W-:Y:S04]  /*0380*/  BSSY.RECONVERGENT B0, `(.L_x_6) ;  /* 0x000000a000007945 */ /* 0x000fe80003800200 */
        /* <DEDUP_REMOVED lines=9> */
.L_x_7:
[----:B------:R-:W-:Y:S05]  /*0420*/  BSYNC.RECONVERGENT B0 ;  /* 0x0000000000007941 */ /* 0x000fea0003800200 */
.L_x_6:
[----:B------:R-:W3:Y:S01]  /*0430*/  LDCU.64 UR4, c[0x0][0x988] ;  /* 0x00013100ff0477ac */ /* 0x000ee20008000a00 */
[----:B------:R-:W-:Y:S02]  /*0440*/  UISETP.EQ.U32.AND UP2, UPT, UR8, URZ, UPT ;  /* 0x000000ff0800728c */ /* 0x000fe4000bf42070 */
[----:B------:R-:W-:Y:S02]  /*0450*/  UPLOP3.LUT UP3, UPT, UPT, UPT, UPT, 0x80, 0x8 ;  /* 0x000000000008789c */ /* 0x000fe40003f6f070 */
[----:B---3--:R-:W-:-:S04]  /*0460*/  UISETP.NE.U32.AND UP0, UPT, UR4, URZ, UPT ;  /* 0x000000ff0400728c */ /* 0x008fc8000bf05070 */
[----:B------:R-:W-:-:S04]  /*0470*/  UISETP.NE.AND.EX UP1, UPT, UR5, URZ, UPT, UP0 ;  /* 0x000000ff0500728c */ /* 0x000fc8000bf25300 */
[----:B------:R-:W-:-:S04]  /*0480*/  UISETP.EQ.OR.EX UP4, UPT, UR9, URZ, !UP1, UP2 ;  /* 0x000000ff0900728c */ /* 0x000fc8000cf82720 */
[----:B------:R-:W-:-:S06]  /*0490*/  UP2UR UR4, UPR, URZ, 0x10 ;  /* 0x00000010ff047883 */ /* 0x000fcc0008000000 */
[----:B------:R-:W-:Y:S01]  /*04a0*/  MOV R93, UR4 ;  /* 0x00000004005d7c02 */ /* 0x000fe20008000f00 */
[----:B------:R-:W-:Y:S06]  /*04b0*/  BRA.U !UP4, `(.L_x_8) ;  /* 0x000000010c207547 */ /* 0x000fec000b800000 */
[----:B------:R-:W-:Y:S01]  /*04c0*/  UISETP.NE.U32.AND UP2, UPT, UR8, URZ, UPT ;  /* 0x000000ff0800728c */ /* 0x000fe2000bf45070 */
[----:B-----5:R-:W-:Y:S01]  /*04d0*/  FSETP.NEU.AND P0, PT, R41, RZ, PT ;  /* 0x000000ff2900720b */ /* 0x020fe20003f0d000 */
[----:B------:R-:W-:Y:S02]  /*04e0*/  USEL UR4, URZ, 0xffffffff, UP1 ;  /* 0xffffffffff047887 */ /* 0x000fe40008800000 */
[----:B------:R-:W-:-:S10]  /*04f0*/  UISETP.NE.AND.EX UP2, UPT, UR9, URZ, UPT, UP2 ;  /* 0x000000ff0900728c */ /* 0x000fd4000bf45320 */
[----:B------:R-:W-:Y:S01]  /*0500*/  VOTEU.ANY UP0, P0 ;  /* 0x0000000000ff7886 */ /* 0x000fe20000000100 */
[----:B------:R-:W-:-:S04]  /*0510*/  @!UP2 USEL UR4, URZ, 0xffffffff, UP0 ;  /* 0xffffffffff04a887 */ /* 0x000fc80008000000 */
[----:B------:R-:W-:-:S04]  /*0520*/  ULOP3.LUT UR4, UR4, 0x1, URZ, 0xc0, !UPT ;  /* 0x0000000104047892 */ /* 0x000fc8000f8ec0ff */
[----:B------:R-:W-:-:S11]  /*0530*/  UISETP.NE.U32.AND UP3, UPT, UR4, 0x1, UPT ;  /* 0x000000010400788c */ /* 0x000fd6000bf65070 */
.L_x_8:
[----:B------:R-:W3:Y:S01]  /*0540*/  SHFL.IDX PT, R0, R84, RZ, 0x1f ;  /* 0x00001fff54007589 */ /* 0x000ee200000e0000 */
[----:B------:R-:W-:Y:S02]  /*0550*/  UISETP.NE.AND UP5, UPT, UR18, 0x2, UPT ;  /* 0x000000021200788c */ /* 0x000fe4000bfa5270 */
[----:B------:R-:W-:Y:S02]  /*0560*/  UISETP.NE.AND UP0, UPT, UR18, 0x2, UPT ;  /* 0x000000021200788c */ /* 0x000fe4000bf05270 */
[----:B------:R-:W-:Y:S02]  /*0570*/  UISETP.NE.OR UP2, UPT, UR31, URZ, UP5 ;  /* 0x000000ff1f00728c */ /* 0x000fe4000af45670 */
[----:B------:R-:W-:-:S04]  /*0580*/  USEL UR56, URZ, 0x1, UP0 ;  /* 0x00000001ff387887 */ /* 0x000fc80008000000 */
[----:B------:R-:W-:Y:S02]  /*0590*/  PLOP3.LUT P3, PT, P1, PT, UP2, 0xae, 0xea ;  /* 0x0000000000ea781c */ /* 0x000fe40000f6f52e */
[----:B---3--:R-:W-:-:S13]  /*05a0*/  ISETP.NE.AND P0, PT, R0, RZ, PT ;  /* 0x000000ff0000720c */ /* 0x008fda0003f05270 */
[----:B------:R-:W-:Y:S05]  /*05b0*/  @P0 BRA `(.L_x_9) ;  /* 0x0000000000b40947 */ /* 0x000fea0003800000 */
[----:B------:R-:W-:Y:S01]  /*05c0*/  ELECT P0, URZ, PT ;  /* 0x0000000000ff782f */ /* 0x000fe20003800000 */
[----:B------:R-:W-:-:S12]  /*05d0*/  BSSY.RECONVERGENT B0, `(.L_x_9) ;  /* 0x000002b000007945 */ /* 0x000fd80003800200 */
[----:B------:R-:W-:Y:S05]  /*05e0*/  @!P0 BRA `(.L_x_10) ;  /* 0x0000000000a48947 */ /* 0x000fea0003800000 */
[----:B------:R-:W3:Y:S01]  /*05f0*/  S2UR UR5, SR_CgaCtaId ;  /* 0x00000000000579c3 */ /* 0x000ee20000008800 */
[----:B------:R-:W-:Y:S01]  /*0600*/  UMOV UR4, 0x400 ;  /* 0x0000040000047882 */ /* 0x000fe20000000000 */
[----:B------:R-:W-:Y:S02]  /*0610*/  UMOV UR6, 0x1 ;  /* 0x0000000100067882 */ /* 0x000fe40000000000 */
[----:B------:R-:W-:-:S04]  /*0620*/  UIADD3 UR6, UPT, UPT, -UR6, 0x100000, URZ ;  /* 0x0010000006067890 */ /* 0x000fc8000fffe1ff */
[----:B------:R-:W-:Y:S02]  /*0630*/  USHF.L.U32 UR7, UR6, 0xb, URZ ;  /* 0x0000000b06077899 */ /* 0x000fe400080006ff */
[----:B------:R-:W-:Y:S02]  /*0640*/  USHF.L.U32 UR6, UR6, 0x1, URZ ;  /* 0x0000000106067899 */ /* 0x000fe400080006ff */
[----:B---3--:R-:W-:Y:S01]  /*0650*/  ULEA UR4, UR5, UR4, 0x18 ;  /* 0x0000000405047291 */ /* 0x008fe2000f8ec0ff */
[----:B------:R-:W3:Y:S11]  /*0660*/  FENCE.VIEW.ASYNC.S ;  /* 0x00000000000073c6 */ /* 0x000ef60000000000 */
[----:B---3--:R3:W4:Y:S01]  /*0670*/  SYNCS.EXCH.64 URZ, [UR4], UR6 ;  /* 0x0000000604ff75b2 */ /* 0x0087220008000100 */
[----:B------:R3:W1:Y:S01]  /*0680*/  SYNCS.EXCH.64 URZ, [UR4+0x80], UR6 ;  /* 0x0000800604ff75b2 */ /* 0x0006620008000100 */
        /* <DEDUP_REMOVED lines=29> */
[----:B------:R3:W1:Y:S02]  /*0860*/  SYNCS.EXCH.64 URZ, [UR4+0xf8], UR6 ;  /* 0x0000f80604ff75b2 */ /* 0x0006640008000100 */
[----:B---34-:R-:W-:Y:S01]  /*0870*/  NOP ;  /* 0x0000000000007918 */ /* 0x018fe20000000000 */
.L_x_10:
[----:B------:R-:W-:Y:S05]  /*0880*/  BSYNC.RECONVERGENT B0 ;  /* 0x0000000000007941 */ /* 0x000fea0003800200 */
.L_x_9:
[----:B------:R-:W3:Y:S01]  /*0890*/  SHFL.IDX PT, R0, R84, RZ, 0x1f ;  /* 0x00001fff54007589 */ /* 0x000ee200000e0000 */
[----:B------:R-:W-:Y:S01]  /*08a0*/  NOP ;  /* 0x0000000000007918 */ /* 0x000fe20000000000 */
[----:B---3--:R-:W-:-:S13]  /*08b0*/  ISETP.NE.AND P0, PT, R0, 0x1, PT ;  /* 0x000000010000780c */ /* 0x008fda0003f05270 */
[----:B------:R-:W-:Y:S05]  /*08c0*/  @P0 BRA `(.L_x_11) ;  /* 0x0000000000580947 */ /* 0x000fea0003800000 */
[----:B------:R-:W3:Y:S01]  /*08d0*/  S2UR UR5, SR_CgaCtaId ;  /* 0x00000000000579c3 */ /* 0x000ee20000008800 */
[----:B------:R-:W-:Y:S01]  /*08e0*/  UMOV UR4, 0x400 ;  /* 0x0000040000047882 */ /* 0x000fe20000000000 */
[----:B------:R-:W-:Y:S01]  /*08f0*/  UMOV UR8, 0x20 ;  /* 0x0000002000087882 */ /* 0x000fe20000000000 */
[----:B------:R-:W-:Y:S01]  /*0900*/  UMOV UR6, 0x80 ;  /* 0x0000008000067882 */ /* 0x000fe20000000000 */
[----:B------:R-:W-:-:S04]  /*0910*/  UIADD3 UR8, UPT, UPT, -UR8, 0x100000, URZ ;  /* 0x0010000008087890 */ /* 0x000fc8000fffe1ff */
[----:B------:R-:W-:Y:S02]  /*0920*/  USHF.L.U32 UR9, UR8, 0xb, URZ ;  /* 0x0000000b08097899 */ /* 0x000fe400080006ff */
[----:B------:R-:W-:Y:S02]  /*0930*/  USHF.L.U32 UR8, UR8, 0x1, URZ ;  /* 0x0000000108087899 */ /* 0x000fe400080006ff */
[----:B------:R-:W-:-:S04]  /*0940*/  UIADD3 UR6, UPT, UPT, -UR6, 0x100000, URZ ;  /* 0x0010000006067890 */ /* 0x000fc8000fffe1ff */
[----:B------:R-:W-:Y:S02]  /*0950*/  USHF.L.U32 UR7, UR6, 0xb, URZ ;  /* 0x0000000b06077899 */ /* 0x000fe400080006ff */
[----:B------:R-:W-:Y:S01]  /*0960*/  USHF.L.U32 UR6, UR6, 0x1, URZ ;  /* 0x0000000106067899 */ /* 0x000fe200080006ff */
[----:B------:R-:W-:Y:S01]  /*0970*/  ELECT P0, URZ, PT ;  /* 0x0000000000ff782f */ /* 0x000fe20003800000 */
[----:B---3--:R-:W-:Y:S01]  /*0980*/  ULEA UR4, UR5, UR4, 0x18 ;  /* 0x0000000405047291 */ /* 0x008fe2000f8ec0ff */
[----:B------:R-:W3:Y:S11]  /*0990*/  FENCE.VIEW.ASYNC.S ;  /* 0x00000000000073c6 */ /* 0x000ef60000000000 */
[----:B---3--:R3:W4:Y:S01]  /*09a0*/  SYNCS.EXCH.64 URZ, [UR4+0x100], UR8 ;  /* 0x0001000804ff75b2 */ /* 0x0087220008000100 */
[----:B------:R3:W1:Y:S01]  /*09b0*/  SYNCS.EXCH.64 URZ, [UR4+0x120], UR6 ;  /* 0x0001200604ff75b2 */ /* 0x0006620008000100 */
[----:B------:R3:W1:Y:S01]  /*09c0*/  SYNCS.EXCH.64 URZ, [UR4+0x108], UR8 ;  /* 0x0001080804ff75b2 */ /* 0x0006620008000100 */
[----:B------:R3:W1:Y:S01]  /*09d0*/  SYNCS.EXCH.64 URZ, [UR4+0x128], UR6 ;  /* 0x0001280604ff75b2 */ /* 0x0006620008000100 */
[----:B------:R3:W1:Y:S01]  /*09e0*/  SYNCS.EXCH.64 URZ, [UR4+0x110], UR8 ;  /* 0x0001100804ff75b2 */ /* 0x0006620008000100 */
[----:B------:R3:W1:Y:S01]  /*09f0*/  SYNCS.EXCH.64 URZ, [UR4+0x130], UR6 ;  /* 0x0001300604ff75b2 */ /* 0x0006620008000100 */
[----:B------:R3:W1:Y:S01]  /*0a00*/  SYNCS.EXCH.64 URZ, [UR4+0x118], UR8 ;  /* 0x0001180804ff75b2 */ /* 0x0006620008000100 */
[----:B------:R3:W1:Y:S01]  /*0a10*/  SYNCS.EXCH.64 URZ, [UR4+0x138], UR6 ;  /* 0x0001380604ff75b2 */ /* 0x0006620008000100 */
[----:B------:R-:W-:Y:S01]  /*0a20*/  NOP ;  /* 0x0000000000007918 */ /* 0x000fe20000000000 */
.L_x_11:
[----:B------:R-:W2:Y:S01]  /*0a30*/  SHFL.IDX PT, R0, R84, RZ, 0x1f ;  /* 0x00001fff54007589 */ /* 0x000ea200000e0000 */
[----:B------:R-:W-:Y:S01]  /*0a40*/  NOP ;  /* 0x0000000000007918 */ /* 0x000fe20000000000 */
[----:B--2---:R-:W-:-:S13]  /*0a50*/  ISETP.NE.AND P0, PT, R0, 0x3, PT ;  /* 0x000000030000780c */ /* 0x004fda0003f05270 */
[----:B------:R-:W-:Y:S05]  /*0a60*/  @P0 BRA `(.L_x_12) ;  /* 0x0000000000300947 */ /* 0x000fea0003800000 */
[----:B------:R-:W2:Y:S01]  /*0a70*/  S2UR UR5, SR_CgaCtaId ;  /* 0x00000000000579c3 */ /* 0x000ea20000008800 */
[----:B---3--:R-:W-:Y:S01]  /*0a80*/  UMOV UR4, 0x400 ;  /* 0x0000040000047882 */ /* 0x008fe20000000000 */
[----:B------:R-:W-:Y:S01]  /*0a90*/  UMOV UR6, 0x20 ;  /* 0x0000002000067882 */ /* 0x000fe20000000000 */
[----:B------:R-:W-:Y:S01]  /*0aa0*/  ELECT P0, URZ, PT ;  /* 0x0000000000ff782f */ /* 0x000fe20003800000 */
[----:B------:R-:W-:-:S04]  /*0ab0*/  UIADD3 UR6, UPT, UPT, -UR6, 0x100000, URZ ;  /* 0x0010000006067890 */ /* 0x000fc8000fffe1ff */
[----:B------:R-:W-:Y:S02]  /*0ac0*/  USHF.L.U32 UR7, UR6, 0xb, URZ ;  /* 0x0000000b06077899 */ /* 0x000fe400080006ff */
[----:B------:R-:W-:Y:S02]  /*0ad0*/  USHF.L.U32 UR6, UR6, 0x1, URZ ;  /* 0x0000000106067899 */ /* 0x000fe400080006ff */
[----:B--2---:R-:W-:Y:S01]  /*0ae0*/  ULEA UR4, UR5, UR4, 0x18 ;  /* 0x0000000405047291 */ /* 0x004fe2000f8ec0ff */
[----:B------:R-:W2:Y:S11]  /*0af0*/  FENCE.VIEW.ASYNC.S ;  /* 0x00000000000073c6 */ /* 0x000eb60000000000 */
[----:B--2---:R2:W3:Y:S01]  /*0b00*/  SYNCS.EXCH.64 URZ, [UR4+0x140], UR6 ;  /* 0x0001400604ff75b2 */ /* 0x0044e20008000100 */
[----:B------:R2:W1:Y:S01]  /*0b10*/  SYNCS.EXCH.64 URZ, [UR4+0x148], UR6 ;  /* 0x0001480604ff75b2 */ /* 0x0004620008000100 */
[----:B------:R-:W-:Y:S01]  /*0b20*/  NOP ;  /* 0x0000000000007918 */ /* 0x000fe20000000000 */
.L_x_12:
[----:B------:R-:W4:Y:S01]  /*0b30*/  SHFL.IDX PT, R0, R84, RZ, 0x1f ;  /* 0x00001fff54007589 */ /* 0x000f2200000e0000 */
[----:B------:R-:W-:Y:S01]  /*0b40*/  NOP ;  /* 0x0000000000007918 */ /* 0x000fe20000000000 */
[----:B----4-:R-:W-:-:S13]  /*0b50*/  ISETP.NE.AND P0, PT, R0, 0x4, PT ;  /* 0x000000040000780c */ /* 0x010fda0003f05270 */
[----:B------:R-:W-:Y:S05]  /*0b60*/  @P0 BRA `(.L_x_13) ;  /* 0x0000000000440947 */ /* 0x000fea0003800000 */
[----:B------:R-:W4:Y:S01]  /*0b70*/  S2UR UR5, SR_CgaCtaId ;  /* 0x00000000000579c3 */ /* 0x000f220000008800 */
[----:B--23--:R-:W-:Y:S01]  /*0b80*/  UMOV UR4, 0x1e0 ;  /* 0x000001e000047882 */ /* 0x00cfe20000000000 */
[----:B------:R-:W-:Y:S01]  /*0b90*/  UMOV UR6, 0x400 ;  /* 0x0000040000067882 */ /* 0x000fe20000000000 */
[----:B------:R-:W-:Y:S01]  /*0ba0*/  USEL UR4, UR4, 0x1a0, UP3 ;  /* 0x000001a004047887 */ /* 0x000fe20009800000 */
[----:B------:R-:W-:Y:S01]  /*0bb0*/  UMOV UR8, 0x1 ;  /* 0x0000000100087882 */ /* 0x000fe20000000000 */
[----:B------:R-:W-:Y:S01]  /*0bc0*/  ELECT P0, URZ, PT ;  /* 0x0000000000ff782f */ /* 0x000fe20003800000 */
[----:B------:R-:W-:-:S04]  /*0bd0*/  UIADD3 UR8, UPT, UPT, -UR8, 0x100000, URZ ;  /* 0x0010000008087890 */ /* 0x000fc8000fffe1ff */
[----:B------:R-:W-:Y:S02]  /*0be0*/  USHF.L.U32 UR9, UR8, 0xb, URZ ;  /* 0x0000000b08097899 */ /* 0x000fe400080006ff */
[----:B------:R-:W-:Y:S02]  /*0bf0*/  USHF.L.U32 UR8, UR8, 0x1, URZ ;  /* 0x0000000108087899 */ /* 0x000fe400080006ff */
[----:B----4-:R-:W-:Y:S02]  /*0c00*/  ULEA UR6, UR5, UR6, 0x18 ;  /* 0x0000000605067291 */ /* 0x010fe4000f8ec0ff */
[----:B------:R-:W-:-:S04]  /*0c10*/  UIADD3 UR4, UPT, UPT, -UR4, 0x100000, URZ ;  /* 0x0010000004047890 */ /* 0x000fc8000fffe1ff */
[----:B------:R-:W-:Y:S02]  /*0c20*/  USHF.L.U32 UR5, UR4, 0xb, URZ ;  /* 0x0000000b04057899 */ /* 0x000fe400080006ff */
[----:B------:R-:W-:Y:S01]  /*0c30*/  USHF.L.U32 UR4, UR4, 0x1, URZ ;  /* 0x0000000104047899 */ /* 0x000fe200080006ff */
[----:B------:R-:W2:Y:S03]  /*0c40*/  FENCE.VIEW.ASYNC.S ;  /* 0x00000000000073c6 */ /* 0x000ea60000000000 */
[----:B--2---:R4:W2:Y:S08]  /*0c50*/  SYNCS.EXCH.64 URZ, [UR6+0x150], UR8 ;  /* 0x0001500806ff75b2 */ /* 0x0048b00008000100 */
[----:B------:R4:W3:Y:S02]  /*0c60*/  SYNCS.EXCH.64 URZ, [UR6+0x158], UR4 ;  /* 0x0001580406ff75b2 */ /* 0x0008e40008000100 */
[----:B----4-:R-:W-:Y:S01]  /*0c70*/  NOP ;  /* 0x0000000000007918 */ /* 0x010fe20000000000 */
.L_x_13:
[----:B------:R-:W4:Y:S01]  /*0c80*/  SHFL.IDX PT, R0, R84, RZ, 0x1f ;  /* 0x00001fff54007589 */ /* 0x000f2200000e0000 */
[----:B------:R-:W-:Y:S01]  /*0c90*/  ISETP.NE.OR P1, PT, RZ, UR18, !P1 ;  /* 0x00000012ff007c0c */ /* 0x000fe2000cf25670 */
[----:B------:R-:W-:Y:S01]  /*0ca0*/  NOP ;  /* 0x0000000000007918 */ /* 0x000fe20000000000 */
[----:B----4-:R-:W-:-:S13]  /*0cb0*/  ISETP.NE.AND P0, PT, R0, 0x5, PT ;  /* 0x000000050000780c */ /* 0x010fda0003f05270 */
[----:B------:R-:W-:Y:S05]  /*0cc0*/  @P0 BRA `(.L_x_14) ;  /* 0x0000000000480947 */ /* 0x000fea0003800000 */
[----:B------:R-:W4:Y:S01]  /*0cd0*/  S2UR UR5, SR_CgaCtaId ;  /* 0x00000000000579c3 */ /* 0x000f220000008800 */
[----:B--23--:R-:W-:Y:S01]  /*0ce0*/  UMOV UR4, 0x400 ;  /* 0x0000040000047882 */ /* 0x00cfe20000000000 */
        /* <DEDUP_REMOVED lines=9> */
[----:B----4-:R-:W-:Y:S01]  /*0d80*/  ULEA UR4, UR5, UR4, 0x18 ;  /* 0x0000000405047291 */ /* 0x010fe2000f8ec0ff */
[----:B------:R-:W2:Y:S11]  /*0d90*/  FENCE.VIEW.ASYNC.S ;  /* 0x00000000000073c6 */ /* 0x000eb60000000000 */
[----:B--2---:R4:W2:Y:S01]  /*0da0*/  SYNCS.EXCH.64 URZ, [UR4+0x160], UR6 ;  /* 0x0001600604ff75b2 */ /* 0x0048a20008000100 */
[----:B------:R4:W3:Y:S01]  /*0db0*/  SYNCS.EXCH.64 URZ, [UR4+0x170], UR8 ;  /* 0x0001700804ff75b2 */ /* 0x0008e20008000100 */
[----:B------:R4:W1:Y:S01]  /*0dc0*/  SYNCS.EXCH.64 URZ, [UR4+0x168], UR6 ;  /* 0x0001680604ff75b2 */ /* 0x0008620008000100 */
[----:B------:R4:W1:Y:S02]  /*0dd0*/  SYNCS.EXCH.64 URZ, [UR4+0x178], UR8 ;  /* 0x0001780804ff75b2 */ /* 0x0008640008000100 */
[----:B----4-:R-:W-:Y:S01]  /*0de0*/  NOP ;  /* 0x0000000000007918 */ /* 0x010fe20000000000 */
.L_x_14:
[----:B--23--:R-:W2:Y:S01]  /*0df0*/  S2UR UR7, SR_CgaCtaId ;  /* 0x00000000000779c3 */ /* 0x00cea20000008800 */
[----:B------:R-:W-:Y:S01]  /*0e00*/  VOTEU.ALL UP0, P1 ;  /* 0x0000000000ff7886 */ /* 0x000fe20000800000 */
[----:B------:R-:W-:Y:S01]  /*0e10*/  UMOV UR4, 0x20 ;  /* 0x0000002000047882 */ /* 0x000fe20000000000 */
[----:B------:R-:W-:Y:S01]  /*0e20*/  NOP ;  /* 0x0000000000007918 */ /* 0x000fe20000000000 */
[----:B-1----:R-:W-:Y:S01]  /*0e30*/  LOP3.LUT R3, R81, 0x1f, RZ, 0xc0, !PT ;  /* 0x0000001f51037812 */ /* 0x002fe200078ec0ff */
[----:B------:R-:W-:Y:S01]  /*0e40*/  UISETP.NE.AND UP4, UPT, UR18, URZ, UPT ;  /* 0x000000ff1200728c */ /* 0x000fe2000bf85270 */
[----:B------:R-:W-:Y:S01]  /*0e50*/  @!UP0 UMOV UR6, 0x400 ;  /* 0x0000040000068882 */ /* 0x000fe20000000000 */
[----:B------:R-:W-:-:S04]  /*0e60*/  @!UP0 UIADD3 UR4, UPT, UPT, -UR4, 0x100000, URZ ;  /* 0x0010000004048890 */ /* 0x000fc8000fffe1ff */
[----:B------:R-:W-:Y:S02]  /*0e70*/  @!UP0 USHF.L.U32 UR5, UR4, 0xb, URZ ;  /* 0x0000000b04058899 */ /* 0x000fe400080006ff */
[----:B------:R-:W-:Y:S02]  /*0e80*/  @!UP0 USHF.L.U32 UR4, UR4, 0x1, URZ ;  /* 0x0000000104048899 */ /* 0x000fe400080006ff */
[----:B--2---:R-:W-:Y:S01]  /*0e90*/  @!UP0 ULEA UR6, UR7, UR6, 0x18 ;  /* 0x0000000607068291 */ /* 0x004fe2000f8ec0ff */
[----:B------:R-:W1:Y:S01]  /*0ea0*/  LDCU UR7, c[0x0][0x36c] ;  /* 0x00006d80ff0777ac */ /* 0x000e620008000800 */
[----:B------:R-:W-:Y:S01]  /*0eb0*/  VOTEU.ALL UP0, P1 ;  /* 0x0000000000ff7886 */ /* 0x000fe20000800000 */
[----:B------:R-:W2:Y:S09]  /*0ec0*/  FENCE.VIEW.ASYNC.S ;  /* 0x00000000000073c6 */ /* 0x000eb20000000000 */
[----:B--2---:R2:W3:Y:S01]  /*0ed0*/  @!UP0 SYNCS.EXCH.64 URZ, [UR6+0x180], UR4 ;  /* 0x0001800406ff85b2 */ /* 0x0044e20008000100 */
[----:B-1----:R-:W-:-:S09]  /*0ee0*/  UISETP.EQ.U32.AND UP6, UPT, UR7, 0x1, UPT ;  /* 0x000000010700788c */ /* 0x002fd2000bfc2070 */
[----:B--2---:R-:W-:Y:S05]  /*0ef0*/  BRA.U !UP6, `(.L_x_15) ;  /* 0x000000010e087547 */ /* 0x004fea000b800000 */
[----:B---3--:R-:W-:Y:S01]  /*0f00*/  UCGABAR_ARV ;  /* 0x00000000000079c7 */ /* 0x008fe20008000000 */
[----:B------:R-:W-:Y:S05]  /*0f10*/  BRA `(.L_x_16) ;  /* 0x0000000000047947 */ /* 0x000fea0003800000 */
.L_x_15:
[----:B---3--:R-:W-:Y:S01]  /*0f20*/  NOP ;  /* 0x0000000000007918 */ /* 0x008fe20000000000 */
.L_x_16:
[----:B------:R-:W1:Y:S01]  /*0f30*/  S2UR UR21, SR_CTAID.X ;  /* 0x00000000001579c3 */ /* 0x000e620000002500 */
[----:B------:R-:W-:-:S05]  /*0f40*/  CS2R.32 R92, SR_CgaSize ;  /* 0x00000000005c7805 */ /* 0x000fca0000008a00 */
[----:B------:R-:W-:-:S05]  /*0f50*/  IMAD R92, R92, -0xa0, RZ ;  /* 0xffffff605c5c7824 */ /* 0x000fca00078e02ff */
[----:B------:R-:W-:-:S14]  /*0f60*/  R2UR UR5, R92 ;  /* 0x000000005c0572ca */ /* 0x000fdc00000e0000 */
[----:B------:R-:W2:Y:S01]  /*0f70*/  LDCU UR5, c[0x0][UR5+0x2b0] ;  /* 0x00005600050577ac */ /* 0x000ea20008000800 */
[----:B------:R-:W-:-:S05]  /*0f80*/  CS2R.32 R92, SR_CgaSize ;  /* 0x00000000005c7805 */ /* 0x000fca0000008a00 */
[----:B------:R-:W-:-:S05]  /*0f90*/  IMAD R92, R92, -0xa0, RZ ;  /* 0xffffff605c5c7824 */ /* 0x000fca00078e02ff */
[----:B------:R-:W-:-:S14]  /*0fa0*/  R2UR UR4, R92 ;  /* 0x000000005c0472ca */ /* 0x000fdc00000e0000 */
[----:B------:R-:W3:Y:S01]  /*0fb0*/  LDCU UR4, c[0x0][UR4+0x2b4] ;  /* 0x00005680040477ac */ /* 0x000ee20008000800 */
[----:B------:R-:W4:Y:S01]  /*0fc0*/  S2UR UR24, SR_CTAID.Y ;  /* 0x00000000001879c3 */ /* 0x000f220000002600 */
[----:B------:R-:W-:-:S05]  /*0fd0*/  CS2R.32 R92, SR_CgaSize ;  /* 0x00000000005c7805 */ /* 0x000fca0000008a00 */
[----:B------:R-:W-:-:S05]  /*0fe0*/  IMAD R92, R92, -0xa0, RZ ;  /* 0xffffff605c5c7824 */ /* 0x000fca00078e02ff */
[----:B------:R-:W-:-:S14]  /*0ff0*/  R2UR UR7, R92 ;  /* 0x000000005c0772ca */ /* 0x000fdc00000e0000 */
[----:B------:R-:W3:Y:S01]  /*1000*/  LDCU UR7, c[0x0][UR7+0x2a0] ;  /* 0x00005400070777ac */ /* 0x000ee20008000800 */
[----:B------:R-:W-:-:S05]  /*1010*/  CS2R.32 R92, SR_CgaSize ;  /* 0x00000000005c7805 */ /* 0x000fca0000008a00 */
[----:B------:R-:W-:-:S05]  /*1020*/  IMAD R92, R92, -0xa0, RZ ;  /* 0xffffff605c5c7824 */ /* 0x000fca00078e02ff */
[----:B------:R-:W-:-:S14]  /*1030*/  R2UR UR8, R92 ;  /* 0x000000005c0872ca */ /* 0x000fdc00000e0000 */
[----:B------:R-:W3:Y:S01]  /*1040*/  LDCU UR8, c[0x0][UR8+0x2a4] ;  /* 0x00005480080877ac */ /* 0x000ee20008000800 */
[----:B------:R-:W3:Y:S01]  /*1050*/  LDCU UR19, c[0x0][0xc24] ;  /* 0x00018480ff1377ac */ /* 0x000ee20008000800 */
[----:B------:R-:W3:Y:S01]  /*1060*/  LDCU UR39, c[0x0][0xc24] ;  /* 0x00018480ff2777ac */ /* 0x000ee20008000800 */
[----:B-1----:R-:W-:Y:S01]  /*1070*/  I2FP.F32.U32 R2, UR21 ;  /* 0x0000001500027c45 */ /* 0x002fe20008201000 */
[----:B------:R-:W1:Y:S04]  /*1080*/  LDCU UR23, c[0x0][0xc30] ;  /* 0x00018600ff1777ac */ /* 0x000e680008000800 */
[----:B--2---:R-:W-:Y:S01]  /*1090*/  FMUL R2, R2, UR5 ;  /* 0x0000000502027c20 */ /* 0x004fe20008400000 */
[----:B----4-:R-:W-:-:S05]  /*10a0*/  I2FP.F32.U32 R0, UR24 ;  /* 0x0000001800007c45 */ /* 0x010fca0008201000 */
[----:B------:R-:W2:Y:S01]  /*10b0*/  F2I.U32.TRUNC.NTZ R2, R2 ;  /* 0x0000000200027305 */ /* 0x000ea2000020f000 */
[----:B---3--:R-:W-:-:S07]  /*10c0*/  FMUL R0, R0, UR4 ;  /* 0x0000000400007c20 */ /* 0x008fce0008400000 */
[----:B------:R-:W3:Y:S01]  /*10d0*/  F2I.U32.TRUNC.NTZ R0, R0 ;  /* 0x0000000000007305 */ /* 0x000ee2000020f000 */
[----:B--2---:R-:W-:Y:S02]  /*10e0*/  R2UR UR4, R2 ;  /* 0x00000000020472ca */ /* 0x004fe400000e0000 */
[----:B------:R-:W-:Y:S02]  /*10f0*/  PRMT R2, RZ, 0x7610, R2 ;  /* 0x00007610ff027816 */ /* 0x000fe40000000002 */
[----:B---3--:R-:W-:Y:S02]  /*1100*/  R2UR UR6, R0 ;  /* 0x00000000000672ca */ /* 0x008fe400000e0000 */
[----:B------:R-:W-:-:S07]  /*1110*/  PRMT R0, RZ, 0x7610, R0 ;  /* 0x00007610ff007816 */ /* 0x000fce0000000000 */
[----:B------:R-:W-:-:S04]  /*1120*/  UIADD3 UR5, UPT, UPT, -UR4, URZ, URZ ;  /* 0x000000ff04057290 */ /* 0x000fc8000fffe1ff */
[----:B------:R-:W-:Y:S02]  /*1130*/  UIMAD UR5, UR7, UR5, UR21 ;  /* 0x00000005070572a4 */ /* 0x000fe4000f8e0215 */
[----:B------:R-:W-:-:S04]  /*1140*/  UIADD3 UR4, UPT, UPT, -UR6, URZ, URZ ;  /* 0x000000ff06047290 */ /* 0x000fc8000fffe1ff */
[----:B------:R-:W-:Y:S01]  /*1150*/  IMAD.U32 R92, RZ, RZ, UR5 ;  /* 0x00000005ff5c7e24 */ /* 0x000fe2000f8e00ff */
[----:B------:R-:W-:-:S06]  /*1160*/  UIMAD UR4, UR8, UR4, UR24 ;  /* 0x00000004080472a4 */ /* 0x000fcc000f8e0218 */
[----:B------:R-:W-:Y:S01]  /*1170*/  IMAD.U32 R91, RZ, RZ, UR4 ;  /* 0x00000004ff5b7e24 */ /* 0x000fe2000f8e00ff */
[----:B-1----:R-:W-:Y:S06]  /*1180*/  BRA.U UP4, `(.L_x_17) ;  /* 0x0000000104307547 */ /* 0x002fec000b800000 */
[----:B------:R-:W-:Y:S01]  /*1190*/  R2UR UR5, R91 ;  /* 0x000000005b0572ca */ /* 0x000fe200000e0000 */
[----:B------:R-:W-:Y:S01]  /*11a0*/  UMOV UR7, 0x3 ;  /* 0x0000000300077882 */ /* 0x000fe20000000000 */
[----:B------:R-:W-:-:S11]  /*11b0*/  R2UR UR4, R92 ;  /* 0x000000005c0472ca */ /* 0x000fd600000e0000 */
[----:B------:R-:W-:-:S04]  /*11c0*/  UISETP.NE.AND UP0, UPT, UR5, URZ, UPT ;  /* 0x000000ff0500728c */ /* 0x000fc8000bf05270 */
[----:B------:R-:W-:Y:S02]  /*11d0*/  UISETP.LT.U32.OR UP0, UPT, UR4, 0x2, !UP0 ;  /* 0x000000020400788c */ /* 0x000fe4000c701470 */
[----:B------:R-:W-:Y:S02]  /*11e0*/  ULOP3.LUT UR4, UR4, 0xfffffffe, URZ, 0xc0, !UPT ;  /* 0xfffffffe04047892 */ /* 0x000fe4000f8ec0ff */
[----:B------:R-:W-:Y:S02]  /*11f0*/  USEL UR6, URZ, 0x1, !UP0 ;  /* 0x00000001ff067887 */ /* 0x000fe4000c000000 */
[----:B------:R-:W-:Y:S02]  /*1200*/  USEL UR5, URZ, 0x2, !UP0 ;  /* 0x00000002ff057887 */ /* 0x000fe4000c000000 */
[----:B------:R-:W-:Y:S02]  /*1210*/  USHF.L.U32 UR4, UR7, UR4, URZ ;  /* 0x0000000407047299 */ /* 0x000fe400080006ff */
[----:B------:R-:W-:-:S04]  /*1220*/  UIADD3 UR5, UPT, UPT, UR6, UR5, URZ ;  /* 0x0000000506057290 */ /* 0x000fc8000fffe0ff */
[----:B------:R-:W-:Y:S02]  /*1230*/  IMAD.U32 R0, RZ, RZ, UR4 ;  /* 0x00000004ff007e24 */ /* 0x000fe4000f8e00ff */
[----:B------:R-:W-:-:S07]  /*1240*/  IMAD.U32 R2, RZ, RZ, UR5 ;  /* 0x00000005ff027e24 */ /* 0x000fce000f8e00ff */
.L_x_17:
[----:B------:R-:W1:Y:S01]  /*1250*/  S2UR UR53, SR_CTAID.Z ;  /* 0x00000000003579c3 */ /* 0x000e620000002700 */
[----:B------:R-:W-:Y:S01]  /*1260*/  UISETP.GE.AND UP0, UPT, UR19, 0x1, UPT ;  /* 0x000000011300788c */ /* 0x000fe2000bf06270 */
[----:B------:R-:W-:-:S08]  /*1270*/  UMOV UR52, UR21 ;  /* 0x0000001500347c82 */ /* 0x000fd00008000000 */
[----:B------:R-:W-:Y:S05]  /*1280*/  BRA.U !UP0, `(.L_x_18) ;  /* 0x0000000108d47547 */ /* 0x000fea000b800000 */
[----:B------:R-:W2:Y:S01]  /*1290*/  LDCU.128 UR12, c[0x0][0xc10] ;  /* 0x00018200ff0c77ac */ /* 0x000ea20008000c00 */
[----:B------:R-:W3:Y:S01]  /*12a0*/  LDCU UR20, c[0x0][0xc0c] ;  /* 0x00018180ff1477ac */ /* 0x000ee20008000800 */
[----:B------:R-:W4:Y:S01]  /*12b0*/  LDCU UR6, c[0x0][0x370] ;  /* 0x00006e00ff0677ac */ /* 0x000f220008000800 */
[----:B------:R-:W1:Y:S01]  /*12c0*/  LDCU UR7, c[0x0][0x374] ;  /* 0x00006e80ff0777ac */ /* 0x000e620008000800 */
[----:B------:R-:W1:Y:S01]  /*12d0*/  LDCU UR22, c[0x0][0xc20] ;  /* 0x00018400ff1677ac */ /* 0x000e620008000800 */
[----:B--2---:R-:W-:Y:S02]  /*12e0*/  UIMAD.WIDE.U32 UR4, UR21, UR12, URZ ;  /* 0x0000000c150472a5 */ /* 0x004fe4000f8e00ff */
[----:B---3--:R-:W-:Y:S01]  /*12f0*/  UISETP.NE.AND UP0, UPT, UR20, 0x1, UPT ;  /* 0x000000011400788c */ /* 0x008fe2000bf05270 */
[----:B------:R-:W2:Y:S01]  /*1300*/  LDCU.64 UR8, c[0x0][0xc28] ;  /* 0x00018500ff0877ac */ /* 0x000ea20008000a00 */
[----:B----4-:R-:W-:-:S03]  /*1310*/  UIMAD.WIDE.U32 UR10, UR6, UR12, URZ ;  /* 0x0000000c060a72a5 */ /* 0x010fc6000f8e00ff */
[----:B------:R-:W-:Y:S01]  /*1320*/  UMOV UR4, UR5 ;  /* 0x0000000500047c82 */ /* 0x000fe20008000000 */
[----:B------:R-:W-:Y:S02]  /*1330*/  UISETP.NE.AND UP2, UPT, UR19, 0x1, UPT ;  /* 0x000000011300788c */ /* 0x000fe4000bf45270 */
[----:B------:R-:W-:Y:S01]  /*1340*/  USHF.R.U32.HI UR4, URZ, UR13, UR4 ;  /* 0x0000000dff047299 */ /* 0x000fe20008011604 */
[----:B------:R-:W-:Y:S01]  /*1350*/  UMOV UR10, UR11 ;  /* 0x0000000b000a7c82 */ /* 0x000fe20008000000 */
[----:B------:R-:W-:Y:S02]  /*1360*/  UIMAD.WIDE.U32 UR16, UR24, UR15, URZ ;  /* 0x0000000f181072a5 */ /* 0x000fe4000f8e00ff */
[----:B------:R-:W-:Y:S02]  /*1370*/  USEL UR5, UR21, UR4, !UP0 ;  /* 0x0000000415057287 */ /* 0x000fe4000c000000 */
[----:B------:R-:W-:Y:S02]  /*1380*/  @UP0 USHF.R.U32.HI UR6, URZ, UR13, UR10 ;  /* 0x0000000dff060299 */ /* 0x000fe4000801160a */
[----:B------:R-:W-:-:S02]  /*1390*/  UISETP.NE.AND UP0, UPT, UR14, 0x1, UPT ;  /* 0x000000010e00788c */ /* 0x000fc4000bf05270 */
[----:B-1----:R-:W-:Y:S02]  /*13a0*/  UIMAD.WIDE.U32 UR10, UR7, UR15, URZ ;  /* 0x0000000f070a72a5 */ /* 0x002fe4000f8e00ff */
[----:B--2---:R-:W-:Y:S01]  /*13b0*/  UIMAD.WIDE.U32 UR12, UR6, UR8, URZ ;  /* 0x00000008060c72a5 */ /* 0x004fe2000f8e00ff */
[----:B------:R-:W-:Y:S01]  /*13c0*/  UMOV UR4, UR17 ;  /* 0x0000001100047c82 */ /* 0x000fe20008000000 */
[----:B------:R-:W-:-:S03]  /*13d0*/  UIADD3 UR52, UPT, UPT, -UR5, URZ, URZ ;  /* 0x000000ff05347290 */ /* 0x000fc6000fffe1ff */
[----:B------:R-:W-:Y:S01]  /*13e0*/  UMOV UR10, UR11 ;  /* 0x0000000b000a7c82 */ /* 0x000fe20008000000 */
[----:B------:R-:W-:Y:S02]  /*13f0*/  USHF.R.U32.HI UR4, URZ, UR22, UR4 ;  /* 0x00000016ff047299 */ /* 0x000fe40008011604 */
[----:B------:R-:W-:Y:S01]  /*1400*/  @UP0 USHF.R.U32.HI UR7, URZ, UR22, UR10 ;  /* 0x00000016ff070299 */ /* 0x000fe2000801160a */
[----:B------:R-:W-:Y:S01]  /*1410*/  UMOV UR12, UR13 ;  /* 0x0000000d000c7c82 */ /* 0x000fe20008000000 */
[----:B------:R-:W-:Y:S02]  /*1420*/  USEL UR4, UR24, UR4, !UP0 ;  /* 0x0000000418047287 */ /* 0x000fe4000c000000 */
[----:B------:R-:W-:Y:S02]  /*1430*/  UIMAD.WIDE.U32 UR10, UR7, UR8, URZ ;  /* 0x00000008070a72a5 */ /* 0x000fe4000f8e00ff */
[----:B------:R-:W-:Y:S02]  /*1440*/  @UP2 USHF.R.U32.HI UR6, URZ, UR9, UR12 ;  /* 0x00000009ff062299 */ /* 0x000fe4000801160c */
[----:B------:R-:W-:-:S02]  /*1450*/  UIMAD.WIDE.U32 UR12, UR4, UR8, URZ ;  /* 0x00000008040c72a5 */ /* 0x000fc4000f8e00ff */
[----:B------:R-:W-:Y:S01]  /*1460*/  UIMAD UR52, UR20, UR52, UR21 ;  /* 0x00000034143472a4 */ /* 0x000fe2000f8e0215 */
[----:B------:R-:W-:Y:S02]  /*1470*/  UMOV UR10, UR11 ;  /* 0x0000000b000a7c82 */ /* 0x000fe40008000000 */
[----:B------:R-:W-:Y:S02]  /*1480*/  @UP2 USHF.R.U32.HI UR7, URZ, UR9, UR10 ;  /* 0x00000009ff072299 */ /* 0x000fe4000801160a */
[----:B------:R-:W-:Y:S02]  /*1490*/  UIMAD UR10, UR6, UR19, URZ ;  /* 0x00000013060a72a4 */ /* 0x000fe4000f8e02ff */
[----:B------:R-:W-:-:S04]  /*14a0*/  UIMAD UR7, UR7, UR19, URZ ;  /* 0x00000013070772a4 */ /* 0x000fc8000f8e02ff */
[----:B------:R-:W-:-:S03]  /*14b0*/  UISETP.GE.AND UP0, UPT, UR4, UR7, UPT ;  /* 0x000000070400728c */ /* 0x000fc6000bf06270 */
[----:B------:R-:W-:Y:S01]  /*14c0*/  UMOV UR7, UR13 ;  /* 0x0000000d00077c82 */ /* 0x000fe20008000000 */
[----:B------:R-:W-:Y:S02]  /*14d0*/  UISETP.GE.OR UP0, UPT, UR5, UR10, UP0 ;  /* 0x0000000a0500728c */ /* 0x000fe40008706670 */
[----:B------:R-:W-:Y:S02]  /*14e0*/  UIMAD.WIDE.U32 UR10, UR5, UR8, URZ ;  /* 0x00000008050a72a5 */ /* 0x000fe4000f8e00ff */
[----:B------:R-:W-:Y:S02]  /*14f0*/  USHF.R.U32.HI UR7, URZ, UR9, UR7 ;  /* 0x00000009ff077299 */ /* 0x000fe40008011607 */
[----:B------:R-:W-:Y:S02]  /*1500*/  UIADD3 UR10, UPT, UPT, -UR4, URZ, URZ ;  /* 0x000000ff040a7290 */ /* 0x000fe4000fffe1ff */
[----:B------:R-:W-:Y:S02]  /*1510*/  USEL UR7, UR4, UR7, !UP2 ;  /* 0x0000000704077287 */ /* 0x000fe4000d000000 */
[----:B------:R-:W-:Y:S01]  /*1520*/  UIMAD UR10, UR14, UR10, UR24 ;  /* 0x0000000a0e0a72a4 */ /* 0x000fe2000f8e0218 */
[----:B------:R-:W-:-:S02]  /*1530*/  @!UP0 UMOV UR8, UR11 ;  /* 0x0000000b00088c82 */ /* 0x000fc40008000000 */
[----:B------:R-:W-:Y:S02]  /*1540*/  @!UP0 USHF.R.U32.HI UR8, URZ, UR9, UR8 ;  /* 0x00000009ff088299 */ /* 0x000fe40008011608 */
[----:B------:R-:W-:Y:S02]  /*1550*/  UIADD3 UR9, UPT, UPT, -UR7, URZ, URZ ;  /* 0x000000ff07097290 */ /* 0x000fe4000fffe1ff */
[----:B------:R-:W-:Y:S02]  /*1560*/  @!UP0 USEL UR8, UR5, UR8, !UP2 ;  /* 0x0000000805088287 */ /* 0x000fe4000d000000 */
[----:B------:R-:W-:Y:S02]  /*1570*/  UIMAD UR9, UR19, UR9, UR4 ;  /* 0x00000009130972a4 */ /* 0x000fe4000f8e0204 */
[----:B------:R-:W-:Y:S02]  /*1580*/  @!UP0 UIADD3 UR7, UPT, UPT, UR7, -UR8, URZ ;  /* 0x8000000807078290 */ /* 0x000fe4000fffe0ff */
[----:B------:R-:W-:-:S02]  /*1590*/  @!UP0 UIMAD UR6, UR9, UR6, UR8 ;  /* 0x00000006090682a4 */ /* 0x000fc4000f8e0208 */
[----:B------:R-:W-:-:S04]  /*15a0*/  @!UP0 UIMAD UR4, UR7, UR19, UR5 ;  /* 0x00000013070482a4 */ /* 0x000fc8000f8e0205 */
[----:B------:R-:W-:Y:S01]  /*15b0*/  UIMAD UR24, UR4, UR14, UR10 ;  /* 0x0000000e041872a4 */ /* 0x000fe2000f8e020a */
[----:B------:R-:W-:Y:S02]  /*15c0*/  @!UP0 UMOV UR5, UR6 ;  /* 0x0000000600058c82 */ /* 0x000fe40008000000 */
[----:B------:R-:W-:-:S12]  /*15d0*/  UIMAD UR52, UR5, UR20, UR52 ;  /* 0x00000014053472a4 */ /* 0x000fd8000f8e0234 */
.L_x_18:
[----:B------:R-:W-:-:S09]  /*15e0*/  UISETP.NE.AND UP0, UPT, UR23, 0x1, UPT ;  /* 0x000000011700788c */ /* 0x000fd2000bf05270 */
[----:B------:R-:W-:Y:S05]  /*15f0*/  BRA.U UP0, `(.L_x_19) ;  /* 0x0000000100407547 */ /* 0x000fea000b800000 */
[----:B------:R-:W2:Y:S01]  /*1600*/  LDCU.128 UR8, c[0x0][0xc10] ;  /* 0x00018200ff0877ac */ /* 0x000ea20008000c00 */
[----:B------:R-:W3:Y:S01]  /*1610*/  LDCU UR12, c[0x0][0xc0c] ;  /* 0x00018180ff0c77ac */ /* 0x000ee20008000800 */
[----:B------:R-:W4:Y:S01]  /*1620*/  LDCU UR13, c[0x0][0xc20] ;  /* 0x00018400ff0d77ac */ /* 0x000f220008000800 */
[----:B--2---:R-:W-:Y:S02]  /*1630*/  UIMAD.WIDE.U32 UR4, UR52, UR8, URZ ;  /* 0x00000008340472a5 */ /* 0x004fe4000f8e00ff */
[----:B------:R-:W-:Y:S02]  /*1640*/  UIMAD.WIDE.U32 UR6, UR24, UR11, URZ ;  /* 0x0000000b180672a5 */ /* 0x000fe4000f8e00ff */
[----:B---3--:R-:W-:Y:S02]  /*1650*/  UISETP.NE.AND UP0, UPT, UR12, 0x1, UPT ;  /* 0x000000010c00788c */ /* 0x008fe4000bf05270 */
[----:B------:R-:W-:-:S03]  /*1660*/  USHF.R.U32.HI UR5, URZ, UR9, UR5 ;  /* 0x00000009ff057299 */ /* 0x000fc60008011605 */
[----:B------:R-:W-:Y:S01]  /*1670*/  UMOV UR4, UR7 ;  /* 0x0000000700047c82 */ /* 0x000fe20008000000 */
[----:B------:R-:W-:Y:S02]  /*1680*/  USEL UR5, UR52, UR5, !UP0 ;  /* 0x0000000534057287 */ /* 0x000fe4000c000000 */
[----:B------:R-:W-:Y:S02]  /*1690*/  UISETP.NE.AND UP0, UPT, UR10, 0x1, UPT ;  /* 0x000000010a00788c */ /* 0x000fe4000bf05270 */
[----:B----4-:R-:W-:-:S04]  /*16a0*/  USHF.R.U32.HI UR4, URZ, UR13, UR4 ;  /* 0x0000000dff047299 */ /* 0x010fc80008011604 */
[----:B------:R-:W-:-:S04]  /*16b0*/  USEL UR4, UR24, UR4, !UP0 ;  /* 0x0000000418047287 */ /* 0x000fc8000c000000 */
[----:B------:R-:W-:Y:S02]  /*16c0*/  UIADD3 UR6, UPT, UPT, -UR4, UR5, URZ ;  /* 0x0000000504067290 */ /* 0x000fe4000fffe1ff */
[----:B------:R-:W-:Y:S02]  /*16d0*/  UIADD3 UR4, UPT, UPT, UR4, -UR5, URZ ;  /* 0x8000000504047290 */ /* 0x000fe4000fffe0ff */
[----:B------:R-:W-:Y:S02]  /*16e0*/  UIMAD UR24, UR6, UR10, UR24 ;  /* 0x0000000a061872a4 */ /* 0x000fe4000f8e0218 */
[----:B------:R-:W-:-:S12]  /*16f0*/  UIMAD UR52, UR4, UR12, UR52 ;  /* 0x0000000c043472a4 */ /* 0x000fd8000f8e0234 */
.L_x_19:
[----:B------:R-:W-:Y:S05]  /*1700*/  BRA.U !UP6, `(.L_x_20) ;  /* 0x000000010e0c7547 */ /* 0x000fea000b800000 */
[----:B------:R-:W-:Y:S01]  /*1710*/  UCGABAR_WAIT ;  /* 0x0000000000007dc7 */ /* 0x000fe20008000000 */
[----:B------:R-:W-:Y:S01]  /*1720*/  CCTL.IVALL ;  /* 0x00000000ff00798f */ /* 0x000fe20002000000 */
[----:B------:R-:W-:Y:S05]  /*1730*/  BRA `(.L_x_21) ;  /* 0x0000000000047947 */ /* 0x000fea0003800000 */
.L_x_20:
[----:B------:R-:W-:Y:S06]  /*1740*/  BAR.SYNC.DEFER_BLOCKING 0x0 ;  /* 0x0000000000007b1d */ /* 0x000fec0000010000 */
.L_x_21:
[----:B------:R-:W-:Y:S05]  /*1750*/  BRA.U UP5, `(.L_x_22) ;  /* 0x0000002105607547 */ /* 0x000fea000b800000 */
[----:B------:R-:W2:Y:S01]  /*1760*/  LDCU UR5, c[0x0][0x388] ;  /* 0x00007100ff0577ac */ /* 0x000ea20008000800 */
[----:B------:R-:W-:Y:S01]  /*1770*/  PLOP3.LUT P1, PT, PT, PT, UP3, 0x80, 0x8 ;  /* 0x000000000008781c */ /* 0x000fe20003f2f038 */
[----:B------:R-:W-:Y:S01]  /*1780*/  IMAD.MOV.U32 R2, RZ, RZ, RZ ;  /* 0x000000ffff027224 */ /* 0x000fe200078e00ff */
[----:B------:R-:W-:Y:S01]  /*1790*/  ISETP.EQ.OR P2, PT, R3, RZ, P3 ;  /* 0x000000ff0300720c */ /* 0x000fe20001f42670 */
[----:B------:R-:W3:Y:S01]  /*17a0*/  LDCU UR8, c[0x0][0x38c] ;  /* 0x00007180ff0877ac */ /* 0x000ee20008000800 */
[----:B------:R-:W-:Y:S01]  /*17b0*/  PLOP3.LUT P1, PT, P1, PT, PT, 0x8, 0x80 ;  /* 0x000000000080781c */ /* 0x000fe20000f2e170 */
[----:B------:R-:W4:Y:S01]  /*17c0*/  LDCU.64 UR6, c[0x0][0x390] ;  /* 0x00007200ff0677ac */ /* 0x000f220008000a00 */
[----:B------:R-:W-:Y:S01]  /*17d0*/  UISETP.NE.AND UP1, UPT, UR18, URZ, UPT ;  /* 0x000000ff1200728c */ /* 0x000fe2000bf25270 */
[----:B------:R-:W1:Y:S01]  /*17e0*/  LDCU UR54, c[0x0][0x370] ;  /* 0x00006e00ff3677ac */ /* 0x000e620008000800 */
[----:B--2---:R-:W-:Y:S02]  /*17f0*/  UIADD3 UR5, UPT, UPT, UR5, 0x1f, URZ ;  /* 0x0000001f05057890 */ /* 0x004fe4000fffe0ff */
[----:B------:R-:W-:-:S02]  /*1800*/  USEL UR38, UR56, 0x2, UP1 ;  /* 0x0000000238267887 */ /* 0x000fc40008800000 */
[----:B------:R-:W-:Y:S01]  /*1810*/  USHF.R.S32.HI UR4, URZ, 0x1f, UR5 ;  /* 0x0000001fff047899 */ /* 0x000fe20008011405 */
[----:B------:R-:W2:Y:S03]  /*1820*/  LDCU.64 UR46, c[0x0][0x348] ;  /* 0x00006900ff2e77ac */ /* 0x000ea60008000a00 */
[----:B------:R-:W-:Y:S02]  /*1830*/  ULEA.HI UR4, UR4, UR5, URZ, 0x5 ;  /* 0x0000000504047291 */ /* 0x000fe4000f8f28ff */
[----:B------:R-:W-:Y:S02]  /*1840*/  USHF.L.U32 UR5, UR21, 0x6, URZ ;  /* 0x0000000615057899 */ /* 0x000fe400080006ff */
[----:B------:R-:W-:Y:S02]  /*1850*/  USHF.R.S32.HI UR4, URZ, 0x5, UR4 ;  /* 0x00000005ff047899 */ /* 0x000fe40008011404 */
[----:B------:R-:W-:-:S02]  /*1860*/  ULOP3.LUT UR57, UR5, 0x40, URZ, 0xc0, !UPT ;  /* 0x0000004005397892 */ /* 0x000fc4000f8ec0ff */
[----:B---3--:R-:W-:Y:S02]  /*1870*/  UIMAD UR4, UR4, UR8, URZ ;  /* 0x00000008040472a4 */ /* 0x008fe4000f8e02ff */
[----:B------:R-:W-:Y:S02]  /*1880*/  USHF.L.U32 UR58, UR21, 0x7, URZ ;  /* 0x00000007153a7899 */ /* 0x000fe400080006ff */
[----:B----4-:R-:W-:Y:S01]  /*1890*/  UIMAD UR4, UR4, UR6, URZ ;  /* 0x00000006040472a4 */ /* 0x010fe2000f8e02ff */
[----:B-1----:R-:W1:Y:S03]  /*18a0*/  LDCU UR53, c[0x0][0x374] ;  /* 0x00006e80ff3577ac */ /* 0x002e660008000800 */
[----:B------:R-:W-:Y:S01]  /*18b0*/  UIMAD UR55, UR4, UR7, URZ ;  /* 0x00000007043772a4 */ /* 0x000fe2000f8e02ff */
[----:B------:R-:W-:Y:S01]  /*18c0*/  UMOV UR27, 0x1 ;  /* 0x00000001001b7882 */ /* 0x000fe20000000000 */
[----:B------:R-:W-:-:S02]  /*18d0*/  UMOV UR31, URZ ;  /* 0x000000ff001f7c82 */ /* 0x000fc40008000000 */
[----:B------:R-:W-:Y:S02]  /*18e0*/  UISETP.NE.AND UP2, UPT, UR55, URZ, UPT ;  /* 0x000000ff3700728c */ /* 0x000fe4000bf45270 */
[----:B------:R-:W-:Y:S01]  /*18f0*/  UISETP.LT.U32.AND UP0, UPT, UR55, 0x10, UPT ;  /* 0x000000103700788c */ /* 0x000fe2000bf01070 */
[----:B------:R-:W-:Y:S01]  /*1900*/  UMOV UR36, URZ ;  /* 0x000000ff00247c82 */ /* 0x000fe20008000000 */
[----:B------:R-:W-:Y:S02]  /*1910*/  UMOV UR42, URZ ;  /* 0x000000ff002a7c82 */ /* 0x000fe40008000000 */
[----:B------:R-:W-:-:S04]  /*1920*/  USEL UR4, UR55, 0x10, UP0 ;  /* 0x0000001037047887 */ /* 0x000fc80008000000 */
[----:B------:R-:W-:Y:S02]  /*1930*/  UIADD3 UR5, UPT, UPT, UR4, -0x1, URZ ;  /* 0xffffffff04057890 */ /* 0x000fe4000fffe0ff */
[----:B------:R-:W-:Y:S02]  /*1940*/  @!UP2 UIADD3 UR5, UPT, UPT, UR4, URZ, URZ ;  /* 0x000000ff0405a290 */ /* 0x000fe4000fffe0ff */
[----:B------:R-:W-:Y:S02]  /*1950*/  UIADD3 UR51, UPT, UPT, UR55, -UR4, URZ ;  /* 0x8000000437337290 */ /* 0x000fe4000fffe0ff */
[----:B-12---:R-:W-:-:S12]  /*1960*/  UIADD3 UR56, UPT, UPT, UR5, 0x1, URZ ;  /* 0x0000000105387890 */ /* 0x006fd8000fffe0ff */
.L_x_40:
[----:B------:R-:W1:Y:S01]  /*1970*/  S2UR UR30, SR_CgaCtaId ;  /* 0x00000000001e79c3 */ /* 0x000e620000008800 */
[----:B------:R-:W-:Y:S01]  /*1980*/  UMOV UR4, 0x400 ;  /* 0x0000040000047882 */ /* 0x000fe20000000000 */
[----:B------:R-:W-:Y:S01]  /*1990*/  MOV R0, UR27 ;  /* 0x0000001b00007c02 */ /* 0x000fe20008000f00 */
[----:B------:R-:W-:Y:S02]  /*19a0*/  UISETP.NE.AND UP0, UPT, UR55, URZ, UPT ;  /* 0x000000ff3700728c */ /* 0x000fe4000bf05270 */
[----:B------:R-:W-:Y:S01]  /*19b0*/  ULEA UR19, UR24, UR57, 0x7 ;  /* 0x0000003918137291 */ /* 0x000fe2000f8e38ff */
[----:B------:R-:W-:Y:S01]  /*19c0*/  SHF.L.U32 R0, R0, 0x1f, RZ ;  /* 0x0000001f00007819 */ /* 0x000fe200000006ff */
[----:B------:R-:W-:Y:S01]  /*19d0*/  UMOV UR28, URZ ;  /* 0x000000ff001c7c82 */ /* 0x000fe20008000000 */
[----:B------:R-:W-:Y:S01]  /*19e0*/  UMOV UR22, URZ ;  /* 0x000000ff00167c82 */ /* 0x000fe20008000000 */
[----:B------:R-:W-:Y:S01]  /*19f0*/  UMOV UR21, URZ ;  /* 0x000000ff00157c82 */ /* 0x000fe20008000000 */
[----:B------:R-:W-:Y:S01]  /*1a00*/  UMOV UR20, URZ ;  /* 0x000000ff00147c82 */ /* 0x000fe20008000000 */
[----:B-1----:R-:W-:-:S04]  /*1a10*/  ULEA UR30, UR30, UR4, 0x18 ;  /* 0x000000041e1e7291 */ /* 0x002fc8000f8ec0ff */
[----:B------:R-:W-:-:S09]  /*1a20*/  ULEA UR4, UR31, UR30, 0x3 ;  /* 0x0000001e1f047291 */ /* 0x000fd2000f8e18ff */
[----:B------:R1:W2:Y:S01]  /*1a30*/  SYNCS.PHASECHK.TRANS64.TRYWAIT P0, [UR4+0x80], R0 ;  /* 0x00008000ff0075a7 */ /* 0x0002a20008001104 */
[----:B------:R-:W-:-:S04]  /*1a40*/  ULEA.HI UR4, UR52, UR52, URZ, 0x1 ;  /* 0x0000003434047291 */ /* 0x000fc8000f8f08ff */
[----:B------:R-:W-:-:S04]  /*1a50*/  USHF.L.U32 UR4, UR4, 0x7, URZ ;  /* 0x0000000704047899 */ /* 0x000fc800080006ff */
[----:B------:R-:W-:-:S04]  /*1a60*/  ULOP3.LUT UR4, UR4, 0xffffff00, URZ, 0xc0, !UPT ;  /* 0xffffff0004047892 */ /* 0x000fc8000f8ec0ff */
[----:B------:R-:W-:Y:S01]  /*1a70*/  ULOP3.LUT UR43, UR4, 0x80, UR58, 0xf8, !UPT ;  /* 0x00000080042b7892 */ /* 0x000fe2000f8ef83a */
[----:B------:R-:W-:Y:S11]  /*1a80*/  BRA.U !UP0, `(.L_x_23) ;  /* 0x0000000508ac7547 */ /* 0x000ff6000b800000 */
[----:B------:R-:W3:Y:S01]  /*1a90*/  LDCU.128 UR12, c[0x0][0x480] ;  /* 0x00009000ff0c77ac */ /* 0x000ee20008000c00 */
[----:B------:R-:W4:Y:S01]  /*1aa0*/  LDCU.128 UR8, c[0x0][0x490] ;  /* 0x00009200ff0877ac */ /* 0x000f220008000c00 */
[----:B------:R-:W1:Y:S01]  /*1ab0*/  LDCU.64 UR20, c[0x0][0x4c0] ;  /* 0x00009800ff1477ac */ /* 0x000e620008000a00 */
[----:B------:R-:W1:Y:S01]  /*1ac0*/  LDCU.64 UR16, c[0x0][0x4f0] ;  /* 0x00009e00ff1077ac */ /* 0x000e620008000a00 */
[----:B------:R-:W1:Y:S01]  /*1ad0*/  LDCU UR18, c[0x0][0x4c8] ;  /* 0x00009900ff1277ac */ /* 0x000e620008000800 */
[----:B---3--:R-:W-:Y:S02]  /*1ae0*/  UIMAD.WIDE.U32 UR4, UR43, UR13, URZ ;  /* 0x0000000d2b0472a5 */ /* 0x008fe4000f8e00ff */
[----:B------:R-:W-:Y:S02]  /*1af0*/  UISETP.NE.AND UP0, UPT, UR12, 0x1, UPT ;  /* 0x000000010c00788c */ /* 0x000fe4000bf05270 */
[----:B------:R-:W-:Y:S01]  /*1b00*/  USHF.R.U32.HI UR5, URZ, UR14, UR5 ;  /* 0x0000000eff057299 */ /* 0x000fe20008011605 */
[----:B------:R-:W3:Y:S03]  /*1b10*/  LDCU UR49, c[0x0][0x38c] ;  /* 0x00007180ff3177ac */ /* 0x000ee60008000800 */
[----:B------:R-:W-:-:S02]  /*1b20*/  USEL UR5, UR43, UR5, !UP0 ;  /* 0x000000052b057287 */ /* 0x000fc4000c000000 */
[----:B------:R-:W-:Y:S02]  /*1b30*/  UISETP.NE.AND UP0, UPT, UR15, 0x1, UPT ;  /* 0x000000010f00788c */ /* 0x000fe4000bf05270 */
[----:B----4-:R-:W-:Y:S01]  /*1b40*/  UIMAD.WIDE.U32 UR6, UR5, UR8, URZ ;  /* 0x00000008050672a5 */ /* 0x010fe2000f8e00ff */
[----:B------:R-:W4:Y:S01]  /*1b50*/  LDCU UR8, c[0x0][0x4a0] ;  /* 0x00009400ff0877ac */ /* 0x000f220008000800 */
[----:B------:R-:W1:Y:S05]  /*1b60*/  LDCU UR23, c[0x0][0x4cc] ;  /* 0x00009980ff1777ac */ /* 0x000e6a0008000800 */
[----:B------:R-:W-:Y:S01]  /*1b70*/  UMOV UR4, UR7 ;  /* 0x0000000700047c82 */ /* 0x000fe20008000000 */
[----:B------:R-:W1:Y:S01]  /*1b80*/  LDCU.64 UR40, c[0x0][0x390] ;  /* 0x00007200ff2877ac */ /* 0x000e620008000a00 */
[----:B------:R-:W-:Y:S01]  /*1b90*/  USHF.R.U32.HI UR4, URZ, UR9, UR4 ;  /* 0x00000009ff047299 */ /* 0x000fe20008011604 */
[----:B------:R-:W1:Y:S03]  /*1ba0*/  LDCU UR9, c[0x0][0x4ec] ;  /* 0x00009d80ff0977ac */ /* 0x000e660008000800 */
[----:B------:R-:W-:-:S02]  /*1bb0*/  USEL UR4, UR5, UR4, !UP0 ;  /* 0x0000000405047287 */ /* 0x000fc4000c000000 */
[----:B------:R-:W-:Y:S02]  /*1bc0*/  UISETP.NE.AND UP0, UPT, UR10, 0x1, UPT ;  /* 0x000000010a00788c */ /* 0x000fe4000bf05270 */
[----:B------:R-:W-:Y:S01]  /*1bd0*/  UIMAD.WIDE.U32 UR6, UR4, UR11, URZ ;  /* 0x0000000b040672a5 */ /* 0x000fe2000f8e00ff */
[----:B------:R-:W1:Y:S01]  /*1be0*/  LDCU.64 UR24, c[0x0][0x4d0] ;  /* 0x00009a00ff1877ac */ /* 0x000e620008000a00 */
[----:B------:R-:W-:-:S05]  /*1bf0*/  UIADD3 UR42, UPT, UPT, UR56, UR36, URZ ;  /* 0x00000024382a7290 */ /* 0x000fca000fffe0ff */
[----:B------:R-:W-:Y:S01]  /*1c00*/  UMOV UR6, UR7 ;  /* 0x0000000700067c82 */ /* 0x000fe20008000000 */
[----:B------:R-:W-:Y:S02]  /*1c10*/  UIADD3 UR7, UPT, UPT, -UR4, URZ, URZ ;  /* 0x000000ff04077290 */ /* 0x000fe4000fffe1ff */
[----:B----4-:R-:W-:Y:S02]  /*1c20*/  USHF.R.U32.HI UR6, URZ, UR8, UR6 ;  /* 0x00000008ff067299 */ /* 0x010fe40008011606 */
[----:B------:R-:W-:Y:S02]  /*1c30*/  UIADD3 UR8, UPT, UPT, -UR5, URZ, URZ ;  /* 0x000000ff05087290 */ /* 0x000fe4000fffe1ff */
[----:B------:R-:W-:Y:S02]  /*1c40*/  USEL UR14, UR4, UR6, !UP0 ;  /* 0x00000006040e7287 */ /* 0x000fe4000c000000 */
[----:B------:R-:W-:Y:S02]  /*1c50*/  UIMAD UR7, UR15, UR7, UR5 ;  /* 0x000000070f0772a4 */ /* 0x000fe4000f8e0205 */
[----:B------:R-:W-:-:S02]  /*1c60*/  UIADD3 UR6, UPT, UPT, -UR14, URZ, URZ ;  /* 0x000000ff0e067290 */ /* 0x000fc4000fffe1ff */
[----:B------:R-:W-:Y:S02]  /*1c70*/  UIMAD UR8, UR12, UR8, UR43 ;  /* 0x000000080c0872a4 */ /* 0x000fe4000f8e022b */
[----:B------:R-:W-:Y:S02]  /*1c80*/  UIMAD UR13, UR10, UR6, UR4 ;  /* 0x000000060a0d72a4 */ /* 0x000fe4000f8e0204 */
[----:B-1----:R-:W-:Y:S02]  /*1c90*/  UIMAD UR11, UR8, UR20, UR9 ;  /* 0x00000014080b72a4 */ /* 0x002fe4000f8e0209 */
[----:B------:R-:W-:Y:S01]  /*1ca0*/  UIMAD UR12, UR7, UR21, UR16 ;  /* 0x00000015070c72a4 */ /* 0x000fe2000f8e0210 */
[----:B------:R-:W1:Y:S02]  /*1cb0*/  LDCU.64 UR4, c[0x0][0x4f8] ;  /* 0x00009f00ff0477ac */ /* 0x000e640008000a00 */
[----:B------:R-:W4:Y:S01]  /*1cc0*/  LDCU UR6, c[0x0][0x500] ;  /* 0x0000a000ff0677ac */ /* 0x000f220008000800 */
[----:B------:R-:W-:Y:S01]  /*1cd0*/  UIMAD UR13, UR13, UR18, UR17 ;  /* 0x000000120d0d72a4 */ /* 0x000fe2000f8e0211 */
[----:B------:R-:W-:Y:S01]  /*1ce0*/  UMOV UR28, URZ ;  /* 0x000000ff001c7c82 */ /* 0x000fe20008000000 */
[----:B------:R-:W-:Y:S01]  /*1cf0*/  UMOV UR7, UR31 ;  /* 0x0000001f00077c82 */ /* 0x000fe20008000000 */
[----:B------:R-:W-:Y:S01]  /*1d00*/  UMOV UR20, URZ ;  /* 0x000000ff00147c82 */ /* 0x000fe20008000000 */
[----:B------:R-:W-:Y:S01]  /*1d10*/  UMOV UR21, URZ ;  /* 0x000000ff00157c82 */ /* 0x000fe20008000000 */
[----:B---3--:R-:W-:-:S07]  /*1d20*/  UMOV UR22, URZ ;  /* 0x000000ff00167c82 */ /* 0x008fce0008000000 */
.L_x_29:
[----:B------:R-:W-:Y:S01]  /*1d30*/  @!P3 MOV R3, 0x6000 ;  /* 0x000060000003b802 */ /* 0x000fe20000000f00 */
[----:B------:R-:W-:Y:S01]  /*1d40*/  ULEA UR9, UR7, UR30, 0x3 ;  /* 0x0000001e07097291 */ /* 0x000fe2000f8e18ff */
[----:B--2---:R-:W-:Y:S11]  /*1d50*/  @P0 BRA `(.L_x_24) ;  /* 0x0000000000100947 */ /* 0x004ff60003800000 */
[----:B------:R-:W-:Y:S04]  /*1d60*/  MOV R4, UR27 ;  /* 0x0000001b00047c02 */ /* 0x000fe80008000f00 */
[----:B------:R-:W-:Y:S04]  /*1d70*/  SHF.L.U32 R4, R4, 0x1f, RZ ;  /* 0x0000001f04047819 */ /* 0x000fe800000006ff */
[----:B------:R-:W2:Y:S02]  /*1d80*/  SYNCS.PHASECHK.TRANS64.TRYWAIT P0, [UR9+0x80], R4 ;  /* 0x00008004ff0075a7 */ /* 0x000ea40008001109 */
[----:B--2---:R-:W-:Y:S05]  /*1d90*/  @!P0 BRA `(.L_x_25) ;  /* 0x0000008800d48947 */ /* 0x004fea0003800000 */
.L_x_24:
[----:B------:R3:W-:Y:S01]  /*1da0*/  @!P3 SYNCS.ARRIVE.TRANS64 RZ, [UR9], R3 ;  /* 0x00000003ffffb9a7 */ /* 0x0007e20008000009 */
[----:B------:R-:W-:Y:S04]  /*1db0*/  ULOP3.LUT UR8, UR38, 0x2, URZ, 0xfc, !UPT ;  /* 0x0000000226087892 */ /* 0x000fe8000f8efcff */
[----:B------:R-:W-:Y:S09]  /*1dc0*/  UISETP.NE.AND UP0, UPT, UR8, 0x2, UPT ;  /* 0x000000020800788c */ /* 0x000ff2000bf05270 */
[----:B------:R-:W-:Y:S05]  /*1dd0*/  BRA.U UP0, `(.L_x_26) ;  /* 0x0000000100047547 */ /* 0x000fea000b800000 */
[----:B-1--4-:R-:W-:Y:S05]  /*1de0*/  BPT.TRAP 0x1 ;  /* 0x000000040000795c */ /* 0x012fea0000300000 */
.L_x_26:
[----:B------:R-:W-:Y:S04]  /*1df0*/  BSSY.RECONVERGENT B0, `(.L_x_27) ;  /* 0x0000003000007945 */ /* 0x000fe80003800200 */
[----:B------:R-:W-:Y:S05]  /*1e00*/  @P2 BRA `(.L_x_28) ;  /* 0x0000000000042947 */ /* 0x000fea0003800000 */
[----:B-1--4-:R-:W-:Y:S05]  /*1e10*/  BPT.TRAP 0x1 ;  /* 0x000000040000795c */ /* 0x012fea0000300000 */
.L_x_28:
[----:B-1--4-:R-:W-:Y:S05]  /*1e20*/  BSYNC.RECONVERGENT B0 ;  /* 0x0000000000007941 */ /* 0x012fea0003800200 */
.L_x_27:
[----:B------:R-:W-:Y:S02]  /*1e30*/  UIADD3 UR8, UPT, UPT, UR7, 0x1, URZ ;  /* 0x0000000107087890 */ /* 0x000fe4000fffe0ff */
[----:B------:R-:W-:Y:S02]  /*1e40*/  UIMAD UR15, UR20, UR23, UR4 ;  /* 0x00000017140f72a4 */ /* 0x000fe4000f8e0204 */
[----:B------:R-:W-:Y:S02]  /*1e50*/  UISETP.NE.AND UP0, UPT, UR8, 0x10, UPT ;  /* 0x000000100800788c */ /* 0x000fe4000bf05270 */
[----:B------:R-:W-:Y:S02]  /*1e60*/  ULEA UR17, UR7, UR30, 0xd ;  /* 0x0000001e07117291 */ /* 0x000fe4000f8e68ff */
[----:B------:R-:W-:Y:S02]  /*1e70*/  USEL UR10, URZ, 0x1, UP0 ;  /* 0x00000001ff0a7887 */ /* 0x000fe40008000000 */
[----:B------:R-:W-:Y:S02]  /*1e80*/  USEL UR31, UR8, URZ, UP0 ;  /* 0x000000ff081f7287 */ /* 0x000fe40008000000 */
[----:B------:R-:W-:Y:S02]  /*1e90*/  ULOP3.LUT UR27, UR27, UR10, URZ, 0x3c, !UPT ;  /* 0x0000000a1b1b7292 */ /* 0x000fe4000f8e3cff */
[----:B------:R-:W-:Y:S02]  /*1ea0*/  ULEA UR8, UR31, UR30, 0x3 ;  /* 0x0000001e1f087291 */ /* 0x000fe4000f8e18ff */
[----:B------:R-:W-:Y:S02]  /*1eb0*/  ULEA UR16, UR7, UR30, 0xc ;  /* 0x0000001e07107291 */ /* 0x000fe4000f8e60ff */
[----:B------:R-:W-:Y:S01]  /*1ec0*/  UIADD3 UR34, UP0, UPT, UR46, 0x80, URZ ;  /* 0x000000802e227890 */ /* 0x000fe2000ff1e0ff */
[----:B--2---:R-:W-:Y:S01]  /*1ed0*/  MOV R0, UR27 ;  /* 0x0000001b00007c02 */ /* 0x004fe20008000f00 */
[----:B------:R-:W-:Y:S02]  /*1ee0*/  ULOP3.LUT UR9, UR9, 0xfefffff8, URZ, 0xc0, !UPT ;  /* 0xfefffff809097892 */ /* 0x000fe4000f8ec0ff */
[----:B------:R-:W-:Y:S01]  /*1ef0*/  USHF.L.U32 UR10, UR28, 0x5, URZ ;  /* 0x000000051c0a7899 */ /* 0x000fe200080006ff */
[----:B------:R-:W-:Y:S01]  /*1f00*/  SHF.L.U32 R0, R0, 0x1f, RZ ;  /* 0x0000001f00007819 */ /* 0x000fe200000006ff */
[----:B------:R-:W-:Y:S02]  /*1f10*/  UIADD3.X UR35, UPT, UPT, URZ, UR47, URZ, UP0, !UPT ;  /* 0x0000002fff237290 */ /* 0x000fe400087fe4ff */
[----:B------:R-:W-:Y:S01]  /*1f20*/  UIADD3 UR32, UP3, UPT, UR46, 0x200, URZ ;  /* 0x000002002e207890 */ /* 0x000fe2000ff7e0ff */
[----:B------:R1:W2:Y:S01]  /*1f30*/  SYNCS.PHASECHK.TRANS64.TRYWAIT P0, [UR8+0x80], R0 ;  /* 0x00008000ff0075a7 */ /* 0x0002a20008001108 */
[----:B------:R-:W-:Y:S02]  /*1f40*/  UIMAD UR8, UR21, UR24, UR5 ;  /* 0x00000018150872a4 */ /* 0x000fe4000f8e0205 */
[----:B------:R-:W-:Y:S02]  /*1f50*/  UIMAD UR7, UR22, UR25, UR6 ;  /* 0x00000019160772a4 */ /* 0x000fe4000f8e0206 */
[----:B------:R-:W-:Y:S02]  /*1f60*/  ULEA UR15, UR8, UR15, 0x5 ;  /* 0x0000000f080f7291 */ /* 0x000fe4000f8e28ff */
[----:B------:R-:W-:Y:S02]  /*1f70*/  UIADD3 UR8, UPT, UPT, UR17, 0x8400, URZ ;  /* 0x0000840011087890 */ /* 0x000fe4000fffe0ff */
[----:B------:R-:W-:Y:S02]  /*1f80*/  ULEA UR7, UR7, UR15, 0xa ;  /* 0x0000000f07077291 */ /* 0x000fe4000f8e50ff */
[----:B------:R-:W-:Y:S02]  /*1f90*/  UIADD3.X UR33, UPT, UPT, URZ, UR47, URZ, UP3, !UPT ;  /* 0x0000002fff217290 */ /* 0x000fe40009ffe4ff */
[----:B------:R-:W-:Y:S02]  /*1fa0*/  UPRMT UR7, UR7, 0x5410, URZ ;  /* 0x0000541007077896 */ /* 0x000fe400080000ff */
[----:B------:R-:W-:Y:S02]  /*1fb0*/  UIADD3 UR16, UPT, UPT, UR16, 0x28400, URZ ;  /* 0x0002840010107890 */ /* 0x000fe4000fffe0ff */
[----:B------:R-:W-:Y:S02]  /*1fc0*/  UIADD3 UR37, UPT, UPT, UR20, 0x1, URZ ;  /* 0x0000000114257890 */ /* 0x000fe4000fffe0ff */
[----:B------:R-:W-:Y:S02]  /*1fd0*/  UIADD3 UR29, UPT, UPT, UR21, 0x1, URZ ;  /* 0x00000001151d7890 */ /* 0x000fe4000fffe0ff */
[----:B------:R-:W-:Y:S02]  /*1fe0*/  UISETP.NE.AND UP2, UPT, UR37, UR49, UPT ;  /* 0x000000312500728c */ /* 0x000fe4000bf45270 */
[----:B------:R-:W-:Y:S02]  /*1ff0*/  UIADD3 UR26, UPT, UPT, UR22, 0x1, URZ ;  /* 0x00000001161a7890 */ /* 0x000fe4000fffe0ff */
[----:B------:R-:W-:Y:S01]  /*2000*/  UIADD3 UR36, UPT, UPT, UR36, 0x1, URZ ;  /* 0x0000000124247890 */ /* 0x000fe2000fffe0ff */
[----:B------:R-:W-:Y:S01]  /*2010*/  UMOV UR44, 0x0 ;  /* 0x00000000002c7882 */ /* 0x000fe20000000000 */
[----:B------:R-:W-:Y:S01]  /*2020*/  UMOV UR45, 0x10000000 ;  /* 0x10000000002d7882 */ /* 0x000fe20000000000 */
[----:B------:R-:W-:Y:S01]  /*2030*/  UMOV UR17, UR9 ;  /* 0x0000000900117c82 */ /* 0x000fe20008000000 */
[----:B------:R4:W-:Y:S01]  /*2040*/  UTMALDG.5D.IM2COL.2CTA [UR8], [UR34], UR7, desc[UR44] ;  /* 0x00002c08220073b4 */ /* 0x0009e20008261007 */
[----:B------:R-:W-:Y:S02]  /*2050*/  UMOV UR18, UR10 ;  /* 0x0000000a00127c82 */ /* 0x000fe40008000000 */
[----:B------:R-:W-:Y:S04]  /*2060*/  @UP2 UIADD3 UR29, UPT, UPT, UR21, URZ, URZ ;  /* 0x000000ff151d2290 */ /* 0x000fe8000fffe0ff */
[----:B------:R-:W-:Y:S01]  /*2070*/  UISETP.NE.AND UP1, UPT, UR29, UR40, UPT ;  /* 0x000000281d00728c */ /* 0x000fe2000bf25270 */
[----:B------:R3:W-:Y:S10]  /*2080*/  UTMALDG.5D.2CTA [UR16], [UR32], desc[UR44] ;  /* 0x00002c10200075b4 */ /* 0x0007f40008221000 */
[----:B------:R-:W-:Y:S04]  /*2090*/  @UP1 UIADD3 UR26, UPT, UPT, UR22, URZ, URZ ;  /* 0x000000ff161a1290 */ /* 0x000fe8000fffe0ff */
[----:B------:R-:W-:Y:S02]  /*20a0*/  UISETP.NE.AND UP0, UPT, UR26, UR41, UPT ;  /* 0x000000291a00728c */ /* 0x000fe4000bf05270 */
[----:B----4-:R-:W-:Y:S09]  /*20b0*/  UIADD3 UR8, UPT, UPT, UR28, 0x1, URZ ;  /* 0x000000011c087890 */ /* 0x010ff2000fffe0ff */
[----:B------:R-:W-:Y:S01]  /*20c0*/  @UP0 UIADD3 UR8, UPT, UPT, UR28, URZ, URZ ;  /* 0x000000ff1c080290 */ /* 0x000fe2000fffe0ff */
[----:B------:R-:W-:Y:S01]  /*20d0*/  UMOV UR7, UR31 ;  /* 0x0000001f00077c82 */ /* 0x000fe20008000000 */
[----:B---3--:R-:W-:Y:S02]  /*20e0*/  USEL UR22, UR26, URZ, UP0 ;  /* 0x000000ff1a167287 */ /* 0x008fe40008000000 */
[----:B------:R-:W-:Y:S02]  /*20f0*/  UISETP.NE.AND UP0, UPT, UR36, UR42, UPT ;  /* 0x0000002a2400728c */ /* 0x000fe4000bf05270 */
[----:B------:R-:W-:Y:S02]  /*2100*/  USEL UR20, UR37, URZ, UP2 ;  /* 0x000000ff25147287 */ /* 0x000fe40009000000 */
[----:B------:R-:W-:Y:S01]  /*2110*/  USEL UR21, UR29, URZ, UP1 ;  /* 0x000000ff1d157287 */ /* 0x000fe20008800000 */
[----:B------:R-:W-:Y:S04]  /*2120*/  UMOV UR28, UR8 ;  /* 0x00000008001c7c82 */ /* 0x000fe80008000000 */
[----:B-1----:R-:W-:Y:S07]  /*2130*/  BRA.U UP0, `(.L_x_29) ;  /* 0xfffffff900fc7547 */ /* 0x002fee000b83ffff */
.L_x_23:
[----:B------:R-:W-:Y:S01]  /*2140*/  ULEA UR4, UR31, UR30, 0x3 ;  /* 0x0000001e1f047291 */ /* 0x000fe2000f8e18ff */
[----:B-1----:R-:W-:Y:S01]  /*2150*/  MOV R0, UR27 ;  /* 0x0000001b00007c02 */ /* 0x002fe20008000f00 */
[----:B------:R-:W-:Y:S01]  /*2160*/  @!P1 SYNCS.ARRIVE.TRANS64.A1T0 RZ, [UR30+0x148], RZ ;  /* 0x000148ffffff99a7 */ /* 0x000fe2000810001e */
[----:B------:R-:W-:Y:S02]  /*2170*/  UISETP.GE.AND UP0, UPT, UR51, 0x1, UPT ;  /* 0x000000013300788c */ /* 0x000fe4000bf06270 */
[----:B------:R-:W-:-:S04]  /*2180*/  SHF.L.U32 R0, R0, 0x1f, RZ ;  /* 0x0000001f00007819 */ /* 0x000fc800000006ff */
[----:B--2---:R1:W2:Y:S03]  /*2190*/  SYNCS.PHASECHK.TRANS64.TRYWAIT P0, [UR4+0x80], R0 ;  /* 0x00008000ff0075a7 */ /* 0x0042a60008001104 */
[----:B------:R-:W-:Y:S05]  /*21a0*/  BRA.U !UP0, `(.L_x_30) ;  /* 0x0000000508a47547 */ /* 0x000fea000b800000 */
[----:B------:R-:W3:Y:S01]  /*21b0*/  LDCU.128 UR8, c[0x0][0x480] ;  /* 0x00009000ff0877ac */ /* 0x000ee20008000c00 */
[----:B------:R-:W4:Y:S01]  /*21c0*/  LDCU.128 UR32, c[0x0][0x490] ;  /* 0x00009200ff2077ac */ /* 0x000f220008000c00 */
[----:B------:R-:W1:Y:S01]  /*21d0*/  LDCU UR13, c[0x0][0x4c8] ;  /* 0x00009900ff0d77ac */ /* 0x000e620008000800 */
        /* <DEDUP_REMOVED lines=10> */
[----:B------:R-:W1:Y:S05]  /*2280*/  LDCU.64 UR40, c[0x0][0x390] ;  /* 0x00007200ff2877ac */ /* 0x000e6a0008000a00 */
[----:B------:R-:W-:Y:S01]  /*2290*/  UMOV UR4, UR7 ;  /* 0x0000000700047c82 */ /* 0x000fe20008000000 */
[----:B------:R-:W1:Y:S01]  /*22a0*/  LDCU.64 UR24, c[0x0][0x4d0] ;  /* 0x00009a00ff1877ac */ /* 0x000e620008000a00 */
[----:B------:R-:W-:Y:S01]  /*22b0*/  USHF.R.U32.HI UR4, URZ, UR33, UR4 ;  /* 0x00000021ff047299 */ /* 0x000fe20008011604 */
[----:B------:R-:W4:Y:S03]  /*22c0*/  LDCU.64 UR32, c[0x0][0x4c0] ;  /* 0x00009800ff2077ac */ /* 0x000f260008000a00 */
[----:B------:R-:W-:-:S02]  /*22d0*/  USEL UR4, UR5, UR4, !UP0 ;  /* 0x0000000405047287 */ /* 0x000fc4000c000000 */
[----:B------:R-:W-:Y:S02]  /*22e0*/  UISETP.NE.AND UP0, UPT, UR34, 0x1, UPT ;  /* 0x000000012200788c */ /* 0x000fe4000bf05270 */
[----:B------:R-:W-:Y:S02]  /*22f0*/  UIMAD.WIDE.U32 UR6, UR4, UR35, URZ ;  /* 0x00000023040672a5 */ /* 0x000fe4000f8e00ff */
[----:B------:R-:W-:Y:S01]  /*2300*/  UIADD3 UR42, UPT, UPT, UR51, UR42, URZ ;  /* 0x0000002a332a7290 */ /* 0x000fe2000fffe0ff */
[----:B------:R-:W-:-:S04]  /*2310*/  UMOV UR37, UR51 ;  /* 0x0000003300257c82 */ /* 0x000fc80008000000 */
[----:B------:R-:W-:Y:S01]  /*2320*/  UMOV UR6, UR7 ;  /* 0x0000000700067c82 */ /* 0x000fe20008000000 */
[----:B------:R-:W-:Y:S02]  /*2330*/  UIADD3 UR7, UPT, UPT, -UR5, URZ, URZ ;  /* 0x000000ff05077290 */ /* 0x000fe4000fffe1ff */
[----:B---3--:R-:W-:Y:S02]  /*2340*/  USHF.R.U32.HI UR6, URZ, UR9, UR6 ;  /* 0x00000009ff067299 */ /* 0x008fe40008011606 */
[----:B------:R-:W-:Y:S02]  /*2350*/  UIMAD UR7, UR8, UR7, UR43 ;  /* 0x00000007080772a4 */ /* 0x000fe4000f8e022b */
[----:B------:R-:W-:Y:S02]  /*2360*/  USEL UR14, UR4, UR6, !UP0 ;  /* 0x00000006040e7287 */ /* 0x000fe4000c000000 */
[----:B------:R-:W-:Y:S02]  /*2370*/  UIADD3 UR6, UPT, UPT, -UR4, URZ, URZ ;  /* 0x000000ff04067290 */ /* 0x000fe4000fffe1ff */
[----:B------:R-:W-:-:S02]  /*2380*/  UIADD3 UR9, UPT, UPT, -UR14, URZ, URZ ;  /* 0x000000ff0e097290 */ /* 0x000fc4000fffe1ff */
[----:B------:R-:W-:Y:S02]  /*2390*/  UIMAD UR12, UR11, UR6, UR5 ;  /* 0x000000060b0c72a4 */ /* 0x000fe4000f8e0205 */
[----:B------:R-:W-:Y:S02]  /*23a0*/  UIMAD UR9, UR34, UR9, UR4 ;  /* 0x00000009220972a4 */ /* 0x000fe4000f8e0204 */
[----:B----4-:R-:W-:Y:S01]  /*23b0*/  UIMAD UR11, UR7, UR32, UR10 ;  /* 0x00000020070b72a4 */ /* 0x010fe2000f8e020a */
[----:B------:R-:W3:Y:S02]  /*23c0*/  LDCU UR43, c[0x0][0x38c] ;  /* 0x00007180ff2b77ac */ /* 0x000ee40008000800 */
[----:B------:R-:W4:Y:S01]  /*23d0*/  LDCU UR6, c[0x0][0x500] ;  /* 0x0000a000ff0677ac */ /* 0x000f220008000800 */
[----:B------:R-:W2:Y:S01]  /*23e0*/  LDCU.64 UR4, c[0x0][0x4f8] ;  /* 0x00009f00ff0477ac */ /* 0x000ea20008000a00 */
[----:B-1----:R-:W-:Y:S02]  /*23f0*/  UIMAD UR12, UR12, UR33, UR16 ;  /* 0x000000210c0c72a4 */ /* 0x002fe4000f8e0210 */
[----:B------:R-:W-:Y:S01]  /*2400*/  UIMAD UR13, UR9, UR13, UR17 ;  /* 0x0000000d090d72a4 */ /* 0x000fe2000f8e0211 */
[----:B------:R-:W-:-:S11]  /*2410*/  UMOV UR7, UR31 ;  /* 0x0000001f00077c82 */ /* 0x000fd60008000000 */
.L_x_36:
[----:B------:R-:W-:Y:S01]  /*2420*/  @!P3 MOV R3, 0x6000 ;  /* 0x000060000003b802 */ /* 0x000fe20000000f00 */
[----:B------:R-:W-:Y:S01]  /*2430*/  ULEA UR9, UR7, UR30, 0x3 ;  /* 0x0000001e07097291 */ /* 0x000fe2000f8e18ff */
[----:B--23--:R-:W-:Y:S11]  /*2440*/  @P0 BRA `(.L_x_31) ;  /* 0x0000000000100947 */ /* 0x00cff60003800000 */
[----:B------:R-:W-:Y:S04]  /*2450*/  MOV R4, UR27 ;  /* 0x0000001b00047c02 */ /* 0x000fe80008000f00 */
[----:B------:R-:W-:Y:S04]  /*2460*/  SHF.L.U32 R4, R4, 0x1f, RZ ;  /* 0x0000001f04047819 */ /* 0x000fe800000006ff */
[----:B------:R-:W1:Y:S02]  /*2470*/  SYNCS.PHASECHK.TRANS64.TRYWAIT P0, [UR9+0x80], R4 ;  /* 0x00008004ff0075a7 */ /* 0x000e640008001109 */
[----:B-1----:R-:W-:Y:S05]  /*2480*/  @!P0 BRA `(.L_x_32) ;  /* 0x0000008400308947 */ /* 0x002fea0003800000 */
.L_x_31:
[----:B------:R2:W-:Y:S01]  /*2490*/  @!P3 SYNCS.ARRIVE.TRANS64 RZ, [UR9], R3 ;  /* 0x00000003ffffb9a7 */ /* 0x0005e20008000009 */
[----:B------:R-:W-:Y:S04]  /*24a0*/  ULOP3.LUT UR8, UR38, 0x2, URZ, 0xfc, !UPT ;  /* 0x0000000226087892 */ /* 0x000fe8000f8efcff */
[----:B------:R-:W-:Y:S09]  /*24b0*/  UISETP.NE.AND UP0, UPT, UR8, 0x2, UPT ;  /* 0x000000020800788c */ /* 0x000ff2000bf05270 */
[----:B------:R-:W-:Y:S05]  /*24c0*/  BRA.U UP0, `(.L_x_33) ;  /* 0x0000000100047547 */ /* 0x000fea000b800000 */
[----:B---34-:R-:W-:Y:S05]  /*24d0*/  BPT.TRAP 0x1 ;  /* 0x000000040000795c */ /* 0x018fea0000300000 */
.L_x_33:
[----:B------:R-:W-:Y:S04]  /*24e0*/  BSSY.RECONVERGENT B0, `(.L_x_34) ;  /* 0x0000003000007945 */ /* 0x000fe80003800200 */
[----:B------:R-:W-:Y:S05]  /*24f0*/  @P2 BRA `(.L_x_35) ;  /* 0x0000000000042947 */ /* 0x000fea0003800000 */
[----:B---34-:R-:W-:Y:S05]  /*2500*/  BPT.TRAP 0x1 ;  /* 0x000000040000795c */ /* 0x018fea0000300000 */
.L_x_35:
[----:B---34-:R-:W-:Y:S05]  /*2510*/  BSYNC.RECONVERGENT B0 ;  /* 0x0000000000007941 */ /* 0x018fea0003800200 */
.L_x_34:
[----:B------:R-:W-:Y:S02]  /*2520*/  UIADD3 UR8, UPT, UPT, UR7, 0x1, URZ ;  /* 0x0000000107087890 */ /* 0x000fe4000fffe0ff */
[----:B------:R-:W-:Y:S02]  /*2530*/  UIMAD UR16, UR20, UR23, UR4 ;  /* 0x00000017141072a4 */ /* 0x000fe4000f8e0204 */
[----:B------:R-:W-:Y:S02]  /*2540*/  UISETP.NE.AND UP0, UPT, UR8, 0x10, UPT ;  /* 0x000000100800788c */ /* 0x000fe4000bf05270 */
[----:B------:R-:W-:Y:S02]  /*2550*/  UIMAD UR15, UR21, UR24, UR5 ;  /* 0x00000018150f72a4 */ /* 0x000fe4000f8e0205 */
[----:B------:R-:W-:Y:S02]  /*2560*/  USEL UR10, URZ, 0x1, UP0 ;  /* 0x00000001ff0a7887 */ /* 0x000fe40008000000 */
[----:B------:R-:W-:Y:S02]  /*2570*/  USEL UR31, UR8, URZ, UP0 ;  /* 0x000000ff081f7287 */ /* 0x000fe40008000000 */
[----:B------:R-:W-:Y:S02]  /*2580*/  ULOP3.LUT UR27, UR27, UR10, URZ, 0x3c, !UPT ;  /* 0x0000000a1b1b7292 */ /* 0x000fe4000f8e3cff */
[----:B------:R-:W-:Y:S02]  /*2590*/  ULEA UR8, UR31, UR30, 0x3 ;  /* 0x0000001e1f087291 */ /* 0x000fe4000f8e18ff */
[----:B------:R-:W-:Y:S02]  /*25a0*/  ULEA UR17, UR7, UR30, 0xc ;  /* 0x0000001e07117291 */ /* 0x000fe4000f8e60ff */
[----:B------:R-:W-:Y:S01]  /*25b0*/  ULEA UR15, UR15, UR16, 0x5 ;  /* 0x000000100f0f7291 */ /* 0x000fe2000f8e28ff */
[----:B-1----:R-:W-:Y:S01]  /*25c0*/  MOV R0, UR27 ;  /* 0x0000001b00007c02 */ /* 0x002fe20008000f00 */
[----:B------:R-:W-:Y:S02]  /*25d0*/  UIADD3 UR34, UP0, UPT, UR46, 0x80, URZ ;  /* 0x000000802e227890 */ /* 0x000fe4000ff1e0ff */
[----:B------:R-:W-:Y:S01]  /*25e0*/  ULOP3.LUT UR9, UR9, 0xfefffff8, URZ, 0xc0, !UPT ;  /* 0xfefffff809097892 */ /* 0x000fe2000f8ec0ff */
[----:B------:R-:W-:Y:S01]  /*25f0*/  SHF.L.U32 R0, R0, 0x1f, RZ ;  /* 0x0000001f00007819 */ /* 0x000fe200000006ff */
[----:B------:R-:W-:Y:S02]  /*2600*/  USHF.L.U32 UR10, UR28, 0x5, URZ ;  /* 0x000000051c0a7899 */ /* 0x000fe400080006ff */
[----:B------:R-:W-:Y:S01]  /*2610*/  UIADD3.X UR35, UPT, UPT, URZ, UR47, URZ, UP0, !UPT ;  /* 0x0000002fff237290 */ /* 0x000fe200087fe4ff */
[----:B------:R1:W3:Y:S01]  /*2620*/  SYNCS.PHASECHK.TRANS64.TRYWAIT P0, [UR8+0x80], R0 ;  /* 0x00008000ff0075a7 */ /* 0x0002e20008001108 */
[----:B------:R-:W-:Y:S02]  /*2630*/  ULEA UR8, UR7, UR30, 0xd ;  /* 0x0000001e07087291 */ /* 0x000fe4000f8e68ff */
[----:B------:R-:W-:Y:S02]  /*2640*/  UIMAD UR7, UR22, UR25, UR6 ;  /* 0x00000019160772a4 */ /* 0x000fe4000f8e0206 */
[----:B------:R-:W-:Y:S02]  /*2650*/  UIADD3 UR8, UPT, UPT, UR8, 0x8400, URZ ;  /* 0x0000840008087890 */ /* 0x000fe4000fffe0ff */
[----:B------:R-:W-:Y:S02]  /*2660*/  ULEA UR7, UR7, UR15, 0xa ;  /* 0x0000000f07077291 */ /* 0x000fe4000f8e50ff */
[----:B------:R-:W-:Y:S02]  /*2670*/  UIADD3 UR32, UP3, UPT, UR46, 0x200, URZ ;  /* 0x000002002e207890 */ /* 0x000fe4000ff7e0ff */
[----:B------:R-:W-:Y:S02]  /*2680*/  UPRMT UR7, UR7, 0x5410, URZ ;  /* 0x0000541007077896 */ /* 0x000fe400080000ff */
[----:B------:R-:W-:Y:S02]  /*2690*/  UIADD3.X UR33, UPT, UPT, URZ, UR47, URZ, UP3, !UPT ;  /* 0x0000002fff217290 */ /* 0x000fe40009ffe4ff */
[----:B------:R-:W-:Y:S02]  /*26a0*/  UIADD3 UR16, UPT, UPT, UR17, 0x28400, URZ ;  /* 0x0002840011107890 */ /* 0x000fe4000fffe0ff */
[----:B------:R-:W-:Y:S02]  /*26b0*/  UIADD3 UR36, UPT, UPT, UR20, 0x1, URZ ;  /* 0x0000000114247890 */ /* 0x000fe4000fffe0ff */
[----:B------:R-:W-:Y:S02]  /*26c0*/  UIADD3 UR29, UPT, UPT, UR21, 0x1, URZ ;  /* 0x00000001151d7890 */ /* 0x000fe4000fffe0ff */
[----:B------:R-:W-:Y:S02]  /*26d0*/  UISETP.NE.AND UP2, UPT, UR36, UR43, UPT ;  /* 0x0000002b2400728c */ /* 0x000fe4000bf45270 */
[----:B------:R-:W-:Y:S01]  /*26e0*/  UIADD3 UR26, UPT, UPT, UR22, 0x1, URZ ;  /* 0x00000001161a7890 */ /* 0x000fe2000fffe0ff */
[----:B------:R-:W-:Y:S01]  /*26f0*/  UMOV UR44, 0x0 ;  /* 0x00000000002c7882 */ /* 0x000fe20000000000 */
[----:B------:R-:W-:Y:S01]  /*2700*/  UMOV UR45, 0x10000000 ;  /* 0x10000000002d7882 */ /* 0x000fe20000000000 */
[----:B------:R-:W-:Y:S01]  /*2710*/  UMOV UR17, UR9 ;  /* 0x0000000900117c82 */ /* 0x000fe20008000000 */
[----:B------:R4:W-:Y:S01]  /*2720*/  UTMALDG.5D.IM2COL.2CTA [UR8], [UR34], UR7, desc[UR44] ;  /* 0x00002c08220073b4 */ /* 0x0009e20008261007 */
[----:B------:R-:W-:Y:S04]  /*2730*/  UMOV UR18, UR10 ;  /* 0x0000000a00127c82 */ /* 0x000fe80008000000 */
[----:B------:R-:W-:Y:S04]  /*2740*/  @UP2 UIADD3 UR29, UPT, UPT, UR21, URZ, URZ ;  /* 0x000000ff151d2290 */ /* 0x000fe8000fffe0ff */
[----:B------:R-:W-:Y:S01]  /*2750*/  UISETP.NE.AND UP1, UPT, UR29, UR40, UPT ;  /* 0x000000281d00728c */ /* 0x000fe2000bf25270 */
[----:B------:R2:W-:Y:S10]  /*2760*/  UTMALDG.5D.2CTA [UR16], [UR32], desc[UR44] ;  /* 0x00002c10200075b4 */ /* 0x0005f40008221000 */
[----:B------:R-:W-:Y:S04]  /*2770*/  @UP1 UIADD3 UR26, UPT, UPT, UR22, URZ, URZ ;  /* 0x000000ff161a1290 */ /* 0x000fe8000fffe0ff */
[----:B------:R-:W-:Y:S02]  /*2780*/  UISETP.NE.AND UP0, UPT, UR26, UR41, UPT ;  /* 0x000000291a00728c */ /* 0x000fe4000bf05270 */
[----:B----4-:R-:W-:Y:S09]  /*2790*/  UIADD3 UR8, UPT, UPT, UR28, 0x1, URZ ;  /* 0x000000011c087890 */ /* 0x010ff2000fffe0ff */
[----:B------:R-:W-:Y:S02]  /*27a0*/  @UP0 UIADD3 UR8, UPT, UPT, UR28, URZ, URZ ;  /* 0x000000ff1c080290 */ /* 0x000fe4000fffe0ff */
[----:B------:R-:W-:Y:S02]  /*27b0*/  UIADD3 UR7, UPT, UPT, UR37, -0x1, URZ ;  /* 0xffffffff25077890 */ /* 0x000fe4000fffe0ff */
[----:B--2---:R-:W-:Y:S02]  /*27c0*/  USEL UR22, UR26, URZ, UP0 ;  /* 0x000000ff1a167287 */ /* 0x004fe40008000000 */
[----:B------:R-:W-:Y:S02]  /*27d0*/  UISETP.GT.U32.AND UP0, UPT, UR37, 0x1, UPT ;  /* 0x000000012500788c */ /* 0x000fe4000bf04070 */
[----:B------:R-:W-:Y:S02]  /*27e0*/  USEL UR20, UR36, URZ, UP2 ;  /* 0x000000ff24147287 */ /* 0x000fe40009000000 */
[----:B------:R-:W-:Y:S01]  /*27f0*/  USEL UR21, UR29, URZ, UP1 ;  /* 0x000000ff1d157287 */ /* 0x000fe20008800000 */
[----:B------:R-:W-:Y:S01]  /*2800*/  UMOV UR37, UR7 ;  /* 0x0000000700257c82 */ /* 0x000fe20008000000 */
[----:B------:R-:W-:Y:S01]  /*2810*/  UMOV UR7, UR31 ;  /* 0x0000001f00077c82 */ /* 0x000fe20008000000 */
[----:B------:R-:W-:Y:S02]  /*2820*/  UMOV UR28, UR8 ;  /* 0x00000008001c7c82 */ /* 0x000fe40008000000 */
[----:B-1----:R-:W-:Y:S07]  /*2830*/  BRA.U UP0, `(.L_x_36) ;  /* 0xfffffff900f87547 */ /* 0x002fee000b83ffff */
.L_x_30:
[----:B------:R-:W-:Y:S01]  /*2840*/  SHF.L.U32 R3, R2, 0x1f, RZ ;  /* 0x0000001f02037819 */ /* 0x000fe200000006ff */
[----:B------:R-:W-:-:S03]  /*2850*/  NOP ;  /* 0x0000000000007918 */ /* 0x000fc60000000000 */
[----:B--23--:R-:W2:Y:S02]  /*2860*/  SYNCS.PHASECHK.TRANS64.TRYWAIT P0, [UR30+0x150], R3 ;  /* 0x00015003ff0075a7 */ /* 0x00cea4000800111e */
[----:B--2---:R-:W-:Y:S05]  /*2870*/  @!P0 BRA `(.L_x_37) ;  /* 0x00000080004c8947 */ /* 0x004fea0003800000 */
.L_x_158:
[----:B------:R-:W2:Y:S01]  /*2880*/  LDS.128 R4, [UR30+0x190] ;  /* 0x0001901eff047984 */ /* 0x000ea20008000c00 */
[----:B------:R-:W-:Y:S02]  /*2890*/  UIADD3 UR4, UPT, UPT, UR30, 0x158, URZ ;  /* 0x000001581e047890 */ /* 0x000fe4000fffe0ff */
[----:B------:R-:W-:Y:S01]  /*28a0*/  UISETP.GE.AND UP0, UPT, UR39, 0x1, UPT ;  /* 0x000000012700788c */ /* 0x000fe2000bf06270 */
[----:B------:R-:W-:Y:S01]  /*28b0*/  @!PT LDS RZ, [RZ] ;  /* 0x00000000fffff984 */ /* 0x000fe20000000800 */
[----:B------:R-:W-:Y:S01]  /*28c0*/  @!PT LDS RZ, [RZ] ;  /* 0x00000000fffff984 */ /* 0x000fe20000000800 */
[----:B------:R-:W-:Y:S01]  /*28d0*/  @!PT LDS RZ, [RZ] ;  /* 0x00000000fffff984 */ /* 0x000fe20000000800 */
[----:B------:R-:W-:Y:S01]  /*28e0*/  @!PT LDS RZ, [RZ] ;  /* 0x00000000fffff984 */ /* 0x000fe20000000800 */
[----:B------:R3:W-:Y:S06]  /*28f0*/  MEMBAR.ALL.CTA ;  /* 0x0000000000007992 */ /* 0x0007ec0000008000 */
[----:B---3--:R-:W3:Y:S01]  /*2900*/  FENCE.VIEW.ASYNC.S ;  /* 0x00000000000073c6 */ /* 0x008ee20000000000 */
[----:B------:R-:W-:-:S09]  /*2910*/  UPRMT UR4, URZ, 0x654, UR4 ;  /* 0x00000654ff047896 */ /* 0x000fd20008000004 */
[----:B---3--:R-:W-:Y:S01]  /*2920*/  SYNCS.ARRIVE.TRANS64.RED.A1T0 RZ, [UR4], RZ ;  /* 0x000000ffffff79a7 */ /* 0x008fe20008100404 */
[----:B--2---:R-:W-:-:S13]  /*2930*/  LOP3.LUT P0, RZ, R6, 0x1, RZ, 0xc0, !PT ;  /* 0x0000000106ff7812 */ /* 0x004fda000780c0ff */
[----:B------:R-:W-:Y:S01]  /*2940*/  VOTEU.ANY UP1, P0 ;  /* 0x0000000000ff7886 */ /* 0x000fe20000020100 */
[----:B------:R-:W-:-:S13]  /*2950*/  PLOP3.LUT P0, PT, PT, PT, UP1, 0x80, 0x8 ;  /* 0x000000000008781c */ /* 0x000fda0003f0f018 */
[----:B-1----:R-:W-:Y:S02]  /*2960*/  @P0 MOV R0, R4 ;  /* 0x0000000400000202 */ /* 0x002fe40000000f00 */
[----:B------:R-:W-:Y:S02]  /*2970*/  @P0 LOP3.LUT R4, R5, 0xffff, RZ, 0xc0, !PT ;  /* 0x0000ffff05040812 */ /* 0x000fe400078ec0ff */
[----:B------:R-:W-:Y:S02]  /*2980*/  @P0 R2UR UR6, R0 ;  /* 0x00000000000602ca */ /* 0x000fe400000e0000 */
[----:B------:R-:W-:-:S11]  /*2990*/  @P0 R2UR UR5, R4 ;  /* 0x00000000040502ca */ /* 0x000fd600000e0000 */
[----:B------:R-:W-:Y:S02]  /*29a0*/  @UP1 UMOV UR50, UR6 ;  /* 0x0000000600321c82 */ /* 0x000fe40008000000 */
[----:B------:R-:W-:Y:S01]  /*29b0*/  @UP1 UMOV UR48, UR5 ;  /* 0x0000000500301c82 */ /* 0x000fe20008000000 */
[----:B------:R-:W-:Y:S05]  /*29c0*/  BRA.U !UP0, `(.L_x_38) ;  /* 0x0000000108d47547 */ /* 0x000fea000b800000 */
[----:B------:R-:W1:Y:S01]  /*29d0*/  LDCU.128 UR16, c[0x0][0xc10] ;  /* 0x00018200ff1077ac */ /* 0x000e620008000c00 */
[----:B------:R-:W2:Y:S01]  /*29e0*/  LDCU UR20, c[0x0][0xc20] ;  /* 0x00018400ff1477ac */ /* 0x000ea20008000800 */
[----:B------:R-:W3:Y:S01]  /*29f0*/  LDCU UR13, c[0x0][0xc0c] ;  /* 0x00018180ff0d77ac */ /* 0x000ee20008000800 */
[----:B------:R-:W4:Y:S01]  /*2a00*/  LDCU.64 UR14, c[0x0][0xc28] ;  /* 0x00018500ff0e77ac */ /* 0x000f220008000a00 */
[----:B------:R-:W-:Y:S02]  /*2a10*/  UISETP.NE.AND UP3, UPT, UR39, 0x1, UPT ;  /* 0x000000012700788c */ /* 0x000fe4000bf65270 */
[----:B-1----:R-:W-:Y:S02]  /*2a20*/  UIMAD.WIDE.U32 UR4, UR53, UR19, URZ ;  /* 0x00000013350472a5 */ /* 0x002fe4000f8e00ff */
[----:B------:R-:W-:Y:S02]  /*2a30*/  UIMAD.WIDE.U32 UR6, UR54, UR16, URZ ;  /* 0x00000010360672a5 */ /* 0x000fe4000f8e00ff */
[----:B------:R-:W-:-:S02]  /*2a40*/  UISETP.NE.AND UP0, UPT, UR18, 0x1, UPT ;  /* 0x000000011200788c */ /* 0x000fc4000bf05270 */
[----:B------:R-:W-:Y:S01]  /*2a50*/  UIMAD.WIDE.U32 UR10, UR48, UR19, URZ ;  /* 0x00000013300a72a5 */ /* 0x000fe2000f8e00ff */
[----:B------:R-:W-:Y:S01]  /*2a60*/  UMOV UR4, UR5 ;  /* 0x0000000500047c82 */ /* 0x000fe20008000000 */
[----:B---3--:R-:W-:Y:S02]  /*2a70*/  UISETP.NE.AND UP2, UPT, UR13, 0x1, UPT ;  /* 0x000000010d00788c */ /* 0x008fe4000bf45270 */
[----:B--2---:R-:W-:Y:S02]  /*2a80*/  USHF.R.U32.HI UR5, URZ, UR20, UR4 ;  /* 0x00000014ff057299 */ /* 0x004fe40008011604 */
[----:B------:R-:W-:Y:S01]  /*2a90*/  UIMAD.WIDE.U32 UR8, UR50, UR16, URZ ;  /* 0x00000010320872a5 */ /* 0x000fe2000f8e00ff */
[----:B------:R-:W-:Y:S01]  /*2aa0*/  UMOV UR4, UR7 ;  /* 0x0000000700047c82 */ /* 0x000fe20008000000 */
[----:B------:R-:W-:Y:S02]  /*2ab0*/  USEL UR5, UR53, UR5, !UP0 ;  /* 0x0000000535057287 */ /* 0x000fe4000c000000 */
[----:B------:R-:W-:-:S02]  /*2ac0*/  USHF.R.U32.HI UR4, URZ, UR17, UR4 ;  /* 0x00000011ff047299 */ /* 0x000fc40008011604 */
[----:B----4-:R-:W-:Y:S02]  /*2ad0*/  UIMAD.WIDE.U32 UR6, UR5, UR14, URZ ;  /* 0x0000000e050672a5 */ /* 0x010fe4000f8e00ff */
[----:B------:R-:W-:Y:S01]  /*2ae0*/  USEL UR12, UR54, UR4, !UP2 ;  /* 0x00000004360c7287 */ /* 0x000fe2000d000000 */
[----:B------:R-:W-:Y:S02]  /*2af0*/  UMOV UR8, UR9 ;  /* 0x0000000900087c82 */ /* 0x000fe40008000000 */
[----:B------:R-:W-:Y:S01]  /*2b00*/  UMOV UR4, UR11 ;  /* 0x0000000b00047c82 */ /* 0x000fe20008000000 */
[----:B------:R-:W-:Y:S01]  /*2b10*/  UIMAD.WIDE.U32 UR10, UR12, UR14, URZ ;  /* 0x0000000e0c0a72a5 */ /* 0x000fe2000f8e00ff */
[----:B------:R-:W-:Y:S01]  /*2b20*/  UMOV UR6, UR7 ;  /* 0x0000000700067c82 */ /* 0x000fe20008000000 */
[----:B------:R-:W-:Y:S02]  /*2b30*/  USHF.R.U32.HI UR4, URZ, UR20, UR4 ;  /* 0x00000014ff047299 */ /* 0x000fe40008011604 */
[----:B------:R-:W-:-:S02]  /*2b40*/  @UP3 USHF.R.U32.HI UR5, URZ, UR15, UR6 ;  /* 0x0000000fff053299 */ /* 0x000fc40008011606 */
[----:B------:R-:W-:Y:S01]  /*2b50*/  USHF.R.U32.HI UR17, URZ, UR17, UR8 ;  /* 0x00000011ff117299 */ /* 0x000fe20008011608 */
[----:B------:R-:W-:Y:S01]  /*2b60*/  UMOV UR6, UR11 ;  /* 0x0000000b00067c82 */ /* 0x000fe20008000000 */
[----:B------:R-:W-:Y:S02]  /*2b70*/  USEL UR4, UR48, UR4, !UP0 ;  /* 0x0000000430047287 */ /* 0x000fe4000c000000 */
[----:B------:R-:W-:Y:S02]  /*2b80*/  @UP3 USHF.R.U32.HI UR12, URZ, UR15, UR6 ;  /* 0x0000000fff0c3299 */ /* 0x000fe40008011606 */
[----:B------:R-:W-:Y:S02]  /*2b90*/  UIMAD UR6, UR39, UR5, URZ ;  /* 0x00000005270672a4 */ /* 0x000fe4000f8e02ff */
[----:B------:R-:W-:Y:S02]  /*2ba0*/  USEL UR5, UR50, UR17, !UP2 ;  /* 0x0000001132057287 */ /* 0x000fe4000d000000 */
[----:B------:R-:W-:-:S02]  /*2bb0*/  UIMAD UR8, UR39, UR12, URZ ;  /* 0x0000000c270872a4 */ /* 0x000fc4000f8e02ff */
[----:B------:R-:W-:Y:S02]  /*2bc0*/  UISETP.GE.AND UP0, UPT, UR4, UR6, UPT ;  /* 0x000000060400728c */ /* 0x000fe4000bf06270 */
[----:B------:R-:W-:Y:S02]  /*2bd0*/  UIMAD.WIDE.U32 UR6, UR4, UR14, URZ ;  /* 0x0000000e040672a5 */ /* 0x000fe4000f8e00ff */
[----:B------:R-:W-:Y:S02]  /*2be0*/  UISETP.GE.OR UP0, UPT, UR5, UR8, UP0 ;  /* 0x000000080500728c */ /* 0x000fe40008706670 */
[----:B------:R-:W-:Y:S02]  /*2bf0*/  UIMAD.WIDE.U32 UR8, UR5, UR14, URZ ;  /* 0x0000000e050872a5 */ /* 0x000fe4000f8e00ff */
[----:B------:R-:W-:Y:S01]  /*2c00*/  UIADD3 UR10, UPT, UPT, -UR4, URZ, URZ ;  /* 0x000000ff040a7290 */ /* 0x000fe2000fffe1ff */
[----:B------:R-:W-:Y:S02]  /*2c10*/  UMOV UR6, UR7 ;  /* 0x0000000700067c82 */ /* 0x000fe40008000000 */
[----:B------:R-:W-:-:S02]  /*2c20*/  USHF.R.U32.HI UR6, URZ, UR15, UR6 ;  /* 0x0000000fff067299 */ /* 0x000fc40008011606 */
[----:B------:R-:W-:Y:S02]  /*2c30*/  UIMAD UR10, UR18, UR10, UR48 ;  /* 0x0000000a120a72a4 */ /* 0x000fe4000f8e0230 */
[----:B------:R-:W-:Y:S01]  /*2c40*/  USEL UR6, UR4, UR6, !UP3 ;  /* 0x0000000604067287 */ /* 0x000fe2000d800000 */
[----:B------:R-:W-:Y:S01]  /*2c50*/  @!UP0 UMOV UR7, UR9 ;  /* 0x0000000900078c82 */ /* 0x000fe20008000000 */
[----:B------:R-:W-:Y:S02]  /*2c60*/  UIADD3 UR9, UPT, UPT, -UR5, URZ, URZ ;  /* 0x000000ff05097290 */ /* 0x000fe4000fffe1ff */
[----:B------:R-:W-:Y:S02]  /*2c70*/  @!UP0 USHF.R.U32.HI UR7, URZ, UR15, UR7 ;  /* 0x0000000fff078299 */ /* 0x000fe40008011607 */
[----:B------:R-:W-:Y:S02]  /*2c80*/  UIADD3 UR8, UPT, UPT, -UR6, URZ, URZ ;  /* 0x000000ff06087290 */ /* 0x000fe4000fffe1ff */
[----:B------:R-:W-:-:S02]  /*2c90*/  @!UP0 USEL UR7, UR5, UR7, !UP3 ;  /* 0x0000000705078287 */ /* 0x000fc4000d800000 */
[----:B------:R-:W-:Y:S02]  /*2ca0*/  UIMAD UR8, UR39, UR8, UR4 ;  /* 0x00000008270872a4 */ /* 0x000fe4000f8e0204 */
[----:B------:R-:W-:Y:S02]  /*2cb0*/  @!UP0 UIADD3 UR6, UPT, UPT, UR6, -UR7, URZ ;  /* 0x8000000706068290 */ /* 0x000fe4000fffe0ff */
[----:B------:R-:W-:Y:S02]  /*2cc0*/  @!UP0 UIMAD UR7, UR8, UR12, UR7 ;  /* 0x0000000c080782a4 */ /* 0x000fe4000f8e0207 */
[----:B------:R-:W-:Y:S02]  /*2cd0*/  @!UP0 UIMAD UR4, UR39, UR6, UR5 ;  /* 0x00000006270482a4 */ /* 0x000fe4000f8e0205 */
[----:B------:R-:W-:Y:S02]  /*2ce0*/  UIMAD UR6, UR13, UR9, UR50 ;  /* 0x000000090d0672a4 */ /* 0x000fe4000f8e0232 */
[----:B------:R-:W-:Y:S01]  /*2cf0*/  UIMAD UR48, UR4, UR18, UR10 ;  /* 0x00000012043072a4 */ /* 0x000fe2000f8e020a */
[----:B------:R-:W-:-:S02]  /*2d00*/  @!UP0 UMOV UR5, UR7 ;  /* 0x0000000700058c82 */ /* 0x000fc40008000000 */
[----:B------:R-:W-:-:S12]  /*2d10*/  UIMAD UR50, UR5, UR13, UR6 ;  /* 0x0000000d053272a4 */ /* 0x000fd8000f8e0206 */
.L_x_38:
[----:B------:R-:W1:Y:S02]  /*2d20*/  LDCU UR4, c[0x0][0xc30] ;  /* 0x00018600ff0477ac */ /* 0x000e640008000800 */
[----:B-1----:R-:W-:-:S09]  /*2d30*/  UISETP.NE.AND UP0, UPT, UR4, 0x1, UPT ;  /* 0x000000010400788c */ /* 0x002fd2000bf05270 */
[----:B------:R-:W-:Y:S05]  /*2d40*/  BRA.U UP0, `(.L_x_39) ;  /* 0x0000000100447547 */ /* 0x000fea000b800000 */
[----:B------:R-:W1:Y:S01]  /*2d50*/  LDCU.128 UR8, c[0x0][0xc10] ;  /* 0x00018200ff0877ac */ /* 0x000e620008000c00 */
[----:B------:R-:W2:Y:S01]  /*2d60*/  LDCU UR12, c[0x0][0xc0c] ;  /* 0x00018180ff0c77ac */ /* 0x000ea20008000800 */
[----:B------:R-:W3:Y:S01]  /*2d70*/  LDCU UR13, c[0x0][0xc20] ;  /* 0x00018400ff0d77ac */ /* 0x000ee20008000800 */
[----:B-1----:R-:W-:Y:S02]  /*2d80*/  UIMAD.WIDE.U32 UR6, UR50, UR8, URZ ;  /* 0x00000008320672a5 */ /* 0x002fe4000f8e00ff */
[----:B------:R-:W-:Y:S02]  /*2d90*/  UIMAD.WIDE.U32 UR4, UR48, UR11, URZ ;  /* 0x0000000b300472a5 */ /* 0x000fe4000f8e00ff */
[----:B--2---:R-:W-:Y:S02]  /*2da0*/  UISETP.NE.AND UP2, UPT, UR12, 0x1, UPT ;  /* 0x000000010c00788c */ /* 0x004fe4000bf45270 */
[----:B------:R-:W-:Y:S01]  /*2db0*/  UISETP.NE.AND UP0, UPT, UR10, 0x1, UPT ;  /* 0x000000010a00788c */ /* 0x000fe2000bf05270 */
[----:B------:R-:W-:-:S02]  /*2dc0*/  UMOV UR6, UR7 ;  /* 0x0000000700067c82 */ /* 0x000fc40008000000 */
[----:B------:R-:W-:Y:S01]  /*2dd0*/  UMOV UR4, UR5 ;  /* 0x0000000500047c82 */ /* 0x000fe20008000000 */
[----:B------:R-:W-:Y:S02]  /*2de0*/  USHF.R.U32.HI UR6, URZ, UR9, UR6 ;  /* 0x00000009ff067299 */ /* 0x000fe40008011606 */
[----:B---3--:R-:W-:Y:S02]  /*2df0*/  USHF.R.U32.HI UR4, URZ, UR13, UR4 ;  /* 0x0000000dff047299 */ /* 0x008fe40008011604 */
[----:B------:R-:W-:Y:S02]  /*2e00*/  USEL UR5, UR50, UR6, !UP2 ;  /* 0x0000000632057287 */ /* 0x000fe4000d000000 */
[----:B------:R-:W-:-:S04]  /*2e10*/  USEL UR4, UR48, UR4, !UP0 ;  /* 0x0000000430047287 */ /* 0x000fc8000c000000 */
[----:B------:R-:W-:Y:S02]  /*2e20*/  UIADD3 UR6, UPT, UPT, UR5, -UR4, URZ ;  /* 0x8000000405067290 */ /* 0x000fe4000fffe0ff */
[----:B------:R-:W-:Y:S02]  /*2e30*/  UIADD3 UR4, UPT, UPT, -UR5, UR4, URZ ;  /* 0x0000000405047290 */ /* 0x000fe4000fffe1ff */
[----:B------:R-:W-:Y:S02]  /*2e40*/  UIMAD UR48, UR6, UR10, UR48 ;  /* 0x0000000a063072a4 */ /* 0x000fe4000f8e0230 */
[----:B------:R-:W-:-:S12]  /*2e50*/  UIMAD UR50, UR4, UR12, UR50 ;  /* 0x0000000c043272a4 */ /* 0x000fd8000f8e0232 */
.L_x_39:
[----:B------:R-:W-:Y:S01]  /*2e60*/  R2UR UR5, R92 ;  /* 0x000000005c0572ca */ /* 0x000fe200000e0000 */
[----:B------:R-:W-:Y:S01]  /*2e70*/  UMOV UR36, UR42 ;  /* 0x0000002a00247c82 */ /* 0x000fe20008000000 */
[----:B------:R-:W-:Y:S02]  /*2e80*/  R2UR UR4, R91 ;  /* 0x000000005b0472ca */ /* 0x000fe400000e0000 */
[----:B------:R-:W-:Y:S02]  /*2e90*/  PLOP3.LUT P1, PT, PT, PT, PT, 0x80, 0x8 ;  /* 0x000000000008781c */ /* 0x000fe40003f2f070 */
[----:B------:R-:W-:-:S07]  /*2ea0*/  LOP3.LUT R2, R2, 0x1, RZ, 0x3c, !PT ;  /* 0x0000000102027812 */ /* 0x000fce00078e3cff */
[----:B------:R-:W-:Y:S02]  /*2eb0*/  UIADD3 UR52, UPT, UPT, UR50, UR5, URZ ;  /* 0x0000000532347290 */ /* 0x000fe4000fffe0ff */
[----:B------:R-:W-:Y:S01]  /*2ec0*/  UIADD3 UR24, UPT, UPT, UR48, UR4, URZ ;  /* 0x0000000430187290 */ /* 0x000fe2000fffe0ff */
[----:B------:R-:W-:Y:S11]  /*2ed0*/  BRA.U UP1, `(.L_x_40) ;  /* 0xffffffe901a47547 */ /* 0x000ff6000b83ffff */
[----:B------:R-:W-:Y:S01]  /*2ee0*/  UIADD3 UR30, UPT, UPT, UR30, 0x80, URZ ;  /* 0x000000801e1e7890 */ /* 0x000fe2000fffe0ff */
[----:B------:R-:W-:-:S03]  /*2ef0*/  MOV R2, UR27 ;  /* 0x0000001b00027c02 */ /* 0x000fc60008000f00 */
[----:B------:R-:W-:Y:S01]  /*2f00*/  ULEA UR4, UR31, UR30, 0x3 ;  /* 0x0000001e1f047291 */ /* 0x000fe2000f8e18ff */
[----:B------:R-:W-:-:S08]  /*2f10*/  SHF.L.U32 R2, R2, 0x1f, RZ ;  /* 0x0000001f02027819 */ /* 0x000fd000000006ff */
[----:B------:R-:W1:Y:S02]  /*2f20*/  SYNCS.PHASECHK.TRANS64.TRYWAIT P0, [UR4], R2 ;  /* 0x00000002ff0075a7 */ /* 0x000e640008001104 */
[----:B-1----:R-:W-:Y:S05]  /*2f30*/  @!P0 BRA `(.L_x_41) ;  /* 0x0000007800b48947 */ /* 0x002fea0003800000 */
.L_x_160:
[----:B------:R-:W-:-:S04]  /*2f40*/  UIADD3 UR4, UPT, UPT, UR31, 0x1, URZ ;  /* 0x000000011f047890 */ /* 0x000fc8000fffe0ff */
[----:B------:R-:W-:-:S04]  /*2f50*/  UISETP.NE.AND UP0, UPT, UR4, 0x10, UPT ;  /* 0x000000100400788c */ /* 0x000fc8000bf05270 */
[----:B------:R-:W-:Y:S02]  /*2f60*/  USEL UR5, URZ, 0x1, UP0 ;  /* 0x00000001ff057887 */ /* 0x000fe40008000000 */
[----:B------:R-:W-:Y:S02]  /*2f70*/  USEL UR4, UR4, URZ, UP0 ;  /* 0x000000ff04047287 */ /* 0x000fe40008000000 */
[----:B------:R-:W-:Y:S02]  /*2f80*/  ULOP3.LUT UR6, UR27, UR5, URZ, 0x3c, !UPT ;  /* 0x000000051b067292 */ /* 0x000fe4000f8e3cff */
[----:B------:R-:W-:-:S04]  /*2f90*/  ULEA UR5, UR4, UR30, 0x3 ;  /* 0x0000001e04057291 */ /* 0x000fc8000f8e18ff */
[----:B-1----:R-:W-:-:S04]  /*2fa0*/  MOV R2, UR6 ;  /* 0x0000000600027c02 */ /* 0x002fc80008000f00 */
[----:B------:R-:W-:-:S04]  /*2fb0*/  SHF.L.U32 R2, R2, 0x1f, RZ ;  /* 0x0000001f02027819 */ /* 0x000fc800000006ff */
[----:B------:R-:W1:Y:S02]  /*2fc0*/  SYNCS.PHASECHK.TRANS64.TRYWAIT P0, [UR5], R2 ;  /* 0x00000002ff0075a7 */ /* 0x000e640008001105 */
[----:B-1----:R-:W-:Y:S05]  /*2fd0*/  @!P0 BRA `(.L_x_42) ;  /* 0x0000007800a48947 */ /* 0x002fea0003800000 */
.L_x_162:
        /* <DEDUP_REMOVED lines=10> */
.L_x_164:
        /* <DEDUP_REMOVED lines=10> */
.L_x_166:
        /* <DEDUP_REMOVED lines=10> */
.L_x_168:
        /* <DEDUP_REMOVED lines=10> */
.L_x_170:
        /* <DEDUP_REMOVED lines=10> */
.L_x_172:
        /* <DEDUP_REMOVED lines=10> */
.L_x_174:
        /* <DEDUP_REMOVED lines=10> */
.L_x_176:
        /* <DEDUP_REMOVED lines=10> */
.L_x_178:
        /* <DEDUP_REMOVED lines=10> */
.L_x_180:
        /* <DEDUP_REMOVED lines=10> */
.L_x_182:
        /* <DEDUP_REMOVED lines=10> */
.L_x_184:
        /* <DEDUP_REMOVED lines=10> */
.L_x_186:
        /* <DEDUP_REMOVED lines=10> */
.L_x_188:
[----:B------:R-:W-:-:S04]  /*3800*/  UIADD3 UR4, UPT, UPT, UR4, 0x1, URZ ;  /* 0x0000000104047890 */ /* 0x000fc8000fffe0ff */
[----:B------:R-:W-:-:S04]  /*3810*/  UISETP.NE.AND UP0, UPT, UR4, 0x10, UPT ;  /* 0x000000100400788c */ /* 0x000fc8000bf05270 */
[----:B------:R-:W-:Y:S02]  /*3820*/  USEL UR5, URZ, 0x1, UP0 ;  /* 0x00000001ff057887 */ /* 0x000fe40008000000 */
[----:B------:R-:W-:Y:S02]  /*3830*/  USEL UR4, UR4, URZ, UP0 ;  /* 0x000000ff04047287 */ /* 0x000fe40008000000 */
[----:B------:R-:W-:Y:S02]  /*3840*/  ULOP3.LUT UR5, UR6, UR5, URZ, 0x3c, !UPT ;  /* 0x0000000506057292 */ /* 0x000fe4000f8e3cff */
[----:B------:R-:W-:-:S04]  /*3850*/  ULEA UR4, UR4, UR30, 0x3 ;  /* 0x0000001e04047291 */ /* 0x000fc8000f8e18ff */
[----:B-1----:R-:W-:Y:S02]  /*3860*/  IMAD.U32 R2, RZ, RZ, UR5 ;  /* 0x00000005ff027e24 */ /* 0x002fe4000f8e00ff */
[----:B------:R-:W-:-:S03]  /*3870*/  MOV R0, UR4 ;  /* 0x0000000400007c02 */ /* 0x000fc60008000f00 */
[----:B------:R-:W-:-:S07]  /*3880*/  SHF.L.U32 R2, R2, 0x1f, RZ ;  /* 0x0000001f02027819 */ /* 0x000fce00000006ff */
.L_x_56:
[----:B-1----:R1:W2:Y:S02]  /*3890*/  SYNCS.PHASECHK.TRANS64.TRYWAIT P0, [R0+URZ], R2 ;  /* 0x00000002000075a7 */ /* 0x0022a400080011ff */
[----:B--2---:R-:W-:Y:S05]  /*38a0*/  @!P0 NANOSLEEP.SYNCS 0x989680 ;  /* 0x009896800000895d */ /* 0x004fea0003900000 */
[----:B------:R-:W2:Y:S02]  /*38b0*/  @!P0 SYNCS.PHASECHK.TRANS64 P0, [R0+URZ], R2 ;  /* 0x00000002000085a7 */ /* 0x000ea400080010ff */
[----:B--2---:R-:W-:Y:S05]  /*38c0*/  @P0 EXIT ;  /* 0x000000000000094d */ /* 0x004fea0003800000 */
[----:B------:R-:W-:Y:S05]  /*38d0*/  BRA `(.L_x_56) ;  /* 0xfffffffc00ec7947 */ /* 0x000fea000383ffff */
.L_x_22:
[----:B------:R-:W2:Y:S02]  /*38e0*/  S2UR UR4, SR_CgaCtaId ;  /* 0x00000000000479c3 */ /* 0x000ea40000008800 */
[----:B--2---:R-:W-:-:S04]  /*38f0*/  UISETP.NE.AND UP0, UPT, UR4, URZ, UPT ;  /* 0x000000ff0400728c */ /* 0x004fc8000bf05270 */
[----:B------:R-:W-:-:S09]  /*3900*/  UISETP.NE.OR UP0, UPT, UR18, 0x1, UP0 ;  /* 0x000000011200788c */ /* 0x000fd20008705670 */
[----:B------:R-:W-:Y:S05]  /*3910*/  BRA.U UP0, `(.L_x_57) ;  /* 0x0000000100b47547 */ /* 0x000fea000b800000 */
[----:B------:R-:W2:Y:S01]  /*3920*/  S2UR UR5, SR_CgaCtaId ;  /* 0x00000000000579c3 */ /* 0x000ea20000008800 */
[----:B------:R-:W-:Y:S01]  /*3930*/  UMOV UR4, 0x400 ;  /* 0x0000040000047882 */ /* 0x000fe20000000000 */
[----:B------:R-:W-:Y:S01]  /*3940*/  HFMA2 R2, -RZ, RZ, 0, 5.9604644775390625e-08 ;  /* 0x00000001ff027431 */ /* 0x000fe200000001ff */
[----:B------:R-:W-:Y:S01]  /*3950*/  ISETP.GE.U32.AND P0, PT, R3, 0x2, PT ;  /* 0x000000020300780c */ /* 0x000fe20003f06070 */
[----:B------:R-:W-:Y:S01]  /*3960*/  IMAD.MOV.U32 R8, RZ, RZ, RZ ;  /* 0x000000ffff087224 */ /* 0x000fe200078e00ff */
[----:B--2---:R-:W-:-:S04]  /*3970*/  ULEA UR4, UR5, UR4, 0x18 ;  /* 0x0000000405047291 */ /* 0x004fc8000f8ec0ff */
[----:B------:R-:W-:Y:S02]  /*3980*/  UIADD3 UR5, UPT, UPT, UR4, 0x158, URZ ;  /* 0x0000015804057890 */ /* 0x000fe4000fffe0ff */
[----:B------:R-:W-:Y:S02]  /*3990*/  UIADD3 UR8, UPT, UPT, UR4, 0x150, URZ ;  /* 0x0000015004087890 */ /* 0x000fe4000fffe0ff */
[----:B------:R-:W-:-:S12]  /*39a0*/  UPRMT UR5, URZ, 0x654, UR5 ;  /* 0x00000654ff057896 */ /* 0x000fd80008000005 */
.L_x_60:
[----:B------:R-:W-:Y:S01]  /*39b0*/  SHF.L.U32 R6, R2, 0x1f, RZ ;  /* 0x0000001f02067819 */ /* 0x000fe200000006ff */
[----:B------:R-:W-:Y:S02]  /*39c0*/  IMAD.U32 R4, RZ, RZ, UR8 ;  /* 0x00000008ff047e24 */ /* 0x000fe4000f8e00ff */
[----:B------:R-:W-:Y:S01]  /*39d0*/  @!P0 IMAD.MOV.U32 R5, RZ, RZ, 0x10 ;  /* 0x00000010ff058424 */ /* 0x000fe200078e00ff */
[----:B------:R-:W2:Y:S02]  /*39e0*/  SYNCS.PHASECHK.TRANS64.TRYWAIT P1, [UR4+0x158], R6 ;  /* 0x00015806ff0075a7 */ /* 0x000ea40008021104 */
[----:B------:R-:W-:-:S04]  /*39f0*/  PRMT R4, R3, 0x654, R4 ;  /* 0x0000065403047816 */ /* 0x000fc80000000004 */
[----:B------:R-:W-:Y:S01]  /*3a00*/  SEL R0, R4, R0, !P0 ;  /* 0x0000000004007207 */ /* 0x000fe20004000000 */
[----:B--2---:R-:W-:Y:S06]  /*3a10*/  @!P1 BRA `(.L_x_58) ;  /* 0x0000007400649947 */ /* 0x004fec0003800000 */
.L_x_190:
[----:B------:R-:W-:Y:S01]  /*3a20*/  UIADD3 UR6, UPT, UPT, UR4, 0x190, URZ ;  /* 0x0000019004067890 */ /* 0x000fe2000fffe0ff */
[----:B------:R3:W-:Y:S01]  /*3a30*/  @!P0 SYNCS.ARRIVE.TRANS64.RED RZ, [R0+URZ], R5 ;  /* 0x0000000500ff89a7 */ /* 0x0007e200080004ff */
[----:B------:R-:W-:Y:S01]  /*3a40*/  UIADD3 UR7, UPT, UPT, UR4, 0x150, URZ ;  /* 0x0000015004077890 */ /* 0x000fe2000fffe0ff */
[----:B------:R-:W-:-:S08]  /*3a50*/  LOP3.LUT R2, R2, 0x1, RZ, 0x3c, !PT ;  /* 0x0000000102027812 */ /* 0x000fd000078e3cff */
[----:B------:R-:W-:Y:S06]  /*3a60*/  UGETNEXTWORKID.BROADCAST [UR6], [UR7] ;  /* 0x00000000060073ca */ /* 0x000fec0008000100 */
[----:B---3--:R-:W-:-:S04]  /*3a70*/  SHF.L.U32 R5, R8, 0x1f, RZ ;  /* 0x0000001f08057819 */ /* 0x008fc800000006ff */
[----:B------:R-:W3:Y:S02]  /*3a80*/  SYNCS.PHASECHK.TRANS64.TRYWAIT P1, [UR4+0x150], R5 ;  /* 0x00015005ff0075a7 */ /* 0x000ee40008021104 */
[----:B---3--:R-:W-:Y:S05]  /*3a90*/  @!P1 BRA `(.L_x_59) ;  /* 0x00000074005c9947 */ /* 0x008fea0003800000 */
.L_x_192:
[----:B--2---:R-:W2:Y:S01]  /*3aa0*/  LDS.128 R4, [UR4+0x190] ;  /* 0x00019004ff047984 */ /* 0x004ea20008000c00 */
[----:B------:R-:W-:Y:S01]  /*3ab0*/  LOP3.LUT R8, R8, 0x1, RZ, 0x3c, !PT ;  /* 0x0000000108087812 */ /* 0x000fe200078e3cff */
[----:B------:R-:W-:Y:S01]  /*3ac0*/  @!PT LDS RZ, [RZ] ;  /* 0x00000000fffff984 */ /* 0x000fe20000000800 */
[----:B------:R-:W-:Y:S01]  /*3ad0*/  @!PT LDS RZ, [RZ] ;  /* 0x00000000fffff984 */ /* 0x000fe20000000800 */
[----:B------:R-:W-:Y:S01]  /*3ae0*/  @!PT LDS RZ, [RZ] ;  /* 0x00000000fffff984 */ /* 0x000fe20000000800 */
[----:B------:R-:W-:Y:S01]  /*3af0*/  @!PT LDS RZ, [RZ] ;  /* 0x00000000fffff984 */ /* 0x000fe20000000800 */
[----:B------:R3:W-:Y:S06]  /*3b00*/  MEMBAR.ALL.CTA ;  /* 0x0000000000007992 */ /* 0x0007ec0000008000 */
[----:B---3--:R-:W3:Y:S02]  /*3b10*/  FENCE.VIEW.ASYNC.S ;  /* 0x00000000000073c6 */ /* 0x008ee40000000000 */
[----:B---3--:R-:W-:Y:S01]  /*3b20*/  SYNCS.ARRIVE.TRANS64.RED.A1T0 RZ, [UR5], RZ ;  /* 0x000000ffffff79a7 */ /* 0x008fe20008100405 */
[----:B--2---:R-:W-:-:S13]  /*3b30*/  LOP3.LUT P1, RZ, R6, 0x1, RZ, 0xc0, !PT ;  /* 0x0000000106ff7812 */ /* 0x004fda000782c0ff */
[----:B------:R-:W-:Y:S05]  /*3b40*/  @P1 BRA `(.L_x_60) ;  /* 0xfffffffc00981947 */ /* 0x000fea000383ffff */
[----:B------:R-:W-:-:S04]  /*3b50*/  SHF.L.U32 R0, R2, 0x1f, RZ ;  /* 0x0000001f02007819 */ /* 0x000fc800000006ff */
[----:B------:R-:W2:Y:S02]  /*3b60*/  SYNCS.PHASECHK.TRANS64 P0, [UR4+0x158], R0 ;  /* 0x00015800ff0075a7 */ /* 0x000ea40008001004 */
[----:B-12---:R-:W-:Y:S05]  /*3b70*/  @P0 EXIT ;  /* 0x000000000000094d */ /* 0x006fea0003800000 */
[----:B------:R-:W-:-:S07]  /*3b80*/  MOV R0, UR4 ;  /* 0x0000000400007c02 */ /* 0x000fce0008000f00 */
.L_x_61:
[----:B-1----:R-:W-:-:S04]  /*3b90*/  SHF.L.U32 R3, R2, 0x1f, RZ ;  /* 0x0000001f02037819 */ /* 0x002fc800000006ff */
[----:B------:R1:W2:Y:S03]  /*3ba0*/  SYNCS.PHASECHK.TRANS64.TRYWAIT P0, [R0+URZ+0x158], R3 ;  /* 0x00015803000075a7 */ /* 0x0002a600080011ff */
[----:B--2---:R-:W-:Y:S05]  /*3bb0*/  @!P0 NANOSLEEP.SYNCS 0x989680 ;  /* 0x009896800000895d */ /* 0x004fea0003900000 */
[----:B------:R-:W2:Y:S02]  /*3bc0*/  @!P0 SYNCS.PHASECHK.TRANS64 P0, [R0+URZ+0x158], R3 ;  /* 0x00015803000085a7 */ /* 0x000ea400080010ff */
[----:B--2---:R-:W-:Y:S05]  /*3bd0*/  @P0 EXIT ;  /* 0x000000000000094d */ /* 0x004fea0003800000 */
[----:B------:R-:W-:Y:S05]  /*3be0*/  BRA `(.L_x_61) ;  /* 0xfffffffc00e87947 */ /* 0x000fea000383ffff */
.L_x_57:
[----:B------:R-:W-:Y:S05]  /*3bf0*/  BRA.U UP4, `(.L_x_62) ;  /* 0x0000001104687547 */ /* 0x000fea000b800000 */
[----:B------:R-:W2:Y:S01]  /*3c00*/  S2UR UR4, SR_CgaCtaId ;  /* 0x00000000000479c3 */ /* 0x000ea20000008800 */
[----:B------:R-:W-:Y:S01]  /*3c10*/  UMOV UR5, 0x40 ;  /* 0x0000004000057882 */ /* 0x000fe20000000000 */
[----:B------:R-:W-:Y:S01]  /*3c20*/  NOP ;  /* 0x0000000000007918 */ /* 0x000fe20000000000 */
[----:B------:R-:W-:Y:S01]  /*3c30*/  UMOV UR6, 0x400 ;  /* 0x0000040000067882 */ /* 0x000fe20000000000 */
[----:B--2---:R-:W-:Y:S02]  /*3c40*/  ULEA UR5, UR4, UR5, 0x18 ;  /* 0x0000000504057291 */ /* 0x004fe4000f8ec0ff */
[----:B------:R-:W-:-:S07]  /*3c50*/  ULEA UR6, UR4, UR6, 0x18 ;  /* 0x0000000604067291 */ /* 0x000fce000f8ec0ff */
[----:B------:R-:W2:Y:S02]  /*3c60*/  LDS.U8 R3, [UR5+0x1c] ;  /* 0x00001c05ff037984 */ /* 0x000ea40008000000 */
[----:B--2---:R-:W-:-:S13]  /*3c70*/  ISETP.NE.AND P0, PT, R3, RZ, PT ;  /* 0x000000ff0300720c */ /* 0x004fda0003f05270 */
[----:B------:R-:W-:Y:S05]  /*3c80*/  @P0 BRA `(.L_x_63) ;  /* 0x0000000400080947 */ /* 0x000fea0003800000 */
[----:B------:R-:W-:Y:S02]  /*3c90*/  UISETP.NE.U32.AND UP1, UPT, UR31, 0x1, UPT ;  /* 0x000000011f00788c */ /* 0x000fe4000bf25070 */
[----:B------:R-:W-:-:S07]  /*3ca0*/  UIADD3 UR7, UPT, UPT, UR5, 0x8, URZ ;  /* 0x0000000805077890 */ /* 0x000fce000fffe0ff */
[----:B------:R-:W-:Y:S05]  /*3cb0*/  BRA.U !UP1, `(.L_x_64) ;  /* 0x00000001099c7547 */ /* 0x000fea000b800000 */
[----:B------:R-:W-:Y:S01]  /*3cc0*/  ELECT P0, URZ, PT ;  /* 0x0000000000ff782f */ /* 0x000fe20003800000 */
[----:B------:R-:W-:-:S12]  /*3cd0*/  BSSY B0, `(.L_x_64) ;  /* 0x0000025000007945 */ /* 0x000fd80003800000 */
[----:B------:R-:W-:Y:S05]  /*3ce0*/  @!P0 BRA `(.L_x_65) ;  /* 0x00000000008c8947 */ /* 0x000fea0003800000 */
[----:B------:R-:W-:-:S05]  /*3cf0*/  UMOV UR4, 0x10 ;  /* 0x0000001000047882 */ /* 0x000fca0000000000 */
[----:B------:R-:W-:Y:S04]  /*3d00*/  DEPBAR.LE SB2, 0x36 ;  /* 0x0000ad800000791a */ /* 0x000fe80000000000 */
[----:B------:R-:W2:Y:S02]  /*3d10*/  UTCATOMSWS.2CTA.FIND_AND_SET.ALIGN UP0, UR4, UR4 ;  /* 0x00000004000475e3 */ /* 0x000ea40008200800 */
[----:B--2---:R-:W-:Y:S01]  /*3d20*/  MOV R10, UR4 ;  /* 0x00000004000a7c02 */ /* 0x004fe20008000f00 */
[----:B------:R-:W-:Y:S06]  /*3d30*/  BRA.U UP0, `(.L_x_66) ;  /* 0x0000000100187547 */ /* 0x000fec000b800000 */
.L_x_67:
[----:B------:R-:W-:Y:S05]  /*3d40*/  NANOSLEEP 0x64 ;  /* 0x000000640000795d */ /* 0x000fea0003800000 */
[----:B------:R-:W-:-:S05]  /*3d50*/  UMOV UR4, 0x10 ;  /* 0x0000001000047882 */ /* 0x000fca0000000000 */
[----:B------:R-:W-:Y:S04]  /*3d60*/  DEPBAR.LE SB2, 0x36 ;  /* 0x0000ad800000791a */ /* 0x000fe80000000000 */
[----:B------:R-:W2:Y:S02]  /*3d70*/  UTCATOMSWS.2CTA.FIND_AND_SET.ALIGN UP0, UR4, UR4 ;  /* 0x00000004000475e3 */ /* 0x000ea40008200800 */
[----:B--2---:R-:W-:Y:S01]  /*3d80*/  MOV R10, UR4 ;  /* 0x00000004000a7c02 */ /* 0x004fe20008000f00 */
[----:B------:R-:W-:Y:S05]  /*3d90*/  BRA.U !UP0, `(.L_x_67) ;  /* 0xfffffffd08e87547 */ /* 0x000fea000b83ffff */
.L_x_66:
[----:B------:R-:W2:Y:S01]  /*3da0*/  LDS R6, [UR5+0x10] ;  /* 0x00001005ff067984 */ /* 0x000ea20008000800 */
[----:B------:R-:W-:Y:S01]  /*3db0*/  IMAD.U32 R3, RZ, RZ, UR6 ;  /* 0x00000006ff037e24 */ /* 0x000fe2000f8e00ff */
[----:B------:R-:W-:-:S03]  /*3dc0*/  MOV R4, UR30 ;  /* 0x0000001e00047c02 */ /* 0x000fc60008000f00 */
[----:B------:R-:W-:Y:S01]  /*3dd0*/  VIADD R3, R3, 0x1a0 ;  /* 0x000001a003037836 */ /* 0x000fe20000000000 */
[----:B--2---:R-:W-:-:S04]  /*3de0*/  SHF.L.U32 R6, R6, 0x1f, RZ ;  /* 0x0000001f06067819 */ /* 0x004fc800000006ff */
[----:B------:R-:W2:Y:S02]  /*3df0*/  SYNCS.PHASECHK.TRANS64.TRYWAIT P0, [UR5+0x8], R6 ;  /* 0x00000806ff0075a7 */ /* 0x000ea40008001105 */
[----:B--2---:R-:W-:Y:S05]  /*3e00*/  @P0 BRA `(.L_x_68) ;  /* 0x0000000000080947 */ /* 0x004fea0003800000 */
[----:B------:R-:W2:Y:S02]  /*3e10*/  SYNCS.PHASECHK.TRANS64.TRYWAIT P0, [UR5+0x8], R6 ;  /* 0x00000806ff0075a7 */ /* 0x000ea40008001105 */
[----:B--2---:R-:W-:Y:S05]  /*3e20*/  @!P0 BRA `(.L_x_69) ;  /* 0x0000007000908947 */ /* 0x004fea0003800000 */
.L_x_68:
[----:B------:R-:W-:Y:S01]  /*3e30*/  PRMT R4, R4, 0x654, R3 ;  /* 0x0000065404047816 */ /* 0x000fe20000000003 */
[----:B------:R-:W-:Y:S01]  /*3e40*/  HFMA2 R3, -RZ, RZ, 0, 5.9604644775390625e-08 ;  /* 0x00000001ff037431 */ /* 0x000fe200000001ff */
[----:B------:R-:W-:Y:S01]  /*3e50*/  UPRMT UR4, UR30, 0x654, UR7 ;  /* 0x000006541e047896 */ /* 0x000fe20008000007 */
[----:B------:R-:W-:Y:S02]  /*3e60*/  IMAD.MOV.U32 R8, RZ, RZ, 0xffff ;  /* 0x0000ffffff087424 */ /* 0x000fe400078e00ff */
[----:B--2---:R-:W-:Y:S02]  /*3e70*/  IMAD.MOV.U32 R6, RZ, RZ, 0x4 ;  /* 0x00000004ff067424 */ /* 0x004fe400078e00ff */
[----:B------:R-:W-:Y:S01]  /*3e80*/  IMAD.SHL.U32 R9, R10, 0x20, RZ ;  /* 0x000000200a097824 */ /* 0x000fe200078e00ff */
[----:B------:R-:W-:Y:S02]  /*3e90*/  MOV R5, UR4 ;  /* 0x0000000400057c02 */ /* 0x000fe40008000f00 */
[-C--:B------:R-:W-:Y:S01]  /*3ea0*/  SHF.L.U32 R8, R8, R10.reuse, RZ ;  /* 0x0000000a08087219 */ /* 0x080fe200000006ff */
[----:B------:R2:W-:Y:S01]  /*3eb0*/  SYNCS.ARRIVE.TRANS64.RED RZ, [UR4], R6 ;  /* 0x00000006ffff79a7 */ /* 0x0005e20008000404 */
[----:B------:R-:W-:Y:S01]  /*3ec0*/  SHF.L.U32 R7, R3, R10, RZ ;  /* 0x0000000a03077219 */ /* 0x000fe200000006ff */
[----:B------:R2:W-:Y:S04]  /*3ed0*/  STS [UR6+0x1a0], R9 ;  /* 0x0001a009ff007988 */ /* 0x0005e80008000806 */
[----:B------:R2:W-:Y:S04]  /*3ee0*/  STAS [R4.64], R10 ;  /* 0x0000000a04007dbd */ /* 0x0005e8000c0008ff */
[----:B------:R2:W-:Y:S04]  /*3ef0*/  ATOMS.OR RZ, [UR5+0x14], R8 ;  /* 0x00001408ffff798c */ /* 0x0005e8000b000005 */
[----:B------:R2:W-:Y:S04]  /*3f00*/  ATOMS.OR RZ, [UR5+0x18], R7 ;  /* 0x00001807ffff798c */ /* 0x0005e8000b000005 */
[----:B------:R2:W-:Y:S02]  /*3f10*/  ATOMS.XOR RZ, [UR5+0x10], R3 ;  /* 0x00001003ffff798c */ /* 0x0005e4000b800005 */
.L_x_65:
[----:B-1----:R-:W-:Y:S05]  /*3f20*/  BSYNC B0 ;  /* 0x0000000000007941 */ /* 0x002fea0003800000 */
.L_x_64:
[----:B------:R-:W-:Y:S05]  /*3f30*/  BRA.U UP1, `(.L_x_70) ;  /* 0x00000001016c7547 */ /* 0x000fea000b800000 */
[----:B------:R-:W-:-:S03]  /*3f40*/  UMOV UR4, 0xffffffff ;  /* 0xffffffff00047882 */ /* 0x000fc60000000000 */
[----:B------:R-:W-:Y:S05]  /*3f50*/  BRA.DIV UR4, `(.L_x_71) ;  /* 0x00000072045c7947 */ /* 0x000fea000b800000 */
[----:B------:R-:W-:-:S13]  /*3f60*/  ELECT P0, URZ, PT ;  /* 0x0000000000ff782f */ /* 0x000fda0003800000 */
.L_x_195:
[----:B------:R-:W-:Y:S05]  /*3f70*/  @!P0 BRA `(.L_x_70) ;  /* 0x00000000005c8947 */ /* 0x000fea0003800000 */
[----:B--2---:R-:W2:Y:S02]  /*3f80*/  LDS R4, [UR5+0x10] ;  /* 0x00001005ff047984 */ /* 0x004ea40008000800 */
[----:B--2---:R-:W-:-:S04]  /*3f90*/  SHF.L.U32 R4, R4, 0x1f, RZ ;  /* 0x0000001f04047819 */ /* 0x004fc800000006ff */
[----:B------:R-:W2:Y:S02]  /*3fa0*/  SYNCS.PHASECHK.TRANS64.TRYWAIT P0, [UR5+0x8], R4 ;  /* 0x00000804ff0075a7 */ /* 0x000ea40008001105 */
[----:B--2---:R-:W-:Y:S05]  /*3fb0*/  @P0 BRA `(.L_x_72) ;  /* 0x0000000000080947 */ /* 0x004fea0003800000 */
[----:B------:R-:W2:Y:S02]  /*3fc0*/  SYNCS.PHASECHK.TRANS64.TRYWAIT P0, [UR5+0x8], R4 ;  /* 0x00000804ff0075a7 */ /* 0x000ea40008001105 */
[----:B--2---:R-:W-:Y:S05]  /*3fd0*/  @!P0 BRA `(.L_x_73) ;  /* 0x0000007000608947 */ /* 0x004fea0003800000 */
.L_x_72:
[----:B------:R-:W3:Y:S01]  /*3fe0*/  LDS R6, [UR6+0x1a0] ;  /* 0x0001a006ff067984 */ /* 0x000ee20008000800 */
[----:B--2---:R-:W-:Y:S02]  /*3ff0*/  HFMA2 R3, -RZ, RZ, 0, 5.9604644775390625e-08 ;  /* 0x00000001ff037431 */ /* 0x004fe400000001ff */
[----:B------:R-:W-:Y:S01]  /*4000*/  IMAD.MOV.U32 R4, RZ, RZ, 0xffff ;  /* 0x0000ffffff047424 */ /* 0x000fe200078e00ff */
[----:B------:R-:W-:Y:S01]  /*4010*/  UPRMT UR4, UR30, 0x654, UR7 ;  /* 0x000006541e047896 */ /* 0x000fe20008000007 */
[----:B---3--:R-:W-:-:S03]  /*4020*/  IMAD.SHL.U32 R5, R6, 0x20, RZ ;  /* 0x0000002006057824 */ /* 0x008fc600078e00ff */
[-C--:B------:R-:W-:Y:S02]  /*4030*/  SHF.L.U32 R4, R4, R6.reuse, RZ ;  /* 0x0000000604047219 */ /* 0x080fe400000006ff */
[----:B------:R-:W-:Y:S01]  /*4040*/  SHF.L.U32 R6, R3, R6, RZ ;  /* 0x0000000603067219 */ /* 0x000fe200000006ff */
[----:B------:R3:W-:Y:S04]  /*4050*/  STS [UR6+0x1a0], R5 ;  /* 0x0001a005ff007988 */ /* 0x0007e80008000806 */
[----:B------:R3:W-:Y:S04]  /*4060*/  ATOMS.OR RZ, [UR5+0x14], R4 ;  /* 0x00001404ffff798c */ /* 0x0007e8000b000005 */
[----:B------:R3:W-:Y:S01]  /*4070*/  ATOMS.OR RZ, [UR5+0x18], R6 ;  /* 0x00001806ffff798c */ /* 0x0007e2000b000005 */
[----:B------:R-:W-:Y:S03]  /*4080*/  SYNCS.ARRIVE.TRANS64.RED.A1T0 RZ, [UR4], RZ ;  /* 0x000000ffffff79a7 */ /* 0x000fe60008100404 */
[----:B------:R3:W-:Y:S01]  /*4090*/  ATOMS.XOR RZ, [UR5+0x10], R3 ;  /* 0x00001003ffff798c */ /* 0x0007e2000b800005 */
[----:B------:R-:W-:Y:S05]  /*40a0*/  BRA `(.L_x_70) ;  /* 0x0000000000107947 */ /* 0x000fea0003800000 */
.L_x_63:
[----:B------:R-:W-:Y:S02]  /*40b0*/  MOV R3, 0xffffffff ;  /* 0xffffffff00037802 */ /* 0x000fe40000000f00 */
[----:B------:R-:W-:-:S03]  /*40c0*/  MOV R4, 0x40f0 ;  /* 0x000040f000047802 */ /* 0x000fc60000000f00 */
[----:B------:R2:W-:Y:S04]  /*40d0*/  STS [UR6+0x1a0], R3 ;  /* 0x0001a003ff007988 */ /* 0x0005e80008000806 */
[----:B-12--5:R-:W-:Y:S05]  /*40e0*/  CALL.REL.NOINC `($__internal_1_$__cuda_sm10x_tcgen05_guardrail_trap_phase_invalid_during_alloc) ;  /* 0x0000007800107944 */ /* 0x026fea0003c00000 */
.L_x_70:
[----:B------:R-:W-:Y:S05]  /*40f0*/  WARPSYNC.ALL ;  /* 0x0000000000007948 */ /* 0x000fea0003800000 */
[----:B------:R-:W4:Y:S01]  /*4100*/  S2UR UR17, SR_CgaCtaId ;  /* 0x00000000001179c3 */ /* 0x000f220000008800 */
[----:B------:R-:W-:Y:S01]  /*4110*/  UMOV UR4, 0x400 ;  /* 0x0000040000047882 */ /* 0x000fe20000000000 */
[----:B------:R-:W-:-:S06]  /*4120*/  NOP ;  /* 0x0000000000007918 */ /* 0x000fcc0000000000 */
[----:B------:R-:W-:Y:S06]  /*4130*/  BAR.ARV 0x6, 0xa0 ;  /* 0x0182800000007b1d */ /* 0x000fec0000002000 */
[----:B------:R-:W1:Y:S01]  /*4140*/  LDCU.64 UR6, c[0x0][0x388] ;  /* 0x00007100ff0677ac */ /* 0x000e620008000a00 */
[----:B------:R-:W-:Y:S01]  /*4150*/  LOP3.LUT R2, R2, 0xffff, RZ, 0xc0, !PT ;  /* 0x0000ffff02027812 */ /* 0x000fe200078ec0ff */
[----:B--2---:R-:W-:Y:S01]  /*4160*/  IMAD.MOV.U32 R8, RZ, RZ, 0x1 ;  /* 0x00000001ff087424 */ /* 0x004fe200078e00ff */
[----:B------:R-:W-:Y:S01]  /*4170*/  LOP3.LUT R0, R0, 0xffff, RZ, 0xc0, !PT ;  /* 0x0000ffff00007812 */ /* 0x000fe200078ec0ff */
[----:B------:R-:W2:Y:S01]  /*4180*/  LDCU.64 UR8, c[0x0][0x390] ;  /* 0x00007200ff0877ac */ /* 0x000ea20008000a00 */
[----:B------:R-:W-:Y:S01]  /*4190*/  R2UR UR18, R2 ;  /* 0x00000000021272ca */ /* 0x000fe200000e0000 */
[----:B------:R-:W-:Y:S01]  /*41a0*/  IMAD.MOV.U32 R2, RZ, RZ, RZ ;  /* 0x000000ffff027224 */ /* 0x000fe200078e00ff */
[----:B------:R-:W-:Y:S01]  /*41b0*/  R2UR UR28, R0 ;  /* 0x00000000001c72ca */ /* 0x000fe200000e0000 */
[----:B------:R-:W-:Y:S01]  /*41c0*/  IMAD.MOV.U32 R0, RZ, RZ, RZ ;  /* 0x000000ffff007224 */ /* 0x000fe200078e00ff */
[----:B------:R-:W-:Y:S01]  /*41d0*/  UMOV UR21, URZ ;  /* 0x000000ff00157c82 */ /* 0x000fe20008000000 */
[----:B----4-:R-:W-:-:S02]  /*41e0*/  ULEA UR17, UR17, UR4, 0x18 ;  /* 0x0000000411117291 */ /* 0x010fc4000f8ec0ff */
[----:B------:R-:W-:Y:S02]  /*41f0*/  UISETP.NE.AND UP3, UPT, UR31, URZ, UPT ;  /* 0x000000ff1f00728c */ /* 0x000fe4000bf65270 */
[----:B------:R-:W-:Y:S01]  /*4200*/  UIADD3 UR23, UPT, UPT, UR17, 0x158, URZ ;  /* 0x0000015811177890 */ /* 0x000fe2000fffe0ff */
[----:B------:R-:W-:Y:S01]  /*4210*/  UMOV UR16, URZ ;  /* 0x000000ff00107c82 */ /* 0x000fe20008000000 */
[----:B------:R-:W-:Y:S01]  /*4220*/  UMOV UR26, 0x0 ;  /* 0x00000000001a7882 */ /* 0x000fe20000000000 */
[----:B-1----:R-:W-:Y:S02]  /*4230*/  UIADD3 UR4, UPT, UPT, UR6, 0x1f, URZ ;  /* 0x0000001f06047890 */ /* 0x002fe4000fffe0ff */
[----:B---3--:R-:W1:Y:S01]  /*4240*/  LDS R3, [UR17+0x1a0] ;  /* 0x0001a011ff037984 */ /* 0x008e620008000800 */
[----:B------:R-:W-:Y:S02]  /*4250*/  UPRMT UR23, URZ, 0x654, UR23 ;  /* 0x00000654ff177896 */ /* 0x000fe40008000017 */
[----:B------:R-:W-:Y:S01]  /*4260*/  USHF.R.S32.HI UR5, URZ, 0x1f, UR4 ;  /* 0x0000001fff057899 */ /* 0x000fe20008011404 */
[----:B------:R-:W-:Y:S01]  /*4270*/  UMOV UR27, 0x10200490 ;  /* 0x10200490001b7882 */ /* 0x000fe20000000000 */
[----:B------:R-:W-:-:S02]  /*4280*/  UMOV UR24, 0x0 ;  /* 0x0000000000187882 */ /* 0x000fc40000000000 */
[----:B------:R-:W-:Y:S02]  /*4290*/  ULEA.HI UR4, UR5, UR4, URZ, 0x5 ;  /* 0x0000000405047291 */ /* 0x000fe4000f8f28ff */
[----:B------:R-:W-:Y:S02]  /*42a0*/  UIADD3 UR5, UPT, UPT, UR17, 0x8400, URZ ;  /* 0x0000840011057890 */ /* 0x000fe4000fffe0ff */
[----:B------:R-:W-:Y:S02]  /*42b0*/  USHF.R.S32.HI UR4, URZ, 0x5, UR4 ;  /* 0x00000005ff047899 */ /* 0x000fe40008011404 */
[----:B------:R-:W-:Y:S02]  /*42c0*/  USHF.R.U32.HI UR5, URZ, 0x4, UR5 ;  /* 0x00000004ff057899 */ /* 0x000fe40008011605 */
[----:B------:R-:W-:Y:S02]  /*42d0*/  UIMAD UR4, UR4, UR7, URZ ;  /* 0x00000007040472a4 */ /* 0x000fe4000f8e02ff */
[----:B------:R-:W-:-:S02]  /*42e0*/  ULOP3.LUT UR5, UR5, 0x3fff, URZ, 0xc0, !UPT ;  /* 0x00003fff05057892 */ /* 0x000fc4000f8ec0ff */
[----:B--2---:R-:W-:Y:S02]  /*42f0*/  UIMAD UR4, UR4, UR8, URZ ;  /* 0x00000008040472a4 */ /* 0x004fe4000f8e02ff */
[----:B------:R-:W-:Y:S02]  /*4300*/  ULOP3.LUT UR19, UR5, 0x10000, URZ, 0xfc, !UPT ;  /* 0x0001000005137892 */ /* 0x000fe4000f8efcff */
[----:B------:R-:W-:Y:S02]  /*4310*/  UIMAD UR6, UR4, UR9, URZ ;  /* 0x00000009040672a4 */ /* 0x000fe4000f8e02ff */
[----:B------:R-:W-:Y:S02]  /*4320*/  UIADD3 UR4, UPT, UPT, UR17, 0x28400, URZ ;  /* 0x0002840011047890 */ /* 0x000fe4000fffe0ff */
[----:B------:R-:W-:Y:S02]  /*4330*/  UIADD3 UR29, UPT, UPT, UR6, -0x1, URZ ;  /* 0xffffffff061d7890 */ /* 0x000fe4000fffe0ff */
[----:B------:R-:W-:-:S02]  /*4340*/  USHF.R.U32.HI UR4, URZ, 0x4, UR4 ;  /* 0x00000004ff047899 */ /* 0x000fc40008011604 */
[----:B------:R-:W-:Y:S02]  /*4350*/  UISETP.GE.AND UP4, UPT, UR6, 0x1, UPT ;  /* 0x000000010600788c */ /* 0x000fe4000bf86270 */
[----:B------:R-:W-:Y:S01]  /*4360*/  ULOP3.LUT UR4, UR4, 0x3fff, URZ, 0xc0, !UPT ;  /* 0x00003fff04047892 */ /* 0x000fe2000f8ec0ff */
[----:B------:R-:W-:-:S03]  /*4370*/  UMOV UR25, 0x10200490 ;  /* 0x1020049000197882 */ /* 0x000fc60000000000 */
[----:B------:R-:W-:Y:S01]  /*4380*/  ULOP3.LUT UR20, UR4, 0x10000, URZ, 0xfc, !UPT ;  /* 0x0001000004147892 */ /* 0x000fe2000f8efcff */
[C---:B-1----:R-:W-:Y:S01]  /*4390*/  VIADD R5, R3.reuse, 0x80 ;  /* 0x0000008003057836 */ /* 0x042fe20000000000 */
[----:B------:R-:W-:-:S04]  /*43a0*/  LOP3.LUT R4, R3, 0xffff, RZ, 0xc0, !PT ;  /* 0x0000ffff03047812 */ /* 0x000fc800078ec0ff */
[----:B------:R-:W-:-:S05]  /*43b0*/  LOP3.LUT R5, R5, 0xffff, RZ, 0xc0, !PT ;  /* 0x0000ffff05057812 */ /* 0x000fca00078ec0ff */
[----:B------:R1:W-:Y:S02]  /*43c0*/  STL.64 [R1], R4 ;  /* 0x0000000401007387 */ /* 0x0003e40000100a00 */
.L_x_82:
[----:B-1----:R-:W-:-:S04]  /*43d0*/  SHF.L.U32 R5, R2, 0x1f, RZ ;  /* 0x0000001f02057819 */ /* 0x002fc800000006ff */
[----:B------:R-:W1:Y:S02]  /*43e0*/  SYNCS.PHASECHK.TRANS64.TRYWAIT P0, [UR17+0x150], R5 ;  /* 0x00015005ff0075a7 */ /* 0x000e640008001111 */
[----:B-1-34-:R-:W-:Y:S05]  /*43f0*/  @!P0 BRA `(.L_x_74) ;  /* 0x0000006c00708947 */ /* 0x01afea0003800000 */
.L_x_197:
[----:B-1----:R-:W1:Y:S01]  /*4400*/  LDS.128 R4, [UR17+0x190] ;  /* 0x00019011ff047984 */ /* 0x002e620008000c00 */
[----:B------:R-:W-:Y:S01]  /*4410*/  ULEA UR22, UR21, UR17, 0x3 ;  /* 0x0000001115167291 */ /* 0x000fe2000f8e18ff */
[----:B------:R-:W-:Y:S01]  /*4420*/  @!PT LDS RZ, [RZ] ;  /* 0x00000000fffff984 */ /* 0x000fe20000000800 */
[----:B------:R-:W-:Y:S01]  /*4430*/  @!PT LDS RZ, [RZ] ;  /* 0x00000000fffff984 */ /* 0x000fe20000000800 */
[----:B------:R-:W-:Y:S01]  /*4440*/  @!PT LDS RZ, [RZ] ;  /* 0x00000000fffff984 */ /* 0x000fe20000000800 */
[----:B------:R-:W-:Y:S01]  /*4450*/  @!PT LDS RZ, [RZ] ;  /* 0x00000000fffff984 */ /* 0x000fe20000000800 */
[----:B------:R2:W-:Y:S06]  /*4460*/  MEMBAR.ALL.CTA ;  /* 0x0000000000007992 */ /* 0x0005ec0000008000 */
[----:B--2---:R-:W2:Y:S02]  /*4470*/  FENCE.VIEW.ASYNC.S ;  /* 0x00000000000073c6 */ /* 0x004ea40000000000 */
[----:B--2---:R-:W-:Y:S01]  /*4480*/  SYNCS.ARRIVE.TRANS64.RED.A1T0 RZ, [UR23], RZ ;  /* 0x000000ffffff79a7 */ /* 0x004fe20008100417 */
[----:B-1----:R-:W-:Y:S01]  /*4490*/  LOP3.LUT P2, RZ, R6, 0x1, RZ, 0xc0, !PT ;  /* 0x0000000106ff7812 */ /* 0x002fe2000784c0ff */
[----:B------:R-:W-:-:S12]  /*44a0*/  BRA.U UP3, `(.L_x_75) ;  /* 0x00000001030c7547 */ /* 0x000fd8000b800000 */
[----:B------:R-:W-:-:S04]  /*44b0*/  SHF.L.U32 R5, R8, 0x1f, RZ ;  /* 0x0000001f08057819 */ /* 0x000fc800000006ff */
[----:B------:R-:W1:Y:S02]  /*44c0*/  SYNCS.PHASECHK.TRANS64.TRYWAIT P0, [UR22+0x170], R5 ;  /* 0x00017005ff0075a7 */ /* 0x000e640008001116 */
[----:B-1----:R-:W-:Y:S05]  /*44d0*/  @!P0 BRA `(.L_x_76) ;  /* 0x0000006c00508947 */ /* 0x002fea0003800000 */
.L_x_75:
[----:B------:R-:W-:Y:S05]  /*44e0*/  BRA.U UP3, `(.L_x_77) ;  /* 0x0000000103d47547 */ /* 0x000fea000b800000 */
[----:B------:R-:W-:Y:S05]  /*44f0*/  BRA.U !UP4, `(.L_x_78) ;  /* 0x000000010cc47547 */ /* 0x000fea000b800000 */
[----:B------:R-:W-:Y:S01]  /*4500*/  ULEA UR4, UR21, UR49, 0x2 ;  /* 0x0000003115047291 */ /* 0x000fe2000f8e10ff */
[----:B-1----:R-:W-:-:S08]  /*4510*/  SHF.L.U32 R4, R0, 0x1f, RZ ;  /* 0x0000001f00047819 */ /* 0x002fd000000006ff */
[----:B------:R-:W5:Y:S01]  /*4520*/  LDL R5, [UR4] ;  /* 0x00000004ff057983 */ /* 0x000f620008100800 */
[----:B------:R-:W-:Y:S02]  /*4530*/  ULEA UR4, UR16, UR17, 0x3 ;  /* 0x0000001110047291 */ /* 0x000fe4000f8e18ff */
[----:B------:R-:W-:Y:S01]  /*4540*/  UPLOP3.LUT UP2, UPT, UPT, UPT, UPT, 0x40, 0x4 ;  /* 0x000000000004789c */ /* 0x000fe20003f4e870 */
[----:B------:R-:W-:Y:S01]  /*4550*/  UMOV UR15, UR29 ;  /* 0x0000001d000f7c82 */ /* 0x000fe20008000000 */
[----:B------:R-:W-:-:S05]  /*4560*/  UMOV UR5, UR16 ;  /* 0x0000001000057c82 */ /* 0x000fca0008000000 */
[----:B------:R1:W2:Y:S04]  /*4570*/  SYNCS.PHASECHK.TRANS64.TRYWAIT P1, [UR4], R4 ;  /* 0x00000004ff0075a7 */ /* 0x0002a80008021104 */
.L_x_81:
[----:B---3--:R-:W-:Y:S01]  /*4580*/  ULEA UR10, UR5, UR17, 0x3 ;  /* 0x00000011050a7291 */ /* 0x008fe2000f8e18ff */
[----:B--2-4-:R-:W-:Y:S11]  /*4590*/  @P1 BRA `(.L_x_79) ;  /* 0x00000000000c1947 */ /* 0x014ff60003800000 */
[----:B------:R-:W-:Y:S04]  /*45a0*/  SHF.L.U32 R6, R0, 0x1f, RZ ;  /* 0x0000001f00067819 */ /* 0x000fe800000006ff */
[----:B------:R-:W2:Y:S02]  /*45b0*/  SYNCS.PHASECHK.TRANS64.TRYWAIT P0, [UR10], R6 ;  /* 0x00000006ff0075a7 */ /* 0x000ea4000800110a */
[----:B--2---:R-:W-:Y:S05]  /*45c0*/  @!P0 BRA `(.L_x_80) ;  /* 0x0000006c002c8947 */ /* 0x004fea0003800000 */
.L_x_79:
[----:B------:R-:W-:Y:S01]  /*45d0*/  UISETP.NE.AND UP0, UPT, UR15, URZ, UPT ;  /* 0x000000ff0f00728c */ /* 0x000fe2000bf05270 */
[----:B------:R-:W-:Y:S01]  /*45e0*/  PLOP3.LUT P1, PT, PT, PT, PT, 0x80, 0x8 ;  /* 0x000000000008781c */ /* 0x000fe20003f2f070 */
[----:B------:R-:W-:Y:S02]  /*45f0*/  UIADD3 UR4, UPT, UPT, UR5, 0x1, URZ ;  /* 0x0000000105047890 */ /* 0x000fe4000fffe0ff */
[----:B------:R-:W-:Y:S02]  /*4600*/  ULEA UR8, UR5, UR20, 0x8 ;  /* 0x0000001405087291 */ /* 0x000fe4000f8e40ff */
[----:B------:R-:W-:Y:S01]  /*4610*/  UISETP.NE.AND UP1, UPT, UR4, 0x10, UPT ;  /* 0x000000100400788c */ /* 0x000fe2000bf25270 */
[----:B------:R-:W-:Y:S01]  /*4620*/  PLOP3.LUT P0, PT, PT, PT, UP0, 0x80, 0x8 ;  /* 0x000000000008781c */ /* 0x000fe20003f0f008 */
[----:B------:R-:W-:Y:S02]  /*4630*/  UIADD3 UR12, UPT, UPT, UR8, 0x2, URZ ;  /* 0x00000002080c7890 */ /* 0x000fe4000fffe0ff */
[----:B------:R-:W-:Y:S02]  /*4640*/  USEL UR6, URZ, 0x1, UP1 ;  /* 0x00000001ff067887 */ /* 0x000fe40008800000 */
[----:B------:R-:W-:Y:S02]  /*4650*/  USEL UR16, UR4, URZ, UP1 ;  /* 0x000000ff04107287 */ /* 0x000fe40008800000 */
[----:B------:R-:W-:Y:S02]  /*4660*/  UIADD3 UR10, UPT, UPT, UR10, 0x80, URZ ;  /* 0x000000800a0a7890 */ /* 0x000fe4000fffe0ff */
[----:B------:R-:W-:Y:S01]  /*4670*/  @UP0 ULEA UR4, UR16, UR17, 0x3 ;  /* 0x0000001110040291 */ /* 0x000fe2000f8e18ff */
[----:B------:R-:W-:Y:S01]  /*4680*/  LOP3.LUT R0, R0, UR6, RZ, 0x3c, !PT ;  /* 0x0000000600007c12 */ /* 0x000fe2000f8e3cff */
[----:B------:R-:W-:Y:S01]  /*4690*/  UMOV UR9, 0x80004020 ;  /* 0x8000402000097882 */ /* 0x000fe20000000000 */
[----:B------:R-:W-:Y:S01]  /*46a0*/  UMOV UR13, 0x80004020 ;  /* 0x80004020000d7882 */ /* 0x000fe20000000000 */
[----:B------:R-:W-:Y:S01]  /*46b0*/  UMOV UR7, 0x80004020 ;  /* 0x8000402000077882 */ /* 0x000fe20000000000 */
[----:B-1----:R-:W-:Y:S04]  /*46c0*/  @P0 SHF.L.U32 R4, R0, 0x1f, RZ ;  /* 0x0000001f00040819 */ /* 0x002fe800000006ff */
[----:B------:R3:W4:Y:S01]  /*46d0*/  @P0 SYNCS.PHASECHK.TRANS64.TRYWAIT P1, [UR4], R4 ;  /* 0x00000004ff0005a7 */ /* 0x0007220008021104 */
[----:B------:R-:W-:Y:S11]  /*46e0*/  ELECT P0, URZ, PT ;  /* 0x0000000000ff782f */ /* 0x000ff60003800000 */
[----:B------:R-:W-:Y:S02]  /*46f0*/  @!UPT UIADD3 URZ, UPT, UPT, URZ, URZ, URZ ;  /* 0x000000fffffff290 */ /* 0x000fe4000fffe0ff */
[C---:B-----5:R-:W-:Y:S01]  /*4700*/  @P0 R2UR.BROADCAST UR14, R5.reuse ;  /* 0x00000000050e02ca */ /* 0x060fe200008e0000 */
[----:B------:R-:W-:Y:S01]  /*4710*/  ULEA UR4, UR5, UR19, 0x9 ;  /* 0x0000001305047291 */ /* 0x000fe2000f8e48ff */
[----:B------:R-:W-:Y:S11]  /*4720*/  ELECT P0, URZ, PT ;  /* 0x0000000000ff782f */ /* 0x000ff60003800000 */
[----:B------:R-:W-:Y:S02]  /*4730*/  @!UPT UIADD3 URZ, UPT, UPT, URZ, URZ, URZ ;  /* 0x000000fffffff290 */ /* 0x000fe4000fffe0ff */
[----:B------:R-:W-:Y:S01]  /*4740*/  @P0 R2UR.BROADCAST UR11, R5 ;  /* 0x00000000050b02ca */ /* 0x000fe200008e0000 */
[----:B------:R-:W-:Y:S01]  /*4750*/  UIADD3 UR6, UPT, UPT, UR4, 0x2, URZ ;  /* 0x0000000204067890 */ /* 0x000fe2000fffe0ff */
[----:B------:R-:W-:Y:S02]  /*4760*/  UMOV UR5, 0x80004020 ;  /* 0x8000402000057882 */ /* 0x000fe40000000000 */
[----:B------:R1:W-:Y:S01]  /*4770*/  UTCHMMA.2CTA gdesc[UR4], gdesc[UR8], tmem[UR14], tmem[UR26], idesc[UR27], UP2 ;  /* 0x00ff1a08040075ea */ /* 0x0003e2000920000e */
[----:B------:R-:W-:Y:S08]  /*4780*/  UPLOP3.LUT UP2, UPT, UPT, UPT, UPT, 0x80, 0x8 ;  /* 0x000000000008789c */ /* 0x000ff00003f4f070 */
[----:B------:R3:W-:Y:S01]  /*4790*/  UTCHMMA.2CTA gdesc[UR6], gdesc[UR12], tmem[UR11], tmem[UR24], idesc[UR25], UPT ;  /* 0x00ff180c060075ea */ /* 0x0007e2000ba0000b */
[----:B------:R3:W-:Y:S01]  /*47a0*/  UTCBAR.2CTA.MULTICAST [UR10], URZ, UR18 ;  /* 0x000000ff0a0073e9 */ /* 0x0007e20008200812 */
[----:B-1----:R-:W-:Y:S02]  /*47b0*/  UIADD3 UR4, UPT, UPT, UR15, 0x1, URZ ;  /* 0x000000010f047890 */ /* 0x002fe4000fffe0ff */
[----:B------:R-:W-:Y:S02]  /*47c0*/  UIADD3 UR8, UPT, UPT, UR15, -0x1, URZ ;  /* 0xffffffff0f087890 */ /* 0x000fe4000fffe0ff */
[----:B------:R-:W-:Y:S01]  /*47d0*/  UISETP.GT.U32.AND UP0, UPT, UR4, 0x1, UPT ;  /* 0x000000010400788c */ /* 0x000fe2000bf04070 */
[----:B------:R-:W-:Y:S04]  /*47e0*/  UMOV UR5, UR16 ;  /* 0x0000001000057c82 */ /* 0x000fe80008000000 */
[----:B------:R-:W-:Y:S04]  /*47f0*/  UMOV UR15, UR8 ;  /* 0x00000008000f7c82 */ /* 0x000fe80008000000 */
[----:B------:R-:W-:Y:S05]  /*4800*/  BRA.U UP0, `(.L_x_81) ;  /* 0xfffffffd005c7547 */ /* 0x000fea000b83ffff */
.L_x_78:
[----:B------:R-:W-:-:S09]  /*4810*/  UIADD3 UR4, UPT, UPT, UR22, 0x160, URZ ;  /* 0x0000016016047890 */ /* 0x000fd2000fffe0ff */
[----:B------:R2:W-:Y:S01]  /*4820*/  UTCBAR.2CTA.MULTICAST [UR4], URZ, UR28 ;  /* 0x000000ff040073e9 */ /* 0x0005e2000820081c */
[----:B------:R-:W-:Y:S02]  /*4830*/  NOP ;  /* 0x0000000000007918 */ /* 0x000fe40000000000 */
.L_x_77:
[----:B--2---:R-:W-:Y:S01]  /*4840*/  UIADD3 UR4, UPT, UPT, UR21, 0x1, URZ ;  /* 0x0000000115047890 */ /* 0x004fe2000fffe0ff */
[----:B------:R-:W-:-:S03]  /*4850*/  LOP3.LUT R2, R2, 0x1, RZ, 0x3c, !PT ;  /* 0x0000000102027812 */ /* 0x000fc600078e3cff */
[----:B------:R-:W-:-:S04]  /*4860*/  UISETP.NE.AND UP0, UPT, UR4, 0x2, UPT ;  /* 0x000000020400788c */ /* 0x000fc8000bf05270 */
[----:B------:R-:W-:Y:S02]  /*4870*/  USEL UR5, URZ, 0x1, UP0 ;  /* 0x00000001ff057887 */ /* 0x000fe40008000000 */
[----:B------:R-:W-:-:S04]  /*4880*/  USEL UR21, UR4, URZ, UP0 ;  /* 0x000000ff04157287 */ /* 0x000fc80008000000 */
[----:B------:R-:W-:Y:S01]  /*4890*/  LOP3.LUT R8, R8, UR5, RZ, 0x3c, !PT ;  /* 0x0000000508087c12 */ /* 0x000fe2000f8e3cff */
[----:B------:R-:W-:Y:S07]  /*48a0*/  @P2 BRA `(.L_x_82) ;  /* 0xfffffff800c82947 */ /* 0x000fee000383ffff */
[----:B------:R-:W2:Y:S01]  /*48b0*/  S2UR UR8, SR_CgaCtaId ;  /* 0x00000000000879c3 */ /* 0x000ea20000008800 */
[----:B------:R-:W-:Y:S01]  /*48c0*/  ELECT P0, URZ, PT ;  /* 0x0000000000ff782f */ /* 0x000fe20003800000 */
[----:B------:R-:W-:Y:S01]  /*48d0*/  HFMA2 R0, -RZ, RZ, 0, 5.9604644775390625e-08 ;  /* 0x00000001ff007431 */ /* 0x000fe200000001ff */
[----:B------:R-:W-:-:S05]  /*48e0*/  UMOV UR4, 0x40 ;  /* 0x0000004000047882 */ /* 0x000fca0000000000 */
[----:B------:R-:W-:Y:S01]  /*48f0*/  UVIRTCOUNT.DEALLOC.SMPOOL 0x80 ;  /* 0x000000800000784c */ /* 0x000fe20000000000 */
[----:B------:R-:W-:Y:S02]  /*4900*/  UISETP.NE.AND UP0, UPT, UR31, URZ, UPT ;  /* 0x000000ff1f00728c */ /* 0x000fe4000bf05270 */
[----:B--2---:R-:W-:-:S09]  /*4910*/  ULEA UR8, UR8, UR4, 0x18 ;  /* 0x0000000408087291 */ /* 0x004fd2000f8ec0ff */
[----:B------:R2:W-:Y:S01]  /*4920*/  @P0 STS.U8 [UR8+0x1c], R0 ;  /* 0x00001c00ff000988 */ /* 0x0005e20008000008 */
[----:B------:R-:W-:Y:S05]  /*4930*/  BRA.U UP0, `(.L_x_83) ;  /* 0x0000000100587547 */ /* 0x000fea000b800000 */
[----:B------:R-:W-:Y:S01]  /*4940*/  UIADD3 UR5, UPT, UPT, UR17, 0x170, URZ ;  /* 0x0000017011057890 */ /* 0x000fe2000fffe0ff */
[----:B------:R-:W-:-:S03]  /*4950*/  SHF.L.U32 R2, R8, 0x1f, RZ ;  /* 0x0000001f08027819 */ /* 0x000fc600000006ff */
[----:B------:R-:W-:-:S09]  /*4960*/  ULEA UR4, UR21, UR5, 0x3 ;  /* 0x0000000515047291 */ /* 0x000fd2000f8e18ff */
[----:B------:R-:W1:Y:S02]  /*4970*/  SYNCS.PHASECHK.TRANS64.TRYWAIT P0, [UR4], R2 ;  /* 0x00000002ff0075a7 */ /* 0x000e640008001104 */
[----:B-1----:R-:W-:Y:S05]  /*4980*/  @!P0 BRA `(.L_x_84) ;  /* 0x0000006800548947 */ /* 0x002fea0003800000 */
.L_x_201:
[----:B------:R-:W-:-:S04]  /*4990*/  UIADD3 UR4, UPT, UPT, UR21, 0x1, URZ ;  /* 0x0000000115047890 */ /* 0x000fc8000fffe0ff */
[----:B------:R-:W-:-:S04]  /*49a0*/  UISETP.NE.AND UP1, UPT, UR4, 0x2, UPT ;  /* 0x000000020400788c */ /* 0x000fc8000bf25270 */
[----:B---3--:R-:W-:Y:S02]  /*49b0*/  USEL UR6, URZ, 0x1, UP1 ;  /* 0x00000001ff067887 */ /* 0x008fe40008800000 */
[----:B------:R-:W-:-:S04]  /*49c0*/  USEL UR4, UR4, URZ, UP1 ;  /* 0x000000ff04047287 */ /* 0x000fc80008800000 */
[----:B------:R-:W-:Y:S01]  /*49d0*/  ULEA UR4, UR4, UR5, 0x3 ;  /* 0x0000000504047291 */ /* 0x000fe2000f8e18ff */
[----:B-1----:R-:W-:-:S04]  /*49e0*/  LOP3.LUT R2, R8, UR6, RZ, 0x3c, !PT ;  /* 0x0000000608027c12 */ /* 0x002fc8000f8e3cff */
[----:B------:R-:W-:Y:S01]  /*49f0*/  SHF.L.U32 R2, R2, 0x1f, RZ ;  /* 0x0000001f02027819 */ /* 0x000fe200000006ff */
[----:B--2---:R-:W-:-:S04]  /*4a00*/  IMAD.U32 R0, RZ, RZ, UR4 ;  /* 0x00000004ff007e24 */ /* 0x004fc8000f8e00ff */
[----:B------:R1:W2:Y:S03]  /*4a10*/  SYNCS.PHASECHK.TRANS64.TRYWAIT P0, [R0+URZ], R2 ;  /* 0x00000002000075a7 */ /* 0x0002a600080011ff */
[----:B--2---:R-:W-:Y:S05]  /*4a20*/  @!P0 NANOSLEEP.SYNCS 0x989680 ;  /* 0x009896800000895d */ /* 0x004fea0003900000 */
[----:B------:R-:W2:Y:S02]  /*4a30*/  @!P0 SYNCS.PHASECHK.TRANS64 P0, [R0+URZ], R2 ;  /* 0x00000002000085a7 */ /* 0x000ea400080010ff */
[----:B--2---:R-:W-:Y:S05]  /*4a40*/  @P0 BRA `(.L_x_85) ;  /* 0x0000000000200947 */ /* 0x004fea0003800000 */
.L_x_86:
[----:B--2---:R2:W3:Y:S02]  /*4a50*/  SYNCS.PHASECHK.TRANS64.TRYWAIT P0, [R0+URZ], R2 ;  /* 0x00000002000075a7 */ /* 0x0044e400080011ff */
[----:B---3--:R-:W-:Y:S05]  /*4a60*/  @!P0 NANOSLEEP.SYNCS 0x989680 ;  /* 0x009896800000895d */ /* 0x008fea0003900000 */
[----:B------:R-:W3:Y:S02]  /*4a70*/  @!P0 SYNCS.PHASECHK.TRANS64 P0, [R0+URZ], R2 ;  /* 0x00000002000085a7 */ /* 0x000ee400080010ff */
[----:B---3--:R-:W-:Y:S05]  /*4a80*/  @!P0 BRA `(.L_x_86) ;  /* 0xfffffffc00f08947 */ /* 0x008fea000383ffff */
[----:B------:R-:W-:Y:S05]  /*4a90*/  BRA `(.L_x_85) ;  /* 0x00000000000c7947 */ /* 0x000fea0003800000 */
.L_x_83:
[----:B------:R-:W-:-:S04]  /*4aa0*/  UIADD3 UR4, UPT, UPT, UR17, 0x180, URZ ;  /* 0x0000018011047890 */ /* 0x000fc8000fffe0ff */
[----:B------:R-:W-:-:S09]  /*4ab0*/  UPRMT UR4, UR30, 0x654, UR4 ;  /* 0x000006541e047896 */ /* 0x000fd20008000004 */
[----:B------:R-:W-:Y:S03]  /*4ac0*/  SYNCS.ARRIVE.TRANS64.RED.A1T0 RZ, [UR4], RZ ;  /* 0x000000ffffff79a7 */ /* 0x000fe60008100404 */
.L_x_85:
[----:B-12---:R-:W-:Y:S01]  /*4ad0*/  SHF.L.U32 R2, RZ, 0x1f, RZ ;  /* 0x0000001fff027819 */ /* 0x006fe200000006ff */
[----:B------:R-:W-:Y:S01]  /*4ae0*/  UIADD3 UR4, UPT, UPT, UR17, 0x180, URZ ;  /* 0x0000018011047890 */ /* 0x000fe2000fffe0ff */
[----:B------:R-:W-:Y:S02]  /*4af0*/  PLOP3.LUT P0, PT, PT, PT, UP0, 0x80, 0x8 ;  /* 0x000000000008781c */ /* 0x000fe40003f0f008 */
[----:B----4-:R-:W1:Y:S02]  /*4b00*/  SYNCS.PHASECHK.TRANS64.TRYWAIT P1, [UR17+0x180], R2 ;  /* 0x00018002ff0075a7 */ /* 0x010e640008021111 */
[----:B-1----:R-:W-:Y:S09]  /*4b10*/  @!P1 BRA `(.L_x_87) ;  /* 0x0000006800089947 */ /* 0x002ff20003800000 */
.L_x_203:
[----:B------:R-:W-:Y:S01]  /*4b20*/  @!UP0 UPRMT UR4, UR30, 0x654, UR4 ;  /* 0x000006541e048896 */ /* 0x000fe20008000004 */
[----:B------:R-:W-:Y:S01]  /*4b30*/  LOP3.LUT R3, R3, 0xffff, RZ, 0xc0, !PT ;  /* 0x0000ffff03037812 */ /* 0x000fe200078ec0ff */
[----:B-1----:R-:W-:-:S03]  /*4b40*/  IMAD.MOV.U32 R2, RZ, RZ, 0xffff ;  /* 0x0000ffffff027424 */ /* 0x002fc600078e00ff */
[----:B------:R-:W-:-:S04]  /*4b50*/  SHF.R.U32.HI R3, RZ, 0x5, R3 ;  /* 0x00000005ff037819 */ /* 0x000fc80000011603 */
[----:B------:R-:W-:Y:S01]  /*4b60*/  @!P0 SYNCS.ARRIVE.TRANS64.RED.A1T0 RZ, [UR4], RZ ;  /* 0x000000ffffff89a7 */ /* 0x000fe20008100404 */
[----:B------:R-:W-:Y:S01]  /*4b70*/  NOP ;  /* 0x0000000000007918 */ /* 0x000fe20000000000 */
[----:B------:R-:W1:Y:S01]  /*4b80*/  LDS R0, [UR8+0x14] ;  /* 0x00001408ff007984 */ /* 0x000e620008000800 */
[----:B------:R-:W-:-:S04]  /*4b90*/  SHF.L.U32 R2, R2, R3, RZ ;  /* 0x0000000302027219 */ /* 0x000fc800000006ff */
[----:B-1----:R-:W-:-:S04]  /*4ba0*/  LOP3.LUT R0, R0, R2, RZ, 0xc0, !PT ;  /* 0x0000000200007212 */ /* 0x002fc800078ec0ff */
[----:B------:R-:W-:Y:S01]  /*4bb0*/  ISETP.NE.AND P0, PT, R0, R2, PT ;  /* 0x000000020000720c */ /* 0x000fe20003f05270 */
[----:B------:R-:W-:-:S05]  /*4bc0*/  IMAD.MOV.U32 R0, RZ, RZ, 0x1 ;  /* 0x00000001ff007424 */ /* 0x000fca00078e00ff */
[----:B------:R-:W-:-:S07]  /*4bd0*/  SHF.L.U32 R0, R0, R3, RZ ;  /* 0x0000000300007219 */ /* 0x000fce00000006ff */
[----:B------:R-:W-:Y:S05]  /*4be0*/  @P0 BRA `(.L_x_88) ;  /* 0x00000000005c0947 */ /* 0x000fea0003800000 */
[----:B------:R-:W1:Y:S02]  /*4bf0*/  LDS R3, [UR8+0x18] ;  /* 0x00001808ff037984 */ /* 0x000e640008000800 */
[----:B-1----:R-:W-:-:S04]  /*4c00*/  LOP3.LUT R3, R3, R0, RZ, 0xc0, !PT ;  /* 0x0000000003037212 */ /* 0x002fc800078ec0ff */
[----:B------:R-:W-:-:S13]  /*4c10*/  ISETP.NE.AND P0, PT, R3, R0, PT ;  /* 0x000000000300720c */ /* 0x000fda0003f05270 */
[----:B------:R-:W-:Y:S05]  /*4c20*/  @P0 BRA `(.L_x_89) ;  /* 0x0000000000400947 */ /* 0x000fea0003800000 */
[----:B------:R-:W-:Y:S01]  /*4c30*/  R2UR UR4, R2 ;  /* 0x00000000020472ca */ /* 0x000fe200000e0000 */
[----:B------:R-:W1:Y:S01]  /*4c40*/  S2R R3, SR_LANEID ;  /* 0x0000000000037919 */ /* 0x000e620000000000 */
[----:B------:R-:W-:-:S04]  /*4c50*/  LOP3.LUT R0, RZ, R0, RZ, 0x33, !PT ;  /* 0x00000000ff007212 */ /* 0x000fc800078e33ff */
[----:B---3--:R-:W2:Y:S07]  /*4c60*/  REDUX UR6, R0 ;  /* 0x00000000000673c4 */ /* 0x008eae0000000000 */
[----:B------:R-:W-:-:S03]  /*4c70*/  ULOP3.LUT UR5, URZ, UR4, URZ, 0x33, !UPT ;  /* 0x00000004ff057292 */ /* 0x000fc6000f8e33ff */
[----:B------:R-:W-:Y:S02]  /*4c80*/  VOTEU.ANY UR4, UPT, PT ;  /* 0x0000000000047886 */ /* 0x000fe400038e0100 */
[----:B------:R-:W-:Y:S01]  /*4c90*/  UFLO.U32 UR4, UR4 ;  /* 0x00000004000472bd */ /* 0x000fe200080e0000 */
[----:B------:R-:W-:-:S04]  /*4ca0*/  IMAD.U32 R2, RZ, RZ, UR5 ;  /* 0x00000005ff027e24 */ /* 0x000fc8000f8e00ff */
[----:B------:R-:W3:Y:S02]  /*4cb0*/  REDUX UR7, R2 ;  /* 0x00000000020773c4 */ /* 0x000ee40000000000 */
[----:B------:R4:W-:Y:S01]  /*4cc0*/  UTCATOMSWS.AND URZ, UR5 ;  /* 0x0000000500ff79e3 */ /* 0x0009e20008000000 */
[----:B--2---:R-:W-:Y:S01]  /*4cd0*/  IMAD.U32 R0, RZ, RZ, UR6 ;  /* 0x00000006ff007e24 */ /* 0x004fe2000f8e00ff */
[----:B-1----:R-:W-:Y:S01]  /*4ce0*/  ISETP.EQ.U32.AND P0, PT, R3, UR4, PT ;  /* 0x0000000403007c0c */ /* 0x002fe2000bf02070 */
[----:B---3--:R-:W-:-:S12]  /*4cf0*/  IMAD.U32 R2, RZ, RZ, UR7 ;  /* 0x00000007ff027e24 */ /* 0x008fd8000f8e00ff */
[----:B------:R4:W-:Y:S04]  /*4d00*/  @P0 ATOMS.AND RZ, [UR8+0x14], R2 ;  /* 0x00001402ffff098c */ /* 0x0009e8000a800008 */
[----:B------:R4:W-:Y:S01]  /*4d10*/  @P0 ATOMS.AND RZ, [UR8+0x18], R0 ;  /* 0x00001800ffff098c */ /* 0x0009e2000a800008 */
[----:B------:R-:W-:Y:S05]  /*4d20*/  BRA `(.L_x_90) ;  /* 0x0000000000147947 */ /* 0x000fea0003800000 */
.L_x_89:
[----:B------:R-:W-:Y:S02]  /*4d30*/  MOV R2, 0x4d50 ;  /* 0x00004d5000027802 */ /* 0x000fe40000000f00 */
[----:B---3-5:R-:W-:Y:S05]  /*4d40*/  CALL.REL.NOINC `($__internal_0_$__cuda_sm10x_tcgen05_guardrail_trap_col_being_dealloced_not_returned_by_alloc) ;  /* 0x0000006800ec7944 */ /* 0x028fea0003c00000 */
[----:B------:R-:W-:Y:S05]  /*4d50*/  BRA `(.L_x_90) ;  /* 0x0000000000087947 */ /* 0x000fea0003800000 */
.L_x_88:
[----:B------:R-:W-:Y:S02]  /*4d60*/  MOV R2, 0x4d80 ;  /* 0x00004d8000027802 */ /* 0x000fe40000000f00 */
[----:B---3-5:R-:W-:Y:S05]  /*4d70*/  CALL.REL.NOINC `($__internal_2_$__cuda_sm10x_tcgen05_guardrail_trap_unallocated_columns_being_dealloced) ;  /* 0x0000006800f87944 */ /* 0x028fea0003c00000 */
.L_x_90:
[----:B------:R-:W-:Y:S01]  /*4d80*/  NOP ;  /* 0x0000000000007918 */ /* 0x000fe20000000000 */
[----:B----4-:R-:W-:Y:S05]  /*4d90*/  EXIT ;  /* 0x000000000000794d */ /* 0x010fea0003800000 */
.L_x_62:
[----:B------:R-:W-:-:S09]  /*4da0*/  UISETP.NE.OR UP0, UPT, UR18, 0x3, !UP3 ;  /* 0x000000031200788c */ /* 0x000fd2000df05670 */
[----:B------:R-:W-:Y:S05]  /*4db0*/  BRA.U UP0, `(.L_x_91) ;  /* 0x0000001100e47547 */ /* 0x000fea000b800000 */
[----:B------:R-:W2:Y:S01]  /*4dc0*/  LDCU.64 UR4, c[0x0][0x988] ;  /* 0x00013100ff0477ac */ /* 0x000ea20008000a00 */
[----:B------:R-:W3:Y:S01]  /*4dd0*/  S2UR UR10, SR_CgaCtaId ;  /* 0x00000000000a79c3 */ /* 0x000ee20000008800 */
[----:B------:R-:W-:Y:S01]  /*4de0*/  HFMA2 R10, -RZ, RZ, 0, 5.9604644775390625e-08 ;  /* 0x00000001ff0a7431 */ /* 0x000fe200000001ff */
[----:B------:R-:W-:Y:S01]  /*4df0*/  MOV R9, RZ ;  /* 0x000000ff00097202 */ /* 0x000fe20000000f00 */
[----:B------:R-:W4:Y:S01]  /*4e00*/  LDCU UR44, c[0x0][0x370] ;  /* 0x00006e00ff2c77ac */ /* 0x000f220008000800 */
[----:B------:R-:W-:Y:S01]  /*4e10*/  HFMA2 R3, -RZ, RZ, 0, 0.0078125 ;  /* 0x00002000ff037431 */ /* 0x000fe200000001ff */
[----:B------:R-:W4:Y:S03]  /*4e20*/  LDCU.128 UR28, c[0x0][0xc10] ;  /* 0x00018200ff1c77ac */ /* 0x000f260008000c00 */
[----:B------:R-:W1:Y:S01]  /*4e30*/  LDC.64 R12, c[0x0][0x348] ;  /* 0x0000d200ff0c7b82 */ /* 0x000e620000000a00 */
[----:B------:R-:W3:Y:S01]  /*4e40*/  LDCU UR38, c[0x0][0x374] ;  /* 0x00006e80ff2677ac */ /* 0x000ee20008000800 */
[----:B------:R-:W3:Y:S01]  /*4e50*/  LDCU.64 UR26, c[0x0][0x990] ;  /* 0x00013200ff1a77ac */ /* 0x000ee20008000a00 */
[----:B------:R-:W3:Y:S01]  /*4e60*/  LDCU UR17, c[0x0][0xc0c] ;  /* 0x00018180ff1177ac */ /* 0x000ee20008000800 */
[----:B--2---:R-:W-:Y:S01]  /*4e70*/  UISETP.NE.U32.AND UP0, UPT, UR4, URZ, UPT ;  /* 0x000000ff0400728c */ /* 0x004fe2000bf05070 */
[----:B------:R-:W2:Y:S01]  /*4e80*/  LDCU.128 UR32, c[0x0][0xa80] ;  /* 0x00015000ff2077ac */ /* 0x000ea20008000c00 */
[----:B------:R-:W2:Y:S01]  /*4e90*/  LDCU UR54, c[0x0][0xc20] ;  /* 0x00018400ff3677ac */ /* 0x000ea20008000800 */
[----:B------:R-:W1:Y:S01]  /*4ea0*/  LDCU UR4, c[0x0][0xc30] ;  /* 0x00018600ff0477ac */ /* 0x000e620008000800 */
[----:B------:R-:W1:Y:S01]  /*4eb0*/  LDCU.128 UR40, c[0x0][0xa90] ;  /* 0x00015200ff2877ac */ /* 0x000e620008000c00 */
[----:B------:R-:W-:Y:S01]  /*4ec0*/  UMOV UR20, 0x400 ;  /* 0x0000040000147882 */ /* 0x000fe20000000000 */
[----:B----4-:R-:W-:-:S02]  /*4ed0*/  UIMAD.WIDE.U32 UR6, UR44, UR28, URZ ;  /* 0x0000001c2c0672a5 */ /* 0x010fc4000f8e00ff */
[----:B---3--:R-:W-:Y:S02]  /*4ee0*/  UIMAD.WIDE.U32 UR8, UR38, UR31, URZ ;  /* 0x0000001f260872a5 */ /* 0x008fe4000f8e00ff */
[----:B------:R-:W-:Y:S02]  /*4ef0*/  ULEA UR20, UR10, UR20, 0x18 ;  /* 0x000000140a147291 */ /* 0x000fe4000f8ec0ff */
[----:B------:R-:W-:Y:S02]  /*4f00*/  UISETP.NE.AND.EX UP5, UPT, UR5, URZ, UPT, UP0 ;  /* 0x000000ff0500728c */ /* 0x000fe4000bfa5300 */
[----:B------:R-:W-:Y:S02]  /*4f10*/  UISETP.NE.U32.AND UP6, UPT, UR26, URZ, UPT ;  /* 0x000000ff1a00728c */ /* 0x000fe4000bfc5070 */
[----:B------:R-:W-:Y:S02]  /*4f20*/  UIADD3 UR46, UPT, UPT, UR20, 0x118, URZ ;  /* 0x00000118142e7890 */ /* 0x000fe4000fffe0ff */
[----:B------:R-:W-:-:S02]  /*4f30*/  UIADD3 UR45, UPT, UPT, UR20, 0x158, URZ ;  /* 0x00000158142d7890 */ /* 0x000fc4000fffe0ff */
[----:B------:R-:W-:Y:S02]  /*4f40*/  UIADD3 UR37, UPT, UPT, UR20, 0x100, URZ ;  /* 0x0000010014257890 */ /* 0x000fe4000fffe0ff */
[----:B------:R-:W-:Y:S02]  /*4f50*/  UIADD3 UR36, UPT, UPT, UR20, 0x108, URZ ;  /* 0x0000010814247890 */ /* 0x000fe4000fffe0ff */
[----:B------:R-:W-:Y:S02]  /*4f60*/  UIADD3 UR25, UPT, UPT, UR20, 0x110, URZ ;  /* 0x0000011014197890 */ /* 0x000fe4000fffe0ff */
[----:B------:R-:W-:Y:S02]  /*4f70*/  UISETP.NE.AND UP0, UPT, UR39, 0x1, UPT ;  /* 0x000000012700788c */ /* 0x000fe4000bf05270 */
[----:B------:R-:W-:Y:S02]  /*4f80*/  UISETP.GE.AND UP2, UPT, UR39, 0x1, UPT ;  /* 0x000000012700788c */ /* 0x000fe4000bf46270 */
[----:B------:R-:W-:Y:S01]  /*4f90*/  UISETP.NE.AND UP0, UPT, UR17, 0x1, UPT ;  /* 0x000000011100788c */ /* 0x000fe2000bf05270 */
[----:B------:R-:W-:Y:S01]  /*4fa0*/  UMOV UR51, UR7 ;  /* 0x0000000700337c82 */ /* 0x000fe20008000000 */
[----:B------:R-:W-:Y:S01]  /*4fb0*/  UMOV UR50, UR9 ;  /* 0x0000000900327c82 */ /* 0x000fe20008000000 */
[----:B------:R-:W-:-:S02]  /*4fc0*/  UISETP.NE.AND UP2, UPT, UR30, 0x1, UPT ;  /* 0x000000011e00788c */ /* 0x000fc4000bf45270 */
[----:B--2---:R-:W-:Y:S01]  /*4fd0*/  UISETP.NE.AND UP0, UPT, UR32, 0x1, UPT ;  /* 0x000000012000788c */ /* 0x004fe2000bf05270 */
[----:B------:R-:W2:Y:S01]  /*4fe0*/  LDCU UR55, c[0x0][0xaa0] ;  /* 0x00015400ff3777ac */ /* 0x000ea20008000800 */
[----:B------:R-:W-:Y:S01]  /*4ff0*/  UPLOP3.LUT UP4, UPT, UPT, UPT, UPT, 0x40, 0x4 ;  /* 0x000000000004789c */ /* 0x000fe20003f8e870 */
[----:B------:R-:W3:Y:S01]  /*5000*/  LDCU.64 UR18, c[0x0][0xc28] ;  /* 0x00018500ff1277ac */ /* 0x000ee20008000a00 */
[----:B------:R-:W-:Y:S02]  /*5010*/  UISETP.NE.AND.EX UP6, UPT, UR27, URZ, UPT, UP6 ;  /* 0x000000ff1b00728c */ /* 0x000fe4000bfc5360 */
[----:B------:R-:W-:Y:S02]  /*5020*/  UPRMT UR46, UR10, 0x654, UR46 ;  /* 0x000006540a2e7896 */ /* 0x000fe4000800002e */
[----:B------:R-:W-:Y:S02]  /*5030*/  UPRMT UR45, URZ, 0x654, UR45 ;  /* 0x00000654ff2d7896 */ /* 0x000fe4000800002d */
[----:B------:R-:W-:-:S02]  /*5040*/  UPRMT UR49, UR10, 0x654, UR37 ;  /* 0x000006540a317896 */ /* 0x000fc40008000025 */
[----:B------:R-:W-:Y:S02]  /*5050*/  UPRMT UR48, UR10, 0x654, UR36 ;  /* 0x000006540a307896 */ /* 0x000fe40008000024 */
[----:B------:R-:W-:Y:S02]  /*5060*/  UPRMT UR47, UR10, 0x654, UR25 ;  /* 0x000006540a2f7896 */ /* 0x000fe40008000019 */
[----:B------:R-:W-:Y:S02]  /*5070*/  USHF.R.U32.HI UR51, URZ, UR29, UR51 ;  /* 0x0000001dff337299 */ /* 0x000fe40008011633 */
[----:B------:R-:W-:Y:S02]  /*5080*/  USHF.R.U32.HI UR50, URZ, UR54, UR50 ;  /* 0x00000036ff327299 */ /* 0x000fe40008011632 */
[----:B-1----:R-:W-:Y:S02]  /*5090*/  UISETP.NE.AND UP3, UPT, UR4, 0x1, UPT ;  /* 0x000000010400788c */ /* 0x002fe4000bf65270 */
[----:B------:R-:W-:-:S02]  /*50a0*/  UISETP.NE.AND UP2, UPT, UR35, 0x1, UPT ;  /* 0x000000012300788c */ /* 0x000fc4000bf45270 */
[----:B--23--:R-:W-:-:S11]  /*50b0*/  UISETP.NE.AND UP0, UPT, UR42, 0x1, UPT ;  /* 0x000000012a00788c */ /* 0x00cfd6000bf05270 */
.L_x_102:
[----:B------:R-:W-:Y:S04]  /*50c0*/  SHF.L.U32 R2, R9, 0x1f, RZ ;  /* 0x0000001f09027819 */ /* 0x000fe800000006ff */
[----:B-1----:R-:W1:Y:S02]  /*50d0*/  SYNCS.PHASECHK.TRANS64.TRYWAIT P0, [UR20+0x150], R2 ;  /* 0x00015002ff0075a7 */ /* 0x002e640008001114 */
[----:B-1----:R-:W-:Y:S05]  /*50e0*/  @!P0 BRA `(.L_x_92) ;  /* 0x0000006000ac8947 */ /* 0x002fea0003800000 */
.L_x_205:
[----:B------:R-:W2:Y:S01]  /*50f0*/  LDS.128 R4, [UR20+0x190] ;  /* 0x00019014ff047984 */ /* 0x000ea20008000c00 */
[----:B------:R-:W-:Y:S01]  /*5100*/  UISETP.GE.AND UP0, UPT, UR39, 0x1, UPT ;  /* 0x000000012700788c */ /* 0x000fe2000bf06270 */
[----:B------:R-:W-:Y:S01]  /*5110*/  @!PT LDS RZ, [RZ] ;  /* 0x00000000fffff984 */ /* 0x000fe20000000800 */
[----:B------:R-:W-:Y:S01]  /*5120*/  @!PT LDS RZ, [RZ] ;  /* 0x00000000fffff984 */ /* 0x000fe20000000800 */
[----:B------:R-:W-:Y:S01]  /*5130*/  @!PT LDS RZ, [RZ] ;  /* 0x00000000fffff984 */ /* 0x000fe20000000800 */
[----:B------:R-:W-:Y:S01]  /*5140*/  @!PT LDS RZ, [RZ] ;  /* 0x00000000fffff984 */ /* 0x000fe20000000800 */
[----:B------:R3:W-:Y:S06]  /*5150*/  MEMBAR.ALL.CTA ;  /* 0x0000000000007992 */ /* 0x0007ec0000008000 */
[----:B---3--:R-:W3:Y:S02]  /*5160*/  FENCE.VIEW.ASYNC.S ;  /* 0x00000000000073c6 */ /* 0x008ee40000000000 */
[----:B---3--:R-:W-:Y:S01]  /*5170*/  SYNCS.ARRIVE.TRANS64.RED.A1T0 RZ, [UR45], RZ ;  /* 0x000000ffffff79a7 */ /* 0x008fe2000810042d */
[----:B--2---:R-:W-:Y:S11]  /*5180*/  LOP3.LUT P0, RZ, R6, 0x1, RZ, 0xc0, !PT ;  /* 0x0000000106ff7812 */ /* 0x004ff6000780c0ff */
[----:B------:R-:W-:Y:S02]  /*5190*/  @!UPT UIADD3 URZ, UPT, UPT, URZ, URZ, URZ ;  /* 0x000000fffffff290 */ /* 0x000fe4000fffe0ff */
[----:B------:R-:W-:Y:S01]  /*51a0*/  VOTEU.ANY UP2, P0 ;  /* 0x0000000000ff7886 */ /* 0x000fe20000040100 */
[----:B------:R-:W-:Y:S11]  /*51b0*/  PLOP3.LUT P0, PT, PT, PT, UP2, 0x80, 0x8 ;  /* 0x000000000008781c */ /* 0x000ff60003f0f028 */
[----:B------:R-:W-:Y:S02]  /*51c0*/  @!UPT UIADD3 URZ, UPT, UPT, URZ, URZ, URZ ;  /* 0x000000fffffff290 */ /* 0x000fe4000fffe0ff */
[----:B-1----:R-:W-:Y:S02]  /*51d0*/  @P0 MOV R2, R4 ;  /* 0x0000000400020202 */ /* 0x002fe40000000f00 */
[----:B------:R-:W-:Y:S02]  /*51e0*/  @P0 LOP3.LUT R0, R5, 0xffff, RZ, 0xc0, !PT ;  /* 0x0000ffff05000812 */ /* 0x000fe400078ec0ff */
[----:B------:R-:W-:Y:S02]  /*51f0*/  @P0 R2UR UR5, R2 ;  /* 0x00000000020502ca */ /* 0x000fe400000e0000 */
[----:B------:R-:W-:Y:S11]  /*5200*/  @P0 R2UR UR4, R0 ;  /* 0x00000000000402ca */ /* 0x000ff600000e0000 */
[----:B------:R-:W-:Y:S02]  /*5210*/  @UP2 UMOV UR16, UR5 ;  /* 0x0000000500102c82 */ /* 0x000fe40008000000 */
[----:B------:R-:W-:Y:S01]  /*5220*/  @UP2 UMOV UR15, UR4 ;  /* 0x00000004000f2c82 */ /* 0x000fe20008000000 */
[----:B------:R-:W-:Y:S05]  /*5230*/  BRA.U !UP0, `(.L_x_93) ;  /* 0x0000000108c07547 */ /* 0x000fea000b800000 */
[----:B------:R-:W-:Y:S02]  /*5240*/  UIMAD.WIDE.U32 UR8, UR15, UR31, URZ ;  /* 0x0000001f0f0872a5 */ /* 0x000fe4000f8e00ff */
[----:B------:R-:W-:Y:S02]  /*5250*/  UP2UR UR14, UPR, URZ, 0x4 ;  /* 0x00000004ff0e7883 */ /* 0x000fe40008000000 */
[----:B------:R-:W-:Y:S02]  /*5260*/  UISETP.NE.AND UP2, UPT, UR30, 0x1, UPT ;  /* 0x000000011e00788c */ /* 0x000fe4000bf45270 */
[----:B------:R-:W-:Y:S02]  /*5270*/  UIMAD.WIDE.U32 UR10, UR16, UR28, URZ ;  /* 0x0000001c100a72a5 */ /* 0x000fe4000f8e00ff */
[----:B------:R-:W-:Y:S02]  /*5280*/  USEL UR4, UR38, UR50, !UP2 ;  /* 0x0000003226047287 */ /* 0x000fe4000d000000 */
[----:B------:R-:W-:Y:S02]  /*5290*/  UISETP.NE.AND UP0, UPT, UR17, 0x1, UPT ;  /* 0x000000011100788c */ /* 0x000fe4000bf05270 */
[----:B------:R-:W-:Y:S02]  /*52a0*/  UP2UR UR21, UPR, URZ, 0x2 ;  /* 0x00000002ff157883 */ /* 0x000fe40008000000 */
[----:B------:R-:W-:Y:S02]  /*52b0*/  UISETP.NE.AND UP1, UPT, UR39, 0x1, UPT ;  /* 0x000000012700788c */ /* 0x000fe4000bf25270 */
[----:B------:R-:W-:Y:S02]  /*52c0*/  UIMAD.WIDE.U32 UR12, UR4, UR18, URZ ;  /* 0x00000012040c72a5 */ /* 0x000fe4000f8e00ff */
[----:B------:R-:W-:Y:S01]  /*52d0*/  USEL UR7, UR44, UR51, !UP0 ;  /* 0x000000332c077287 */ /* 0x000fe2000c000000 */
[----:B------:R-:W-:Y:S02]  /*52e0*/  UMOV UR5, UR9 ;  /* 0x0000000900057c82 */ /* 0x000fe40008000000 */
[----:B------:R-:W-:Y:S02]  /*52f0*/  USHF.R.U32.HI UR6, URZ, UR54, UR5 ;  /* 0x00000036ff067299 */ /* 0x000fe40008011605 */
[----:B------:R-:W-:Y:S02]  /*5300*/  UIMAD.WIDE.U32 UR22, UR7, UR18, URZ ;  /* 0x00000012071672a5 */ /* 0x000fe4000f8e00ff */
[----:B------:R-:W-:Y:S02]  /*5310*/  USEL UR6, UR15, UR6, !UP2 ;  /* 0x000000060f067287 */ /* 0x000fe4000d000000 */
[----:B------:R-:W-:Y:S01]  /*5320*/  UISETP.NE.AND UP2, UPT, UR14, URZ, UPT ;  /* 0x000000ff0e00728c */ /* 0x000fe2000bf45270 */
[----:B------:R-:W-:Y:S01]  /*5330*/  UMOV UR5, UR11 ;  /* 0x0000000b00057c82 */ /* 0x000fe20008000000 */
[----:B------:R-:W-:Y:S02]  /*5340*/  UIMAD.WIDE.U32 UR10, UR6, UR18, URZ ;  /* 0x00000012060a72a5 */ /* 0x000fe4000f8e00ff */
[----:B------:R-:W-:Y:S03]  /*5350*/  USHF.R.U32.HI UR8, URZ, UR29, UR5 ;  /* 0x0000001dff087299 */ /* 0x000fe60008011605 */
[----:B------:R-:W-:Y:S02]  /*5360*/  UMOV UR5, UR13 ;  /* 0x0000000d00057c82 */ /* 0x000fe40008000000 */
[----:B------:R-:W-:Y:S03]  /*5370*/  @UP1 USHF.R.U32.HI UR4, URZ, UR19, UR5 ;  /* 0x00000013ff041299 */ /* 0x000fe60008011605 */
[----:B------:R-:W-:Y:S01]  /*5380*/  UMOV UR5, UR23 ;  /* 0x0000001700057c82 */ /* 0x000fe20008000000 */
[----:B------:R-:W-:Y:S02]  /*5390*/  UIMAD UR4, UR39, UR4, URZ ;  /* 0x00000004270472a4 */ /* 0x000fe4000f8e02ff */
[----:B------:R-:W-:Y:S02]  /*53a0*/  @UP1 USHF.R.U32.HI UR7, URZ, UR19, UR5 ;  /* 0x00000013ff071299 */ /* 0x000fe40008011605 */
[----:B------:R-:W-:Y:S02]  /*53b0*/  USEL UR5, UR16, UR8, !UP0 ;  /* 0x0000000810057287 */ /* 0x000fe4000c000000 */
[----:B------:R-:W-:Y:S02]  /*53c0*/  UIMAD UR8, UR39, UR7, URZ ;  /* 0x00000007270872a4 */ /* 0x000fe4000f8e02ff */
[----:B------:R-:W-:Y:S03]  /*53d0*/  UISETP.GE.AND UP0, UPT, UR6, UR4, UPT ;  /* 0x000000040600728c */ /* 0x000fe6000bf06270 */
[----:B------:R-:W-:Y:S01]  /*53e0*/  UMOV UR4, UR11 ;  /* 0x0000000b00047c82 */ /* 0x000fe20008000000 */
[----:B------:R-:W-:Y:S02]  /*53f0*/  UISETP.GE.OR UP0, UPT, UR5, UR8, UP0 ;  /* 0x000000080500728c */ /* 0x000fe40008706670 */
[----:B------:R-:W-:Y:S02]  /*5400*/  USHF.R.U32.HI UR4, URZ, UR19, UR4 ;  /* 0x00000013ff047299 */ /* 0x000fe40008011604 */
[----:B------:R-:W-:Y:S02]  /*5410*/  UIMAD.WIDE.U32 UR8, UR5, UR18, URZ ;  /* 0x00000012050872a5 */ /* 0x000fe4000f8e00ff */
[----:B------:R-:W-:Y:S04]  /*5420*/  USEL UR10, UR6, UR4, !UP1 ;  /* 0x00000004060a7287 */ /* 0x000fe8000c800000 */
[----:B------:R-:W-:Y:S01]  /*5430*/  UIADD3 UR11, UPT, UPT, -UR10, URZ, URZ ;  /* 0x000000ff0a0b7290 */ /* 0x000fe2000fffe1ff */
[----:B------:R-:W-:Y:S02]  /*5440*/  @!UP0 UMOV UR4, UR9 ;  /* 0x0000000900048c82 */ /* 0x000fe40008000000 */
[----:B------:R-:W-:Y:S02]  /*5450*/  @!UP0 USHF.R.U32.HI UR4, URZ, UR19, UR4 ;  /* 0x00000013ff048299 */ /* 0x000fe40008011604 */
[----:B------:R-:W-:Y:S02]  /*5460*/  UIMAD UR8, UR39, UR11, UR6 ;  /* 0x0000000b270872a4 */ /* 0x000fe4000f8e0206 */
[----:B------:R-:W-:Y:S02]  /*5470*/  @!UP0 USEL UR4, UR5, UR4, !UP1 ;  /* 0x0000000405048287 */ /* 0x000fe4000c800000 */
[----:B------:R-:W-:Y:S02]  /*5480*/  UISETP.NE.AND UP1, UPT, UR21, URZ, UPT ;  /* 0x000000ff1500728c */ /* 0x000fe4000bf25270 */
[----:B------:R-:W-:Y:S02]  /*5490*/  @!UP0 UIMAD UR8, UR7, UR8, UR4 ;  /* 0x00000008070882a4 */ /* 0x000fe4000f8e0204 */
[----:B------:R-:W-:Y:S02]  /*54a0*/  @!UP0 UIADD3 UR9, UPT, UPT, UR10, -UR4, URZ ;  /* 0x800000040a098290 */ /* 0x000fe4000fffe0ff */
[----:B------:R-:W-:Y:S02]  /*54b0*/  UIADD3 UR4, UPT, UPT, -UR5, URZ, URZ ;  /* 0x000000ff05047290 */ /* 0x000fe4000fffe1ff */
[----:B------:R-:W-:Y:S02]  /*54c0*/  UIADD3 UR7, UPT, UPT, -UR6, URZ, URZ ;  /* 0x000000ff06077290 */ /* 0x000fe4000fffe1ff */
[----:B------:R-:W-:Y:S02]  /*54d0*/  @!UP0 UIMAD UR6, UR9, UR39, UR5 ;  /* 0x00000027090682a4 */ /* 0x000fe4000f8e0205 */
[----:B------:R-:W-:Y:S02]  /*54e0*/  UIMAD UR16, UR17, UR4, UR16 ;  /* 0x00000004111072a4 */ /* 0x000fe4000f8e0210 */
[----:B------:R-:W-:Y:S01]  /*54f0*/  UIMAD UR15, UR30, UR7, UR15 ;  /* 0x000000071e0f72a4 */ /* 0x000fe2000f8e020f */
[----:B------:R-:W-:Y:S02]  /*5500*/  @!UP0 UMOV UR5, UR8 ;  /* 0x0000000800058c82 */ /* 0x000fe40008000000 */
[----:B------:R-:W-:Y:S02]  /*5510*/  UIMAD UR16, UR5, UR17, UR16 ;  /* 0x00000011051072a4 */ /* 0x000fe4000f8e0210 */
[----:B------:R-:W-:Y:S11]  /*5520*/  UIMAD UR15, UR6, UR30, UR15 ;  /* 0x0000001e060f72a4 */ /* 0x000ff6000f8e020f */
[----:B------:R-:W-:Y:S01]  /*5530*/  @!UPT UIADD3 URZ, UPT, UPT, URZ, URZ, URZ ;  /* 0x000000fffffff290 */ /* 0x000fe2000fffe0ff */
.L_x_93:
[----:B------:R-:W1:Y:S01]  /*5540*/  @!UP3 LDCU.128 UR8, c[0x0][0xc10] ;  /* 0x00018200ff08b7ac */ /* 0x000e620008000c00 */
[----:B------:R-:W-:Y:S02]  /*5550*/  ISETP.NE.U32.AND P1, PT, RZ, UR26, PT ;  /* 0x0000001aff007c0c */ /* 0x000fe4000bf25070 */
[----:B------:R-:W-:Y:S02]  /*5560*/  SHF.L.U32 R8, R10, 0x1f, RZ ;  /* 0x0000001f0a087819 */ /* 0x000fe400000006ff */
[----:B------:R-:W-:Y:S01]  /*5570*/  ISETP.NE.AND.EX P1, PT, RZ, UR27, PT, P1 ;  /* 0x0000001bff007c0c */ /* 0x000fe2000bf25310 */
[----:B------:R-:W2:Y:S01]  /*5580*/  @!UP3 LDCU UR5, c[0x0][0xc0c] ;  /* 0x00018180ff05b7ac */ /* 0x000ea20008000800 */
[----:B-1----:R-:W-:Y:S07]  /*5590*/  UIMAD.WIDE.U32 UR6, UR16, UR8, URZ ;  /* 0x00000008100672a5 */ /* 0x002fee000f8e00ff */
[----:B------:R-:W-:Y:S01]  /*55a0*/  @!UP3 UMOV UR4, UR7 ;  /* 0x000000070004bc82 */ /* 0x000fe20008000000 */
[----:B--2---:R-:W-:Y:S02]  /*55b0*/  @!UP3 UISETP.NE.AND UP0, UPT, UR5, 0x1, UPT ;  /* 0x000000010500b88c */ /* 0x004fe4000bf05270 */
[----:B------:R-:W-:Y:S02]  /*55c0*/  @!UP3 USHF.R.U32.HI UR4, URZ, UR9, UR4 ;  /* 0x00000009ff04b299 */ /* 0x000fe40008011604 */
[----:B------:R-:W-:Y:S02]  /*55d0*/  UIMAD.WIDE.U32 UR6, UR15, UR11, URZ ;  /* 0x0000000b0f0672a5 */ /* 0x000fe4000f8e00ff */
[----:B------:R-:W-:Y:S02]  /*55e0*/  @!UP3 USEL UR8, UR16, UR4, !UP0 ;  /* 0x000000041008b287 */ /* 0x000fe4000c000000 */
[----:B------:R-:W-:Y:S03]  /*55f0*/  @!UP3 UISETP.NE.AND UP0, UPT, UR10, 0x1, UPT ;  /* 0x000000010a00b88c */ /* 0x000fe6000bf05270 */
[----:B------:R-:W-:Y:S01]  /*5600*/  @!UP3 UMOV UR6, UR7 ;  /* 0x000000070006bc82 */ /* 0x000fe20008000000 */
[----:B------:R-:W-:Y:S01]  /*5610*/  USHF.L.U32 UR7, UR24, 0x7, URZ ;  /* 0x0000000718077899 */ /* 0x000fe200080006ff */
[----:B------:R-:W1:Y:S02]  /*5620*/  @!UP3 LDCU UR4, c[0x0][0xc20] ;  /* 0x00018400ff04b7ac */ /* 0x000e640008000800 */
[----:B-1----:R-:W-:Y:S04]  /*5630*/  @!UP3 USHF.R.U32.HI UR6, URZ, UR4, UR6 ;  /* 0x00000004ff06b299 */ /* 0x002fe80008011606 */
[----:B------:R-:W-:Y:S04]  /*5640*/  @!UP3 USEL UR6, UR15, UR6, !UP0 ;  /* 0x000000060f06b287 */ /* 0x000fe8000c000000 */
[----:B------:R-:W-:Y:S02]  /*5650*/  @!UP3 UIADD3 UR4, UPT, UPT, -UR8, UR6, URZ ;  /* 0x000000060804b290 */ /* 0x000fe4000fffe1ff */
[----:B------:R-:W-:Y:S02]  /*5660*/  @!UP3 UIADD3 UR6, UPT, UPT, UR8, -UR6, URZ ;  /* 0x800000060806b290 */ /* 0x000fe4000fffe0ff */
[----:B------:R-:W-:Y:S02]  /*5670*/  @!UP3 UIMAD UR16, UR4, UR5, UR16 ;  /* 0x000000050410b2a4 */ /* 0x000fe4000f8e0210 */
[----:B------:R-:W-:Y:S01]  /*5680*/  @!UP3 UIMAD UR15, UR6, UR10, UR15 ;  /* 0x0000000a060fb2a4 */ /* 0x000fe2000f8e020f */
[----:B------:R-:W-:Y:S11]  /*5690*/  BRA.U UP4, `(.L_x_94) ;  /* 0x0000000104107547 */ /* 0x000ff6000b800000 */
[----:B------:R-:W-:Y:S04]  /*56a0*/  MOV R2, UR56 ;  /* 0x0000003800027c02 */ /* 0x000fe80008000f00 */
[----:B------:R-:W-:Y:S04]  /*56b0*/  SHF.L.U32 R2, R2, 0x1f, RZ ;  /* 0x0000001f02027819 */ /* 0x000fe800000006ff */
[----:B------:R-:W1:Y:S02]  /*56c0*/  SYNCS.PHASECHK.TRANS64.TRYWAIT P2, [UR20+0x148], R2 ;  /* 0x00014802ff0075a7 */ /* 0x000e640008041114 */
[----:B-1----:R-:W-:Y:S05]  /*56d0*/  @!P2 BRA `(.L_x_95) ;  /* 0x0000005c0048a947 */ /* 0x002fea0003800000 */
.L_x_94:
[----:B------:R-:W-:Y:S05]  /*56e0*/  BRA.U !UP6, `(.L_x_96) ;  /* 0x000000010e387547 */ /* 0x000fea000b800000 */
[----:B------:R-:W-:Y:S01]  /*56f0*/  UPLOP3.LUT UP1, UPT, UPT, UPT, UP5, 0x80, 0x8 ;  /* 0x000000000008789c */ /* 0x000fe20003f2f050 */
[----:B-1----:R-:W-:Y:S01]  /*5700*/  HFMA2 R0, -RZ, RZ, 0, 5.9604644775390625e-08 ;  /* 0x00000001ff007431 */ /* 0x002fe200000001ff */
[----:B------:R-:W1:Y:S01]  /*5710*/  LDCU.64 UR8, c[0x0][0x358] ;  /* 0x00006b00ff0877ac */ /* 0x000e620008000a00 */
[----:B------:R-:W-:Y:S03]  /*5720*/  IMAD.MOV.U32 R83, RZ, RZ, 0x1 ;  /* 0x00000001ff537424 */ /* 0x000fe600078e00ff */
[----:B------:R-:W-:Y:S05]  /*5730*/  PLOP3.LUT P2, PT, PT, PT, UP1, 0x80, 0x8 ;  /* 0x000000000008781c */ /* 0x000fea0003f4f018 */
[----:B------:R-:W2:Y:S01]  /*5740*/  @UP1 LDCU.64 UR4, c[0x0][0x988] ;  /* 0x00013100ff0417ac */ /* 0x000ea20008000a00 */
[----:B------:R-:W-:Y:S07]  /*5750*/  @UP1 UIMAD UR6, UR53, UR26, URZ ;  /* 0x0000001a350612a4 */ /* 0x000fee000f8e02ff */
[----:B------:R-:W-:Y:S01]  /*5760*/  @!P2 PRMT R83, R0, 0x7610, R83 ;  /* 0x000076100053a816 */ /* 0x000fe20000000053 */
[----:B--2---:R-:W-:Y:S06]  /*5770*/  @UP1 UIMAD.WIDE UR4, UR6, 0x4, UR4 ;  /* 0x00000004060418a5 */ /* 0x004fec000f8e0204 */
[----:B------:R-:W-:Y:S01]  /*5780*/  IMAD.U32 R14, RZ, RZ, UR4 ;  /* 0x00000004ff0e7e24 */ /* 0x000fe2000f8e00ff */
[----:B------:R-:W-:Y:S04]  /*5790*/  MOV R15, UR5 ;  /* 0x00000005000f7c02 */ /* 0x000fe80008000f00 */
[----:B------:R-:W2:Y:S01]  /*57a0*/  @!UP1 LDCU UR4, c[0x0][0x980] ;  /* 0x00013000ff0497ac */ /* 0x000ea20008000800 */
[----:B-1---5:R3:W5:Y:S02]  /*57b0*/  @P2 LDG.E R41, desc[UR8][R14.64] ;  /* 0x000000080e292981 */ /* 0x022764000c1e1900 */
[----:B--23--:R-:W-:Y:S07]  /*57c0*/  @!P2 IMAD.U32 R41, RZ, RZ, UR4 ;  /* 0x00000004ff29ae24 */ /* 0x00cfee000f8e00ff */
.L_x_96:
[----:B-----5:R-:W-:Y:S01]  /*57d0*/  @!P1 FSETP.EQ.AND P3, PT, R41, RZ, PT ;  /* 0x000000ff2900920b */ /* 0x020fe20003f62000 */
[----:B------:R-:W-:Y:S01]  /*57e0*/  @!UPT UIADD3 URZ, UPT, UPT, URZ, URZ, URZ ;  /* 0x000000fffffff290 */ /* 0x000fe2000fffe0ff */
[----:B------:R-:W-:Y:S11]  /*57f0*/  @!P1 BRA `(.L_x_97) ;  /* 0x0000000000149947 */ /* 0x000ff60003800000 */
[----:B------:R-:W-:Y:S02]  /*5800*/  LOP3.LUT P1, RZ, R83, 0xff, RZ, 0xc0, !PT ;  /* 0x000000ff53ff7812 */ /* 0x000fe4000782c0ff */
[----:B------:R-:W-:Y:S04]  /*5810*/  PLOP3.LUT P3, PT, PT, PT, UP1, 0x80, 0x8 ;  /* 0x000000000008781c */ /* 0x000fe80003f6f018 */
[----:B------:R-:W-:Y:S07]  /*5820*/  PLOP3.LUT P3, PT, P3, PT, PT, 0x8, 0x80 ;  /* 0x000000000080781c */ /* 0x000fee0001f6e170 */
[----:B------:R-:W-:Y:S11]  /*5830*/  @P1 FSETP.EQ.AND P3, PT, R41, RZ, PT ;  /* 0x000000ff2900120b */ /* 0x000ff60003f62000 */
[----:B------:R-:W-:Y:S02]  /*5840*/  @!UPT UIADD3 URZ, UPT, UPT, URZ, URZ, URZ ;  /* 0x000000fffffff290 */ /* 0x000fe4000fffe0ff */
.L_x_97:
[----:B------:R-:W-:Y:S01]  /*5850*/  USHF.L.U32 UR11, UR52, 0x7, URZ ;  /* 0x00000007340b7899 */ /* 0x000fe200080006ff */
[----:B------:R-:W2:Y:S01]  /*5860*/  SYNCS.PHASECHK.TRANS64.TRYWAIT P1, [UR20+0x120], R8 ;  /* 0x00012008ff0075a7 */ /* 0x000ea20008021114 */
[----:B------:R-:W-:Y:S02]  /*5870*/  UISETP.NE.AND UP0, UPT, UR32, 0x1, UPT ;  /* 0x000000012000788c */ /* 0x000fe4000bf05270 */
[----:B------:R-:W-:Y:S01]  /*5880*/  UIMAD.WIDE.U32 UR4, UR11, UR33, URZ ;  /* 0x000000210b0472a5 */ /* 0x000fe2000f8e00ff */
[----:B------:R-:W-:Y:S04]  /*5890*/  ELECT P2, URZ, PT ;  /* 0x0000000000ff782f */ /* 0x000fe80003840000 */
[----:B------:R-:W-:Y:S02]  /*58a0*/  PLOP3.LUT P2, PT, P3, P2, PT, 0xf2, 0x2f ;  /* 0x00000000002f781c */ /* 0x000fe40001f45e72 */
[----:B------:R-:W-:Y:S02]  /*58b0*/  UMOV UR4, UR5 ;  /* 0x0000000500047c82 */ /* 0x000fe40008000000 */
[----:B------:R-:W-:Y:S04]  /*58c0*/  USHF.R.U32.HI UR4, URZ, UR34, UR4 ;  /* 0x00000022ff047299 */ /* 0x000fe80008011604 */
[----:B------:R-:W-:Y:S02]  /*58d0*/  USEL UR12, UR11, UR4, !UP0 ;  /* 0x000000040b0c7287 */ /* 0x000fe4000c000000 */
[----:B------:R-:W-:Y:S02]  /*58e0*/  UISETP.NE.AND UP0, UPT, UR35, 0x1, UPT ;  /* 0x000000012300788c */ /* 0x000fe4000bf05270 */
[----:B------:R-:W-:Y:S02]  /*58f0*/  UIMAD.WIDE.U32 UR4, UR12, UR40, URZ ;  /* 0x000000280c0472a5 */ /* 0x000fe4000f8e00ff */
[----:B------:R-:W-:Y:S01]  /*5900*/  UIADD3 UR6, UPT, UPT, -UR12, URZ, URZ ;  /* 0x000000ff0c067290 */ /* 0x000fe2000fffe1ff */
[----:B-1----:R-:W-:Y:S03]  /*5910*/  @!P2 IMAD.MOV.U32 R0, RZ, 0x20, RZ ;  /* 0x00000020ff00a824 */ /* 0x002fe600078e00ff */
[----:B------:R-:W-:Y:S01]  /*5920*/  UIMAD UR11, UR32, UR6, UR11 ;  /* 0x00000006200b72a4 */ /* 0x000fe2000f8e020b */
[----:B------:R-:W-:Y:S01]  /*5930*/  @!P2 IMAD.MOV.U32 R0, RZ, 0x400, R0 ;  /* 0x00000400ff00a824 */ /* 0x000fe200078e0000 */
[----:B------:R-:W-:Y:S02]  /*5940*/  UMOV UR4, UR5 ;  /* 0x0000000500047c82 */ /* 0x000fe40008000000 */
[----:B------:R-:W-:Y:S04]  /*5950*/  USHF.R.U32.HI UR4, URZ, UR41, UR4 ;  /* 0x00000029ff047299 */ /* 0x000fe80008011604 */
[----:B------:R-:W-:Y:S02]  /*5960*/  USEL UR13, UR12, UR4, !UP0 ;  /* 0x000000040c0d7287 */ /* 0x000fe4000c000000 */
[----:B------:R-:W-:Y:S02]  /*5970*/  UISETP.NE.AND UP0, UPT, UR42, 0x1, UPT ;  /* 0x000000012a00788c */ /* 0x000fe4000bf05270 */
[----:B------:R-:W-:Y:S07]  /*5980*/  UIMAD.WIDE.U32 UR4, UR13, UR43, URZ ;  /* 0x0000002b0d0472a5 */ /* 0x000fee000f8e00ff */
[----:B------:R-:W-:Y:S02]  /*5990*/  UMOV UR4, UR5 ;  /* 0x0000000500047c82 */ /* 0x000fe40008000000 */
[----:B------:R-:W-:Y:S04]  /*59a0*/  USHF.R.U32.HI UR4, URZ, UR55, UR4 ;  /* 0x00000037ff047299 */ /* 0x000fe80008011604 */
[----:B------:R-:W-:Y:S02]  /*59b0*/  USEL UR14, UR13, UR4, !UP0 ;  /* 0x000000040d0e7287 */ /* 0x000fe4000c000000 */
[----:B------:R-:W-:Y:S02]  /*59c0*/  UIADD3 UR4, UPT, UPT, -UR13, URZ, URZ ;  /* 0x000000ff0d047290 */ /* 0x000fe4000fffe1ff */
[----:B------:R-:W-:Y:S02]  /*59d0*/  UIADD3 UR5, UPT, UPT, -UR14, URZ, URZ ;  /* 0x000000ff0e057290 */ /* 0x000fe4000fffe1ff */
[----:B------:R-:W-:Y:S02]  /*59e0*/  UIMAD UR12, UR35, UR4, UR12 ;  /* 0x00000004230c72a4 */ /* 0x000fe4000f8e020c */
[----:B------:R-:W-:Y:S01]  /*59f0*/  UIMAD UR13, UR42, UR5, UR13 ;  /* 0x000000052a0d72a4 */ /* 0x000fe2000f8e020d */
[----:B--2---:R-:W-:Y:S11]  /*5a00*/  @!P1 BRA `(.L_x_98) ;  /* 0x0000005800949947 */ /* 0x004ff60003800000 */
.L_x_208:
[----:B------:R-:W-:Y:S01]  /*5a10*/  @!P2 R2UR UR4, R0 ;  /* 0x000000000004a2ca */ /* 0x000fe200000e0000 */
[----:B------:R-:W-:Y:S01]  /*5a20*/  VOTEU.ALL UP0, P2 ;  /* 0x0000000000ff7886 */ /* 0x000fe20001000000 */
[----:B-1----:R-:W-:Y:S04]  /*5a30*/  @!P2 IADD3 R2, P1, PT, R12, 0x680, RZ ;  /* 0x000006800c02a810 */ /* 0x002fe80007f3e0ff */
[----:B------:R-:W-:Y:S01]  /*5a40*/  @!P2 R2UR UR5, R2 ;  /* 0x000000000205a2ca */ /* 0x000fe200000e0000 */
[----:B------:R-:W-:Y:S01]  /*5a50*/  @!P2 IMAD.X R0, RZ, RZ, R13, P1 ;  /* 0x000000ffff00a224 */ /* 0x000fe200008e060d */
[----:B------:R-:W-:Y:S05]  /*5a60*/  @!UP0 UIADD3 UR8, UPT, UPT, UR20, 0x200, URZ ;  /* 0x0000020014088890 */ /* 0x000fea000fffe0ff */
[----:B------:R-:W-:Y:S01]  /*5a70*/  @!UP0 UPRMT UR6, UR4, 0x5410, URZ ;  /* 0x0000541004068896 */ /* 0x000fe200080000ff */
[----:B------:R-:W-:Y:S01]  /*5a80*/  @!P2 R2UR UR4, R0 ;  /* 0x000000000004a2ca */ /* 0x000fe200000e0000 */
[----:B------:R-:W-:Y:S01]  /*5a90*/  VOTEU.ALL UP0, P2 ;  /* 0x0000000000ff7886 */ /* 0x000fe20001000000 */
[----:B------:R-:W-:Y:S03]  /*5aa0*/  @!P2 IMAD.MOV.U32 R0, RZ, RZ, 0x2000 ;  /* 0x00002000ff00a424 */ /* 0x000fe600078e00ff */
[----:B------:R-:W-:Y:S01]  /*5ab0*/  IMAD.U32 R14, RZ, RZ, UR5 ;  /* 0x00000005ff0e7e24 */ /* 0x000fe2000f8e00ff */
[----:B------:R-:W-:Y:S01]  /*5ac0*/  @!UP0 UMOV UR9, UR37 ;  /* 0x0000002500098c82 */ /* 0x000fe20008000000 */
[----:B------:R-:W-:Y:S06]  /*5ad0*/  @!UP0 UMOV UR10, UR7 ;  /* 0x00000007000a8c82 */ /* 0x000fec0008000000 */
[----:B------:R-:W-:Y:S01]  /*5ae0*/  IMAD.U32 R15, RZ, RZ, UR4 ;  /* 0x00000004ff0f7e24 */ /* 0x000fe2000f8e00ff */
[----:B------:R-:W-:Y:S04]  /*5af0*/  @!P2 R2UR UR4, R14 ;  /* 0x000000000e04a2ca */ /* 0x000fe800000e0000 */
[----:B------:R-:W-:Y:S11]  /*5b00*/  @!P2 R2UR UR5, R15 ;  /* 0x000000000f05a2ca */ /* 0x000ff600000e0000 */
[----:B------:R-:W-:Y:S02]  /*5b10*/  @!UPT UIADD3 URZ, UPT, UPT, URZ, URZ, URZ ;  /* 0x000000fffffff290 */ /* 0x000fe4000fffe0ff */
[----:B------:R1:W-:Y:S01]  /*5b20*/  @!UP0 UTMALDG.5D.IM2COL [UR8], [UR4], UR6 ;  /* 0x00000008040083b4 */ /* 0x0003e20008060006 */
[----:B------:R2:W-:Y:S01]  /*5b30*/  @!P2 SYNCS.ARRIVE.TRANS64.RED.A0TR RZ, [UR20+0x100], R0 ;  /* 0x00010000ffffa9a7 */ /* 0x0005e20008300414 */
[----:B------:R-:W-:Y:S01]  /*5b40*/  SYNCS.ARRIVE.TRANS64.RED.A1T0 RZ, [UR49], RZ ;  /* 0x000000ffffff79a7 */ /* 0x000fe20008100431 */
[----:B--2---:R-:W-:Y:S01]  /*5b50*/  @!P2 IMAD.MOV.U32 R0, RZ, 0x20, RZ ;  /* 0x00000020ff00a824 */ /* 0x004fe200078e00ff */
[----:B------:R-:W2:Y:S03]  /*5b60*/  SYNCS.PHASECHK.TRANS64.TRYWAIT P1, [UR20+0x128], R8 ;  /* 0x00012808ff0075a7 */ /* 0x000ea60008021114 */
[----:B------:R-:W-:Y:S01]  /*5b70*/  @!P2 IMAD.MOV.U32 R0, RZ, 0x400, R0 ;  /* 0x00000400ff00a824 */ /* 0x000fe200078e0000 */
[----:B-12---:R-:W-:Y:S06]  /*5b80*/  @!P1 BRA `(.L_x_99) ;  /* 0x00000058004c9947 */ /* 0x006fec0003800000 */
.L_x_210:
[----:B------:R-:W-:Y:S01]  /*5b90*/  @!P2 R2UR UR4, R0 ;  /* 0x000000000004a2ca */ /* 0x000fe200000e0000 */
[----:B------:R-:W-:Y:S01]  /*5ba0*/  VOTEU.ALL UP0, P2 ;  /* 0x0000000000ff7886 */ /* 0x000fe20001000000 */
[----:B-1----:R-:W-:Y:S04]  /*5bb0*/  @!P2 IADD3 R2, P1, PT, R12, 0x680, RZ ;  /* 0x000006800c02a810 */ /* 0x002fe80007f3e0ff */
[----:B------:R-:W-:Y:S01]  /*5bc0*/  @!P2 R2UR UR5, R2 ;  /* 0x000000000205a2ca */ /* 0x000fe200000e0000 */
[----:B------:R-:W-:Y:S01]  /*5bd0*/  @!P2 IMAD.X R0, RZ, RZ, R13, P1 ;  /* 0x000000ffff00a224 */ /* 0x000fe200008e060d */
[----:B------:R-:W-:Y:S02]  /*5be0*/  @!UP0 UIADD3 UR10, UPT, UPT, UR7, 0x20, URZ ;  /* 0x00000020070a8890 */ /* 0x000fe4000fffe0ff */
[----:B------:R-:W-:Y:S03]  /*5bf0*/  @!UP0 UIADD3 UR8, UPT, UPT, UR20, 0x2200, URZ ;  /* 0x0000220014088890 */ /* 0x000fe6000fffe0ff */
[----:B------:R-:W-:Y:S01]  /*5c00*/  @!UP0 UPRMT UR6, UR4, 0x5410, URZ ;  /* 0x0000541004068896 */ /* 0x000fe200080000ff */
[----:B------:R-:W-:Y:S01]  /*5c10*/  @!P2 R2UR UR4, R0 ;  /* 0x000000000004a2ca */ /* 0x000fe200000e0000 */
[----:B------:R-:W-:Y:S01]  /*5c20*/  VOTEU.ALL UP0, P2 ;  /* 0x0000000000ff7886 */ /* 0x000fe20001000000 */
[----:B------:R-:W-:Y:S03]  /*5c30*/  @!P2 IMAD.MOV.U32 R0, RZ, RZ, 0x2000 ;  /* 0x00002000ff00a424 */ /* 0x000fe600078e00ff */
[----:B------:R-:W-:Y:S01]  /*5c40*/  IMAD.U32 R14, RZ, RZ, UR5 ;  /* 0x00000005ff0e7e24 */ /* 0x000fe2000f8e00ff */
[----:B------:R-:W-:Y:S07]  /*5c50*/  @!UP0 UMOV UR9, UR36 ;  /* 0x0000002400098c82 */ /* 0x000fee0008000000 */
        /* <DEDUP_REMOVED lines=11> */
.L_x_212:
[----:B------:R-:W-:Y:S01]  /*5d10*/  @!P2 R2UR UR4, R0 ;  /* 0x000000000004a2ca */ /* 0x000fe200000e0000 */
[----:B------:R-:W-:Y:S01]  /*5d20*/  VOTEU.ALL UP0, P2 ;  /* 0x0000000000ff7886 */ /* 0x000fe20001000000 */
[----:B-1----:R-:W-:Y:S02]  /*5d30*/  @!P2 IADD3 R2, P1, PT, R12, 0x680, RZ ;  /* 0x000006800c02a810 */ /* 0x002fe40007f3e0ff */
[----:B------:R-:W-:Y:S02]  /*5d40*/  @P0 SHF.R.U32.HI R4, RZ, 0x10, R5 ;  /* 0x00000010ff040819 */ /* 0x000fe40000011605 */
[----:B------:R-:W-:Y:S01]  /*5d50*/  @!P2 R2UR UR5, R2 ;  /* 0x000000000205a2ca */ /* 0x000fe200000e0000 */
[----:B------:R-:W-:Y:S01]  /*5d60*/  @!P2 IMAD.X R0, RZ, RZ, R13, P1 ;  /* 0x000000ffff00a224 */ /* 0x000fe200008e060d */
[----:B------:R-:W-:Y:S01]  /*5d70*/  @!UP0 UIADD3 UR10, UPT, UPT, UR7, 0x40, URZ ;  /* 0x00000040070a8890 */ /* 0x000fe2000fffe0ff */
[----:B------:R-:W-:Y:S01]  /*5d80*/  @P0 R2UR UR53, R4 ;  /* 0x00000000043502ca */ /* 0x000fe200000e0000 */
        /* <DEDUP_REMOVED lines=14> */
[----:B------:R-:W2:Y:S02]  /*5e70*/  SYNCS.PHASECHK.TRANS64.TRYWAIT P1, [UR20+0x138], R8 ;  /* 0x00013808ff0075a7 */ /* 0x000ea40008021114 */
[----:B-12---:R-:W-:Y:S05]  /*5e80*/  @!P1 BRA `(.L_x_101) ;  /* 0x0000005400bc9947 */ /* 0x006fea0003800000 */
.L_x_214:
[----:B-1----:R-:W-:Y:S01]  /*5e90*/  @!P2 IMAD.MOV.U32 R0, RZ, 0x20, RZ ;  /* 0x00000020ff00a824 */ /* 0x002fe200078e00ff */
[----:B------:R-:W-:Y:S01]  /*5ea0*/  @!P2 IADD3 R2, P0, PT, R12, 0x680, RZ ;  /* 0x000006800c02a810 */ /* 0x000fe20007f1e0ff */
[----:B------:R-:W-:Y:S01]  /*5eb0*/  VOTEU.ALL UP0, P2 ;  /* 0x0000000000ff7886 */ /* 0x000fe20001000000 */
[----:B------:R-:W-:Y:S01]  /*5ec0*/  R2UR UR22, R91 ;  /* 0x000000005b1672ca */ /* 0x000fe200000e0000 */
[----:B------:R-:W-:Y:S01]  /*5ed0*/  @!P2 IMAD.MOV.U32 R0, RZ, 0x400, R0 ;  /* 0x00000400ff00a824 */ /* 0x000fe200078e0000 */
[----:B------:R-:W-:Y:S01]  /*5ee0*/  @!P2 R2UR UR5, R2 ;  /* 0x000000000205a2ca */ /* 0x000fe200000e0000 */
[----:B------:R-:W-:Y:S01]  /*5ef0*/  UPLOP3.LUT UP4, UPT, UPT, UPT, UPT, 0x80, 0x8 ;  /* 0x000000000008789c */ /* 0x000fe20003f8f070 */
[----:B------:R-:W-:Y:S01]  /*5f00*/  R2UR UR21, R92 ;  /* 0x000000005c1572ca */ /* 0x000fe200000e0000 */
[----:B------:R-:W-:Y:S01]  /*5f10*/  @!UP0 UIADD3 UR8, UPT, UPT, UR20, 0x6200, URZ ;  /* 0x0000620014088890 */ /* 0x000fe2000fffe0ff */
[----:B------:R-:W-:Y:S01]  /*5f20*/  @!P2 R2UR UR4, R0 ;  /* 0x000000000004a2ca */ /* 0x000fe200000e0000 */
[----:B------:R-:W-:Y:S01]  /*5f30*/  @!P2 IMAD.X R0, RZ, RZ, R13, P0 ;  /* 0x000000ffff00a224 */ /* 0x000fe200000e060d */
[----:B------:R-:W-:Y:S01]  /*5f40*/  @!UP0 UIADD3 UR10, UPT, UPT, UR7, 0x60, URZ ;  /* 0x00000060070a8890 */ /* 0x000fe2000fffe0ff */
[----:B------:R-:W-:Y:S01]  /*5f50*/  LOP3.LUT R10, R10, 0x1, RZ, 0x3c, !PT ;  /* 0x000000010a0a7812 */ /* 0x000fe200078e3cff */
[----:B------:R-:W-:Y:S01]  /*5f60*/  @!UP0 UIADD3 UR9, UPT, UPT, UR20, 0x118, URZ ;  /* 0x0000011814098890 */ /* 0x000fe2000fffe0ff */
[----:B------:R-:W-:Y:S02]  /*5f70*/  LOP3.LUT R9, R9, 0x1, RZ, 0x3c, !PT ;  /* 0x0000000109097812 */ /* 0x000fe400078e3cff */
[----:B------:R-:W-:Y:S02]  /*5f80*/  UIADD3 UR24, UPT, UPT, UR15, UR22, URZ ;  /* 0x000000160f187290 */ /* 0x000fe4000fffe0ff */
[----:B------:R-:W-:Y:S02]  /*5f90*/  IMAD.U32 R4, RZ, RZ, UR5 ;  /* 0x00000005ff047e24 */ /* 0x000fe4000f8e00ff */
[----:B------:R-:W-:Y:S02]  /*5fa0*/  UIADD3 UR52, UPT, UPT, UR16, UR21, URZ ;  /* 0x0000001510347290 */ /* 0x000fe4000fffe0ff */
[----:B------:R-:W-:Y:S01]  /*5fb0*/  @!UP0 UPRMT UR6, UR4, 0x5410, URZ ;  /* 0x0000541004068896 */ /* 0x000fe200080000ff */
[----:B------:R-:W-:Y:S01]  /*5fc0*/  @!P2 R2UR UR4, R0 ;  /* 0x000000000004a2ca */ /* 0x000fe200000e0000 */
[----:B------:R-:W-:Y:S11]  /*5fd0*/  VOTEU.ALL UP0, P2 ;  /* 0x0000000000ff7886 */ /* 0x000ff60001000000 */
[----:B------:R-:W-:Y:S01]  /*5fe0*/  @!UPT UIADD3 URZ, UPT, UPT, URZ, URZ, URZ ;  /* 0x000000fffffff290 */ /* 0x000fe2000fffe0ff */
[----:B------:R-:W-:Y:S01]  /*5ff0*/  IMAD.U32 R5, RZ, RZ, UR4 ;  /* 0x00000004ff057e24 */ /* 0x000fe2000f8e00ff */
[----:B------:R-:W-:Y:S04]  /*6000*/  @!P2 R2UR UR4, R4 ;  /* 0x000000000404a2ca */ /* 0x000fe800000e0000 */
[----:B------:R-:W-:Y:S11]  /*6010*/  @!P2 R2UR UR5, R5 ;  /* 0x000000000505a2ca */ /* 0x000ff600000e0000 */
[----:B------:R-:W-:Y:S02]  /*6020*/  @!UPT UIADD3 URZ, UPT, UPT, URZ, URZ, URZ ;  /* 0x000000fffffff290 */ /* 0x000fe4000fffe0ff */
[----:B------:R1:W-:Y:S01]  /*6030*/  @!UP0 UTMALDG.5D.IM2COL [UR8], [UR4], UR6 ;  /* 0x00000008040083b4 */ /* 0x0003e20008060006 */
[----:B------:R1:W-:Y:S01]  /*6040*/  @!P2 SYNCS.ARRIVE.TRANS64.RED.A0TR RZ, [UR20+0x118], R3 ;  /* 0x00011803ffffa9a7 */ /* 0x0003e20008300414 */
[----:B------:R-:W-:Y:S01]  /*6050*/  SYNCS.ARRIVE.TRANS64.RED.A1T0 RZ, [UR46], RZ ;  /* 0x000000ffffff79a7 */ /* 0x000fe2000810042e */
[----:B------:R-:W-:Y:S05]  /*6060*/  BRA.U UP2, `(.L_x_102) ;  /* 0xfffffff102147547 */ /* 0x000fea000b83ffff */
[----:B------:R-:W-:-:S04]  /*6070*/  SHF.L.U32 R2, R10, 0x1f, RZ ;  /* 0x0000001f0a027819 */ /* 0x000fc800000006ff */
[----:B------:R-:W2:Y:S02]  /*6080*/  SYNCS.PHASECHK.TRANS64.TRYWAIT P0, [UR20+0x120], R2 ;  /* 0x00012002ff0075a7 */ /* 0x000ea40008001114 */
[----:B--2---:R-:W-:Y:S05]  /*6090*/  @!P0 BRA `(.L_x_103) ;  /* 0x0000005400508947 */ /* 0x004fea0003800000 */
.L_x_216:
[----:B------:R-:W3:Y:S02]  /*60a0*/  SYNCS.PHASECHK.TRANS64.TRYWAIT P0, [UR20+0x128], R2 ;  /* 0x00012802ff0075a7 */ /* 0x000ee40008001114 */
[----:B---3--:R-:W-:Y:S05]  /*60b0*/  @!P0 BRA `(.L_x_104) ;  /* 0x0000005400608947 */ /* 0x008fea0003800000 */
.L_x_218:
[----:B------:R-:W3:Y:S02]  /*60c0*/  SYNCS.PHASECHK.TRANS64.TRYWAIT P0, [UR20+0x130], R2 ;  /* 0x00013002ff0075a7 */ /* 0x000ee40008001114 */
[----:B---3--:R-:W-:Y:S05]  /*60d0*/  @!P0 BRA `(.L_x_105) ;  /* 0x0000005400708947 */ /* 0x008fea0003800000 */
.L_x_220:
[----:B--2---:R-:W-:-:S07]  /*60e0*/  MOV R0, UR20 ;  /* 0x0000001400007c02 */ /* 0x004fce0008000f00 */
.L_x_106:
[----:B--2---:R-:W-:-:S04]  /*60f0*/  SHF.L.U32 R2, R10, 0x1f, RZ ;  /* 0x0000001f0a027819 */ /* 0x004fc800000006ff */
[----:B------:R2:W3:Y:S03]  /*6100*/  SYNCS.PHASECHK.TRANS64.TRYWAIT P0, [R0+URZ+0x138], R2 ;  /* 0x00013802000075a7 */ /* 0x0004e600080011ff */
[----:B---3--:R-:W-:Y:S05]  /*6110*/  @!P0 NANOSLEEP.SYNCS 0x989680 ;  /* 0x009896800000895d */ /* 0x008fea0003900000 */
[----:B------:R-:W3:Y:S02]  /*6120*/  @!P0 SYNCS.PHASECHK.TRANS64 P0, [R0+URZ+0x138], R2 ;  /* 0x00013802000085a7 */ /* 0x000ee400080010ff */
[----:B-1-3--:R-:W-:Y:S05]  /*6130*/  @P0 EXIT ;  /* 0x000000000000094d */ /* 0x00afea0003800000 */
[----:B------:R-:W-:Y:S05]  /*6140*/  BRA `(.L_x_106) ;  /* 0xfffffffc00e87947 */ /* 0x000fea000383ffff */
.L_x_91:
[----:B------:R-:W-:-:S06]  /*6150*/  UISETP.GE.AND UP0, UPT, UR18, 0x4, UPT ;  /* 0x000000041200788c */ /* 0x000fcc000bf06270 */
[----:B------:R-:W-:-:S13]  /*6160*/  PLOP3.LUT P0, PT, PT, PT, UP0, 0x80, 0x8 ;  /* 0x000000000008781c */ /* 0x000fda0003f0f008 */
[----:B-1----:R-:W-:Y:S05]  /*6170*/  @!P0 EXIT ;  /* 0x000000000000894d */ /* 0x002fea0003800000 */
[----:B------:R-:W1:Y:S08]  /*6180*/  S2UR UR4, SR_CgaCtaId ;  /* 0x00000000000479c3 */ /* 0x000e700000008800 */
[----:B------:R-:W-:Y:S01]  /*6190*/  BAR.SYNC.DEFER_BLOCKING 0x6, 0xa0 ;  /* 0x0182800000007b1d */ /* 0x000fe20000010000 */
[C---:B------:R-:W-:Y:S01]  /*61a0*/  IMAD.SHL.U32 R0, R81.reuse, 0x20, RZ ;  /* 0x0000002051007824 */ /* 0x040fe200078e00ff */
[C---:B------:R-:W-:Y:S01]  /*61b0*/  SHF.L.U32 R37, R81.reuse, 0x10, RZ ;  /* 0x0000001051257819 */ /* 0x040fe200000006ff */
[C---:B------:R-:W-:Y:S01]  /*61c0*/  IMAD.SHL.U32 R80, R81.reuse, 0x4, RZ ;  /* 0x0000000451507824 */ /* 0x040fe200078e00ff */
[----:B------:R-:W-:Y:S01]  /*61d0*/  LOP3.LUT R82, R81, 0x60, RZ, 0xc0, !PT ;  /* 0x0000006051527812 */ /* 0x000fe200078ec0ff */
[----:B------:R-:W-:Y:S01]  /*61e0*/  HFMA2 R79, -RZ, RZ, 0, 5.9604644775390625e-08 ;  /* 0x00000001ff4f7431 */ /* 0x000fe200000001ff */
[----:B------:R-:W-:-:S02]  /*61f0*/  UMOV UR50, 0x400 ;  /* 0x0000040000327882 */ /* 0x000fc40000000000 */
[----:B------:R-:W2:Y:S01]  /*6200*/  LDC.64 R74, c[0x0][0x9b0] ;  /* 0x00026c00ff4a7b82 */ /* 0x000ea20000000a00 */
[----:B------:R-:W3:Y:S01]  /*6210*/  LDCU.128 UR8, c[0x0][0xb80] ;  /* 0x00017000ff0877ac */ /* 0x000ee20008000c00 */
[----:B------:R-:W-:Y:S01]  /*6220*/  LOP3.LUT R4, R0, 0xc0, RZ, 0xc0, !PT ;  /* 0x000000c000047812 */ /* 0x000fe200078ec0ff */
[----:B------:R-:W-:Y:S01]  /*6230*/  HFMA2 R77, -RZ, RZ, 0, 0 ;  /* 0x00000000ff4d7431 */ /* 0x000fe200000001ff */
[C---:B------:R-:W-:Y:S01]  /*6240*/  LOP3.LUT R95, R81.reuse, 0x2, RZ, 0xc0, !PT ;  /* 0x00000002515f7812 */ /* 0x040fe200078ec0ff */
[----:B------:R-:W-:Y:S01]  /*6250*/  IMAD.MOV.U32 R78, RZ, RZ, RZ ;  /* 0x000000ffff4e7224 */ /* 0x000fe200078e00ff */
[----:B------:R-:W-:Y:S01]  /*6260*/  LOP3.LUT R80, R4, 0x18, R80, 0xf8, !PT ;  /* 0x0000001804507812 */ /* 0x000fe200078ef850 */
[----:B------:R-:W4:Y:S01]  /*6270*/  LDCU UR62, c[0x0][0x370] ;  /* 0x00006e00ff3e77ac */ /* 0x000f220008000800 */
[----:B------:R-:W2:Y:S01]  /*6280*/  LDC.64 R72, c[0x0][0x9a8] ;  /* 0x00026a00ff487b82 */ /* 0x000ea20000000a00 */
[----:B------:R-:W-:Y:S02]  /*6290*/  LOP3.LUT R81, R81, 0x4, RZ, 0xc0, !PT ;  /* 0x0000000451517812 */ /* 0x000fe400078ec0ff */
[----:B------:R-:W-:Y:S01]  /*62a0*/  LOP3.LUT R80, R80, 0xf20, R0, 0xf8, !PT ;  /* 0x00000f2050507812 */ /* 0x000fe200078ef800 */
[----:B------:R-:W2:Y:S01]  /*62b0*/  LDCU UR48, c[0x0][0xc0c] ;  /* 0x00018180ff3077ac */ /* 0x000ea20008000800 */
[----:B------:R-:W-:-:S02]  /*62c0*/  MOV R36, RZ ;  /* 0x000000ff00247202 */ /* 0x000fc40000000f00 */
[----:B------:R-:W-:Y:S01]  /*62d0*/  LOP3.LUT R37, R37, 0x600000, RZ, 0xc0, !PT ;  /* 0x0060000025257812 */ /* 0x000fe200078ec0ff */
[----:B-1----:R-:W-:Y:S01]  /*62e0*/  ULEA UR50, UR4, UR50, 0x18 ;  /* 0x0000003204327291 */ /* 0x002fe2000f8ec0ff */
[----:B------:R-:W1:Y:S01]  /*62f0*/  LDCU.64 UR4, c[0x0][0x990] ;  /* 0x00013200ff0477ac */ /* 0x000e620008000a00 */
[----:B---3--:R-:W-:Y:S01]  /*6300*/  IMAD.U32 R90, RZ, RZ, UR8 ;  /* 0x00000008ff5a7e24 */ /* 0x008fe2000f8e00ff */
[----:B------:R-:W-:Y:S01]  /*6310*/  MOV R88, UR10 ;  /* 0x0000000a00587c02 */ /* 0x000fe20008000f00 */
[----:B------:R-:W-:Y:S01]  /*6320*/  IMAD.U32 R89, RZ, RZ, UR9 ;  /* 0x00000009ff597e24 */ /* 0x000fe2000f8e00ff */
[----:B------:R-:W3:Y:S01]  /*6330*/  LDCU UR38, c[0x0][0xc30] ;  /* 0x00018600ff2677ac */ /* 0x000ee20008000800 */
[----:B------:R-:W-:-:S03]  /*6340*/  IMAD.U32 R87, RZ, RZ, UR11 ;  /* 0x0000000bff577e24 */ /* 0x000fc6000f8e00ff */
[----:B------:R-:W4:Y:S01]  /*6350*/  LDS R2, [UR50+0x1a0] ;  /* 0x0001a032ff027984 */ /* 0x000f220008000800 */
[----:B------:R-:W2:Y:S01]  /*6360*/  LDCU.64 UR60, c[0x0][0x988] ;  /* 0x00013100ff3c77ac */ /* 0x000ea20008000a00 */
[----:B------:R-:W2:Y:S01]  /*6370*/  LDCU.64 UR46, c[0x0][0xc28] ;  /* 0x00018500ff2e77ac */ /* 0x000ea20008000a00 */
[----:B------:R-:W2:Y:S01]  /*6380*/  LDCU.128 UR56, c[0x0][0xc10] ;  /* 0x00018200ff3877ac */ /* 0x000ea20008000c00 */
[----:B-1----:R-:W-:Y:S01]  /*6390*/  IMAD.U32 R86, RZ, RZ, UR4 ;  /* 0x00000004ff567e24 */ /* 0x002fe2000f8e00ff */
[----:B------:R-:W-:Y:S01]  /*63a0*/  UIADD3 UR4, UPT, UPT, UR50, 0x200, URZ ;  /* 0x0000020032047890 */ /* 0x000fe2000fffe0ff */
[----:B------:R-:W-:Y:S01]  /*63b0*/  IMAD.U32 R85, RZ, RZ, UR5 ;  /* 0x00000005ff557e24 */ /* 0x000fe2000f8e00ff */
[----:B------:R-:W1:Y:S04]  /*63c0*/  LDCU UR55, c[0x0][0x374] ;  /* 0x00006e80ff3777ac */ /* 0x000e680008000800 */
[----:B------:R-:W-:Y:S01]  /*63d0*/  IMAD.U32 R76, RZ, RZ, UR4 ;  /* 0x00000004ff4c7e24 */ /* 0x000fe2000f8e00ff */
[----:B------:R-:W-:Y:S01]  /*63e0*/  UMOV UR54, URZ ;  /* 0x000000ff00367c82 */ /* 0x000fe20008000000 */
[----:B------:R-:W-:-:S02]  /*63f0*/  UMOV UR51, URZ ;  /* 0x000000ff00337c82 */ /* 0x000fc40008000000 */
[----:B------:R-:W-:-:S04]  /*6400*/  IMAD R80, R80, 0x2, R76 ;  /* 0x0000000250507824 */ /* 0x000fc800078e024c */
[--C-:B------:R-:W-:Y:S02]  /*6410*/  IMAD R95, R95, -0x10, R80.reuse ;  /* 0xfffffff05f5f7824 */ /* 0x100fe400078e0250 */
[----:B------:R-:W-:Y:S01]  /*6420*/  IMAD R94, R81, -0x10, R80 ;  /* 0xfffffff0515e7824 */ /* 0x000fe200078e0250 */
[C---:B----4-:R-:W-:Y:S02]  /*6430*/  IADD3 R3, PT, PT, R2.reuse, 0x80, RZ ;  /* 0x0000008002037810 */ /* 0x050fe40007ffe0ff */
[----:B------:R-:W-:Y:S02]  /*6440*/  LOP3.LUT R2, R2, 0xffff, RZ, 0xc0, !PT ;  /* 0x0000ffff02027812 */ /* 0x000fe400078ec0ff */
[----:B------:R-:W-:-:S05]  /*6450*/  LOP3.LUT R3, R3, 0xffff, RZ, 0xc0, !PT ;  /* 0x0000ffff03037812 */ /* 0x000fca00078ec0ff */
[----:B-123--:R4:W-:Y:S02]  /*6460*/  STL.64 [R1], R2 ;  /* 0x0000000201007387 */ /* 0x00e9e40000100a00 */
.L_x_150:
[----:B----4-:R-:W-:Y:S04]  /*6470*/  SHF.L.U32 R2, R77, 0x1f, RZ ;  /* 0x0000001f4d027819 */ /* 0x010fe800000006ff */
[----:B-1----:R-:W1:Y:S02]  /*6480*/  SYNCS.PHASECHK.TRANS64.TRYWAIT P0, [UR50+0x150], R2 ;  /* 0x00015002ff0075a7 */ /* 0x002e640008001132 */
[----:B-12---:R-:W-:Y:S05]  /*6490*/  @!P0 BRA `(.L_x_107) ;  /* 0x0000005000988947 */ /* 0x006fea0003800000 */
.L_x_222:
[----:B-1----:R-:W-:Y:S01]  /*64a0*/  LEA R2, R36, UR49, 0x2 ;  /* 0x0000003124027c11 */ /* 0x002fe2000f8e10ff */
[----:B------:R-:W1:Y:S01]  /*64b0*/  LDS.128 R4, [UR50+0x190] ;  /* 0x00019032ff047984 */ /* 0x000e620008000c00 */
[----:B------:R-:W-:Y:S02]  /*64c0*/  UIADD3 UR4, UPT, UPT, UR50, 0x158, URZ ;  /* 0x0000015832047890 */ /* 0x000fe4000fffe0ff */
[----:B------:R-:W-:Y:S01]  /*64d0*/  UISETP.GE.AND UP0, UPT, UR39, 0x1, UPT ;  /* 0x000000012700788c */ /* 0x000fe2000bf06270 */
[----:B------:R-:W-:Y:S01]  /*64e0*/  @!PT LDS RZ, [RZ] ;  /* 0x00000000fffff984 */ /* 0x000fe20000000800 */
[----:B------:R-:W-:Y:S01]  /*64f0*/  @!PT LDS RZ, [RZ] ;  /* 0x00000000fffff984 */ /* 0x000fe20000000800 */
[----:B------:R-:W-:Y:S01]  /*6500*/  @!PT LDS RZ, [RZ] ;  /* 0x00000000fffff984 */ /* 0x000fe20000000800 */
[----:B------:R-:W-:Y:S01]  /*6510*/  @!PT LDS RZ, [RZ] ;  /* 0x00000000fffff984 */ /* 0x000fe20000000800 */
[----:B------:R2:W-:Y:S06]  /*6520*/  MEMBAR.ALL.CTA ;  /* 0x0000000000007992 */ /* 0x0005ec0000008000 */
[----:B--2---:R-:W2:Y:S01]  /*6530*/  FENCE.VIEW.ASYNC.S ;  /* 0x00000000000073c6 */ /* 0x004ea20000000000 */
[----:B------:R-:W-:Y:S09]  /*6540*/  UPRMT UR4, URZ, 0x654, UR4 ;  /* 0x00000654ff047896 */ /* 0x000ff20008000004 */
[----:B--2---:R-:W-:Y:S01]  /*6550*/  SYNCS.ARRIVE.TRANS64.RED.A1T0 RZ, [UR4], RZ ;  /* 0x000000ffffff79a7 */ /* 0x004fe20008100404 */
[----:B------:R-:W5:Y:S01]  /*6560*/  LDL R2, [R2] ;  /* 0x0000000002027983 */ /* 0x000f620000100800 */
[----:B-1----:R-:W-:Y:S11]  /*6570*/  LOP3.LUT P0, RZ, R6, 0x1, RZ, 0xc0, !PT ;  /* 0x0000000106ff7812 */ /* 0x002ff6000780c0ff */
[----:B------:R-:W-:Y:S02]  /*6580*/  @!UPT UIADD3 URZ, UPT, UPT, URZ, URZ, URZ ;  /* 0x000000fffffff290 */ /* 0x000fe4000fffe0ff */
[----:B------:R-:W-:Y:S01]  /*6590*/  VOTEU.ANY UP1, P0 ;  /* 0x0000000000ff7886 */ /* 0x000fe20000020100 */
[----:B------:R-:W-:Y:S01]  /*65a0*/  PLOP3.LUT P0, PT, PT, PT, UP1, 0x80, 0x8 ;  /* 0x000000000008781c */ /* 0x000fe20003f0f018 */
[----:B------:R-:W-:Y:S11]  /*65b0*/  UP2UR UR63, UPR, URZ, 0x2 ;  /* 0x00000002ff3f7883 */ /* 0x000ff60008000000 */
[----:B------:R-:W-:Y:S01]  /*65c0*/  @!UPT UIADD3 URZ, UPT, UPT, URZ, URZ, URZ ;  /* 0x000000fffffff290 */ /* 0x000fe2000fffe0ff */
[----:B------:R-:W-:Y:S02]  /*65d0*/  @P0 MOV R3, R4 ;  /* 0x0000000400030202 */ /* 0x000fe40000000f00 */
[----:B------:R-:W-:Y:S02]  /*65e0*/  @P0 LOP3.LUT R0, R5, 0xffff, RZ, 0xc0, !PT ;  /* 0x0000ffff05000812 */ /* 0x000fe400078ec0ff */
[----:B------:R-:W-:Y:S02]  /*65f0*/  @P0 R2UR UR5, R3 ;  /* 0x00000000030502ca */ /* 0x000fe400000e0000 */
[----:B------:R-:W-:Y:S11]  /*6600*/  @P0 R2UR UR4, R0 ;  /* 0x00000000000402ca */ /* 0x000ff600000e0000 */
[----:B------:R-:W-:Y:S02]  /*6610*/  @UP1 UMOV UR37, UR5 ;  /* 0x0000000500251c82 */ /* 0x000fe40008000000 */
[----:B------:R-:W-:Y:S01]  /*6620*/  @UP1 UMOV UR36, UR4 ;  /* 0x0000000400241c82 */ /* 0x000fe20008000000 */
[----:B------:R-:W-:Y:S05]  /*6630*/  BRA.U !UP0, `(.L_x_108) ;  /* 0x0000000108cc7547 */ /* 0x000fea000b800000 */
[----:B------:R-:W1:Y:S01]  /*6640*/  LDCU UR9, c[0x0][0xc20] ;  /* 0x00018400ff0977ac */ /* 0x000e620008000800 */
[----:B------:R-:W-:Y:S02]  /*6650*/  UIMAD.WIDE.U32 UR4, UR55, UR59, URZ ;  /* 0x0000003b370472a5 */ /* 0x000fe4000f8e00ff */
[----:B------:R-:W-:Y:S02]  /*6660*/  UIMAD.WIDE.U32 UR6, UR62, UR56, URZ ;  /* 0x000000383e0672a5 */ /* 0x000fe4000f8e00ff */
[----:B------:R-:W-:Y:S02]  /*6670*/  UIMAD.WIDE.U32 UR10, UR36, UR59, URZ ;  /* 0x0000003b240a72a5 */ /* 0x000fe4000f8e00ff */
[----:B------:R-:W-:Y:S02]  /*6680*/  UISETP.NE.AND UP0, UPT, UR58, 0x1, UPT ;  /* 0x000000013a00788c */ /* 0x000fe4000bf05270 */
[----:B------:R-:W-:Y:S02]  /*6690*/  UISETP.NE.AND UP1, UPT, UR48, 0x1, UPT ;  /* 0x000000013000788c */ /* 0x000fe4000bf25270 */
[----:B------:R-:W-:Y:S02]  /*66a0*/  UISETP.NE.AND UP2, UPT, UR39, 0x1, UPT ;  /* 0x000000012700788c */ /* 0x000fe4000bf45270 */
[----:B------:R-:W-:Y:S01]  /*66b0*/  UIMAD.WIDE.U32 UR12, UR37, UR56, URZ ;  /* 0x00000038250c72a5 */ /* 0x000fe2000f8e00ff */
[----:B------:R-:W-:Y:S01]  /*66c0*/  UMOV UR4, UR5 ;  /* 0x0000000500047c82 */ /* 0x000fe20008000000 */
[----:B------:R-:W-:Y:S01]  /*66d0*/  UMOV UR6, UR11 ;  /* 0x0000000b00067c82 */ /* 0x000fe20008000000 */
[----:B-1----:R-:W-:Y:S03]  /*66e0*/  USHF.R.U32.HI UR8, URZ, UR9, UR4 ;  /* 0x00000009ff087299 */ /* 0x002fe60008011604 */
[----:B------:R-:W-:Y:S02]  /*66f0*/  UMOV UR4, UR7 ;  /* 0x0000000700047c82 */ /* 0x000fe40008000000 */
[----:B------:R-:W-:Y:S02]  /*6700*/  USHF.R.U32.HI UR5, URZ, UR57, UR4 ;  /* 0x00000039ff057299 */ /* 0x000fe40008011604 */
[----:B------:R-:W-:Y:S02]  /*6710*/  USEL UR4, UR55, UR8, !UP0 ;  /* 0x0000000837047287 */ /* 0x000fe4000c000000 */
[----:B------:R-:W-:Y:S02]  /*6720*/  USHF.R.U32.HI UR8, URZ, UR9, UR6 ;  /* 0x00000009ff087299 */ /* 0x000fe40008011606 */
[----:B------:R-:W-:Y:S02]  /*6730*/  UIMAD.WIDE.U32 UR6, UR4, UR46, URZ ;  /* 0x0000002e040672a5 */ /* 0x000fe4000f8e00ff */
[----:B------:R-:W-:Y:S02]  /*6740*/  USEL UR9, UR62, UR5, !UP1 ;  /* 0x000000053e097287 */ /* 0x000fe4000c800000 */
[----:B------:R-:W-:Y:S02]  /*6750*/  USEL UR8, UR36, UR8, !UP0 ;  /* 0x0000000824087287 */ /* 0x000fe4000c000000 */
[----:B------:R-:W-:Y:S01]  /*6760*/  UIMAD.WIDE.U32 UR10, UR9, UR46, URZ ;  /* 0x0000002e090a72a5 */ /* 0x000fe2000f8e00ff */
[----:B------:R-:W-:Y:S01]  /*6770*/  UMOV UR6, UR7 ;  /* 0x0000000700067c82 */ /* 0x000fe20008000000 */
[----:B------:R-:W-:Y:S01]  /*6780*/  UMOV UR5, UR13 ;  /* 0x0000000d00057c82 */ /* 0x000fe20008000000 */
[----:B------:R-:W-:Y:S02]  /*6790*/  @UP2 USHF.R.U32.HI UR4, URZ, UR47, UR6 ;  /* 0x0000002fff042299 */ /* 0x000fe40008011606 */
[----:B------:R-:W-:Y:S02]  /*67a0*/  USHF.R.U32.HI UR5, URZ, UR57, UR5 ;  /* 0x00000039ff057299 */ /* 0x000fe40008011605 */
[----:B------:R-:W-:Y:S02]  /*67b0*/  UIMAD UR4, UR39, UR4, URZ ;  /* 0x00000004270472a4 */ /* 0x000fe4000f8e02ff */
[----:B------:R-:W-:Y:S02]  /*67c0*/  USEL UR5, UR37, UR5, !UP1 ;  /* 0x0000000525057287 */ /* 0x000fe4000c800000 */
[----:B------:R-:W-:Y:S01]  /*67d0*/  UISETP.GE.AND UP0, UPT, UR8, UR4, UPT ;  /* 0x000000040800728c */ /* 0x000fe2000bf06270 */
[----:B------:R-:W-:Y:S01]  /*67e0*/  UMOV UR6, UR11 ;  /* 0x0000000b00067c82 */ /* 0x000fe20008000000 */
[----:B------:R-:W-:Y:S02]  /*67f0*/  UIMAD.WIDE.U32 UR10, UR8, UR46, URZ ;  /* 0x0000002e080a72a5 */ /* 0x000fe4000f8e00ff */
[----:B------:R-:W-:Y:S04]  /*6800*/  @UP2 USHF.R.U32.HI UR9, URZ, UR47, UR6 ;  /* 0x0000002fff092299 */ /* 0x000fe80008011606 */
[----:B------:R-:W-:Y:S01]  /*6810*/  UIMAD UR6, UR39, UR9, URZ ;  /* 0x00000009270672a4 */ /* 0x000fe2000f8e02ff */
[----:B------:R-:W-:Y:S03]  /*6820*/  UMOV UR4, UR11 ;  /* 0x0000000b00047c82 */ /* 0x000fe60008000000 */
[----:B------:R-:W-:Y:S02]  /*6830*/  UISETP.GE.OR UP0, UPT, UR5, UR6, UP0 ;  /* 0x000000060500728c */ /* 0x000fe40008706670 */
[----:B------:R-:W-:Y:S02]  /*6840*/  USHF.R.U32.HI UR4, URZ, UR47, UR4 ;  /* 0x0000002fff047299 */ /* 0x000fe40008011604 */
[----:B------:R-:W-:Y:S02]  /*6850*/  UIMAD.WIDE.U32 UR6, UR5, UR46, URZ ;  /* 0x0000002e050672a5 */ /* 0x000fe4000f8e00ff */
[----:B------:R-:W-:Y:S02]  /*6860*/  USEL UR11, UR8, UR4, !UP2 ;  /* 0x00000004080b7287 */ /* 0x000fe4000d000000 */
[----:B------:R-:W-:Y:S02]  /*6870*/  UIADD3 UR6, UPT, UPT, -UR5, URZ, URZ ;  /* 0x000000ff05067290 */ /* 0x000fe4000fffe1ff */
[----:B------:R-:W-:Y:S02]  /*6880*/  UIADD3 UR10, UPT, UPT, -UR11, URZ, URZ ;  /* 0x000000ff0b0a7290 */ /* 0x000fe4000fffe1ff */
[----:B------:R-:W-:Y:S02]  /*6890*/  UIMAD UR6, UR48, UR6, UR37 ;  /* 0x00000006300672a4 */ /* 0x000fe4000f8e0225 */
[----:B------:R-:W-:Y:S01]  /*68a0*/  UIMAD UR10, UR39, UR10, UR8 ;  /* 0x0000000a270a72a4 */ /* 0x000fe2000f8e0208 */
[----:B------:R-:W-:Y:S01]  /*68b0*/  @!UP0 UMOV UR4, UR7 ;  /* 0x0000000700048c82 */ /* 0x000fe20008000000 */
[----:B------:R-:W-:Y:S02]  /*68c0*/  UIADD3 UR7, UPT, UPT, -UR8, URZ, URZ ;  /* 0x000000ff08077290 */ /* 0x000fe4000fffe1ff */
[----:B------:R-:W-:Y:S04]  /*68d0*/  @!UP0 USHF.R.U32.HI UR4, URZ, UR47, UR4 ;  /* 0x0000002fff048299 */ /* 0x000fe80008011604 */
[----:B------:R-:W-:Y:S04]  /*68e0*/  @!UP0 USEL UR4, UR5, UR4, !UP2 ;  /* 0x0000000405048287 */ /* 0x000fe8000d000000 */
[----:B------:R-:W-:Y:S02]  /*68f0*/  @!UP0 UIMAD UR9, UR9, UR10, UR4 ;  /* 0x0000000a090982a4 */ /* 0x000fe4000f8e0204 */
[----:B------:R-:W-:Y:S02]  /*6900*/  @!UP0 UIADD3 UR10, UPT, UPT, UR11, -UR4, URZ ;  /* 0x800000040b0a8290 */ /* 0x000fe4000fffe0ff */
[----:B------:R-:W-:Y:S02]  /*6910*/  UIMAD UR4, UR58, UR7, UR36 ;  /* 0x000000073a0472a4 */ /* 0x000fe4000f8e0224 */
[----:B------:R-:W-:Y:S03]  /*6920*/  @!UP0 UIMAD UR8, UR10, UR39, UR5 ;  /* 0x000000270a0882a4 */ /* 0x000fe6000f8e0205 */
[----:B------:R-:W-:Y:S02]  /*6930*/  @!UP0 UMOV UR5, UR9 ;  /* 0x0000000900058c82 */ /* 0x000fe40008000000 */
[----:B------:R-:W-:Y:S02]  /*6940*/  UIMAD UR37, UR5, UR48, UR6 ;  /* 0x00000030052572a4 */ /* 0x000fe4000f8e0206 */
[----:B------:R-:W-:Y:S11]  /*6950*/  UIMAD UR36, UR8, UR58, UR4 ;  /* 0x0000003a082472a4 */ /* 0x000ff6000f8e0204 */
[----:B------:R-:W-:Y:S01]  /*6960*/  @!UPT UIADD3 URZ, UPT, UPT, URZ, URZ, URZ ;  /* 0x000000fffffff290 */ /* 0x000fe2000fffe0ff */
.L_x_108:
[----:B------:R-:W-:Y:S01]  /*6970*/  UISETP.NE.AND UP0, UPT, UR38, 0x1, UPT ;  /* 0x000000012600788c */ /* 0x000fe2000bf05270 */
[----:B------:R-:W-:Y:S01]  /*6980*/  @P0 SHF.R.U32.HI R4, RZ, 0x10, R5 ;  /* 0x00000010ff040819 */ /* 0x000fe20000011605 */
[----:B------:R-:W-:Y:S01]  /*6990*/  USHF.L.U32 UR41, UR24, 0x7, URZ ;  /* 0x0000000718297899 */ /* 0x000fe200080006ff */
[----:B------:R-:W-:Y:S01]  /*69a0*/  R2UR UR11, R96 ;  /* 0x00000000600b72ca */ /* 0x000fe200000e0000 */
[----:B------:R-:W-:Y:S01]  /*69b0*/  BSSY.RECONVERGENT B6, `(.L_x_109) ;  /* 0x0000035000067945 */ /* 0x000fe20003800200 */
[----:B------:R-:W-:Y:S02]  /*69c0*/  @P0 R2UR UR11, R4 ;  /* 0x00000000040b02ca */ /* 0x000fe400000e0000 */
[----:B------:R-:W-:Y:S04]  /*69d0*/  LOP3.LUT P0, RZ, R76, 0x1b0, RZ, 0xc0, !PT ;  /* 0x000001b04cff7812 */ /* 0x000fe8000780c0ff */
[----:B------:R-:W1:Y:S07]  /*69e0*/  @!UP0 LDCU.128 UR12, c[0x0][0xc10] ;  /* 0x00018200ff0c87ac */ /* 0x000e6e0008000c00 */
[----:B------:R-:W-:Y:S01]  /*69f0*/  IMAD.U32 R96, RZ, RZ, UR11 ;  /* 0x0000000bff607e24 */ /* 0x000fe2000f8e00ff */
[----:B------:R-:W2:Y:S01]  /*6a00*/  @!UP0 LDCU UR5, c[0x0][0xc0c] ;  /* 0x00018180ff0587ac */ /* 0x000ea20008000800 */
[----:B------:R-:W3:Y:S01]  /*6a10*/  @!UP0 LDCU UR10, c[0x0][0xc20] ;  /* 0x00018400ff0a87ac */ /* 0x000ee20008000800 */
[----:B-1----:R-:W-:Y:S02]  /*6a20*/  UIMAD.WIDE.U32 UR8, UR37, UR12, URZ ;  /* 0x0000000c250872a5 */ /* 0x002fe4000f8e00ff */
[----:B------:R-:W-:Y:S02]  /*6a30*/  UIMAD.WIDE.U32 UR6, UR36, UR15, URZ ;  /* 0x0000000f240672a5 */ /* 0x000fe4000f8e00ff */
[----:B------:R-:W-:Y:S03]  /*6a40*/  @!UP0 UISETP.NE.AND UP1, UPT, UR14, 0x1, UPT ;  /* 0x000000010e00888c */ /* 0x000fe6000bf25270 */
[----:B------:R-:W-:Y:S01]  /*6a50*/  @!UP0 UMOV UR4, UR9 ;  /* 0x0000000900048c82 */ /* 0x000fe20008000000 */
[----:B--2---:R-:W-:Y:S02]  /*6a60*/  @!UP0 UISETP.NE.AND UP2, UPT, UR5, 0x1, UPT ;  /* 0x000000010500888c */ /* 0x004fe4000bf45270 */
[----:B------:R-:W-:Y:S01]  /*6a70*/  @!UP0 USHF.R.U32.HI UR4, URZ, UR13, UR4 ;  /* 0x0000000dff048299 */ /* 0x000fe20008011604 */
[----:B------:R-:W-:Y:S02]  /*6a80*/  @!UP0 UMOV UR6, UR7 ;  /* 0x0000000700068c82 */ /* 0x000fe40008000000 */
[----:B---3--:R-:W-:Y:S02]  /*6a90*/  @!UP0 USHF.R.U32.HI UR6, URZ, UR10, UR6 ;  /* 0x0000000aff068299 */ /* 0x008fe40008011606 */
[----:B------:R-:W-:Y:S02]  /*6aa0*/  @!UP0 USEL UR7, UR37, UR4, !UP2 ;  /* 0x0000000425078287 */ /* 0x000fe4000d000000 */
[----:B------:R-:W-:Y:S04]  /*6ab0*/  @!UP0 USEL UR6, UR36, UR6, !UP1 ;  /* 0x0000000624068287 */ /* 0x000fe8000c800000 */
[----:B------:R-:W-:Y:S02]  /*6ac0*/  @!UP0 UIADD3 UR4, UPT, UPT, -UR7, UR6, URZ ;  /* 0x0000000607048290 */ /* 0x000fe4000fffe1ff */
[----:B------:R-:W-:Y:S02]  /*6ad0*/  @!UP0 UIADD3 UR6, UPT, UPT, UR7, -UR6, URZ ;  /* 0x8000000607068290 */ /* 0x000fe4000fffe0ff */
[----:B------:R-:W-:Y:S02]  /*6ae0*/  @!UP0 UIMAD UR37, UR4, UR5, UR37 ;  /* 0x00000005042582a4 */ /* 0x000fe4000f8e0225 */
[----:B------:R-:W-:Y:S01]  /*6af0*/  @!UP0 UIMAD UR36, UR6, UR14, UR36 ;  /* 0x0000000e062482a4 */ /* 0x000fe2000f8e0224 */
[----:B------:R-:W-:Y:S11]  /*6b00*/  @!P0 BRA `(.L_x_110) ;  /* 0x00000000007c8947 */ /* 0x000ff60003800000 */
[----:B------:R-:W1:Y:S01]  /*6b10*/  LDCU.64 UR8, c[0x4][0x80] ;  /* 0x01001000ff0877ac */ /* 0x000e620008000a00 */
[----:B------:R-:W-:Y:S01]  /*6b20*/  MOV R16, 0x0 ;  /* 0x0000000000107802 */ /* 0x000fe20000000f00 */
[----:B------:R-:W-:Y:S02]  /*6b30*/  HFMA2 R12, -RZ, RZ, 0, 5.9604644775390625e-08 ;  /* 0x00000001ff0c7431 */ /* 0x000fe400000001ff */
[----:B------:R-:W-:Y:S01]  /*6b40*/  IMAD.MOV.U32 R8, RZ, RZ, 0x70 ;  /* 0x00000070ff087424 */ /* 0x000fe200078e00ff */
[----:B------:R2:W3:Y:S01]  /*6b50*/  LDC.64 R14, c[0x4][R16] ;  /* 0x01000000100e7b82 */ /* 0x0004e20000000a00 */
[----:B------:R-:W4:Y:S01]  /*6b60*/  LDCU.64 UR6, c[0x4][0x88] ;  /* 0x01001100ff0677ac */ /* 0x000f220008000a00 */
[----:B------:R-:W-:Y:S01]  /*6b70*/  IMAD.MOV.U32 R13, RZ, RZ, RZ ;  /* 0x000000ffff0d7224 */ /* 0x000fe200078e00ff */
[----:B------:R-:W2:Y:S01]  /*6b80*/  LDCU.64 UR4, c[0x4][0x8] ;  /* 0x01000100ff0477ac */ /* 0x000ea20008000a00 */
[----:B-1----:R-:W-:Y:S01]  /*6b90*/  MOV R5, UR9 ;  /* 0x0000000900057c02 */ /* 0x002fe20008000f00 */
[----:B------:R-:W-:Y:S01]  /*6ba0*/  IMAD.U32 R4, RZ, RZ, UR8 ;  /* 0x00000008ff047e24 */ /* 0x000fe2000f8e00ff */
[----:B----4-:R-:W-:Y:S01]  /*6bb0*/  MOV R7, UR7 ;  /* 0x0000000700077c02 */ /* 0x010fe20008000f00 */
[----:B------:R-:W-:Y:S01]  /*6bc0*/  IMAD.U32 R6, RZ, RZ, UR6 ;  /* 0x00000006ff067e24 */ /* 0x000fe2000f8e00ff */
[----:B--2---:R-:W-:Y:S01]  /*6bd0*/  MOV R11, UR5 ;  /* 0x00000005000b7c02 */ /* 0x004fe20008000f00 */
[----:B------:R-:W-:Y:S02]  /*6be0*/  IMAD.U32 R10, RZ, RZ, UR4 ;  /* 0x00000004ff0a7e24 */ /* 0x000fe4000f8e00ff */
[----:B------:R-:W-:Y:S07]  /*6bf0*/  LEPC R20, `(.L_x_111) ;  /* 0x000000001014794e */ /* 0x000fee0000000000 */
[----:B---3-5:R-:W-:Y:S05]  /*6c00*/  CALL.ABS.NOINC R14 ;  /* 0x000000000e007343 */ /* 0x028fea0003c00000 */
.L_x_111:
[----:B------:R-:W1:Y:S01]  /*6c10*/  LDCU.64 UR8, c[0x4][0x80] ;  /* 0x01001000ff0877ac */ /* 0x000e620008000a00 */
[----:B------:R-:W2:Y:S01]  /*6c20*/  LDC.64 R16, c[0x4][R16] ;  /* 0x0100000010107b82 */ /* 0x000ea20000000a00 */
[----:B------:R-:W-:Y:S02]  /*6c30*/  HFMA2 R12, -RZ, RZ, 0, 5.9604644775390625e-08 ;  /* 0x00000001ff0c7431 */ /* 0x000fe400000001ff */
[----:B------:R-:W-:Y:S02]  /*6c40*/  IMAD.MOV.U32 R8, RZ, RZ, 0x70 ;  /* 0x00000070ff087424 */ /* 0x000fe400078e00ff */
[----:B------:R-:W-:Y:S01]  /*6c50*/  IMAD.MOV.U32 R13, RZ, RZ, RZ ;  /* 0x000000ffff0d7224 */ /* 0x000fe200078e00ff */
[----:B------:R-:W3:Y:S01]  /*6c60*/  LDCU.64 UR6, c[0x4][0x88] ;  /* 0x01001100ff0677ac */ /* 0x000ee20008000a00 */
[----:B------:R-:W4:Y:S01]  /*6c70*/  LDCU.64 UR4, c[0x4][0x8] ;  /* 0x01000100ff0477ac */ /* 0x000f220008000a00 */
[----:B-1----:R-:W-:Y:S02]  /*6c80*/  MOV R4, UR8 ;  /* 0x0000000800047c02 */ /* 0x002fe40008000f00 */
[----:B------:R-:W-:Y:S02]  /*6c90*/  MOV R5, UR9 ;  /* 0x0000000900057c02 */ /* 0x000fe40008000f00 */
[----:B---3--:R-:W-:Y:S01]  /*6ca0*/  MOV R7, UR7 ;  /* 0x0000000700077c02 */ /* 0x008fe20008000f00 */
[----:B------:R-:W-:Y:S01]  /*6cb0*/  IMAD.U32 R6, RZ, RZ, UR6 ;  /* 0x00000006ff067e24 */ /* 0x000fe2000f8e00ff */
[----:B----4-:R-:W-:Y:S01]  /*6cc0*/  MOV R11, UR5 ;  /* 0x00000005000b7c02 */ /* 0x010fe20008000f00 */
[----:B------:R-:W-:Y:S02]  /*6cd0*/  IMAD.U32 R10, RZ, RZ, UR4 ;  /* 0x00000004ff0a7e24 */ /* 0x000fe4000f8e00ff */
[----:B------:R-:W-:Y:S07]  /*6ce0*/  LEPC R20, `(.L_x_110) ;  /* 0x000000001014794e */ /* 0x000fee0000000000 */
[----:B--2---:R-:W-:Y:S05]  /*6cf0*/  CALL.ABS.NOINC R16 ;  /* 0x0000000010007343 */ /* 0x004fea0003c00000 */
.L_x_110:
[----:B------:R-:W-:Y:S05]  /*6d00*/  BSYNC.RECONVERGENT B6 ;  /* 0x0000000000067941 */ /* 0x000fea0003800200 */
.L_x_109:
[----:B------:R-:W-:Y:S02]  /*6d10*/  R2UR UR6, R93 ;  /* 0x000000005d0672ca */ /* 0x000fe400000e0000 */
[----:B------:R-:W-:Y:S02]  /*6d20*/  R2UR UR5, R86 ;  /* 0x00000000560572ca */ /* 0x000fe400000e0000 */
[----:B------:R-:W-:Y:S02]  /*6d30*/  R2UR UR4, R85 ;  /* 0x00000000550472ca */ /* 0x000fe400000e0000 */
[----:B------:R-:W-:Y:S02]  /*6d40*/  ISETP.NE.U32.AND P4, PT, R74, RZ, PT ;  /* 0x000000ff4a00720c */ /* 0x000fe40003f85070 */
[----:B------:R-:W-:Y:S02]  /*6d50*/  ISETP.NE.U32.AND P2, PT, RZ, UR60, PT ;  /* 0x0000003cff007c0c */ /* 0x000fe4000bf45070 */
[----:B------:R-:W-:Y:S02]  /*6d60*/  ISETP.NE.AND.EX P4, PT, R75, RZ, PT, P4 ;  /* 0x000000ff4b00720c */ /* 0x000fe40003f85340 */
[----:B------:R-:W-:Y:S01]  /*6d70*/  ISETP.NE.AND.EX P2, PT, RZ, UR61, PT, P2 ;  /* 0x0000003dff007c0c */ /* 0x000fe2000bf45320 */
[----:B------:R-:W-:Y:S02]  /*6d80*/  UISETP.NE.AND UP2, UPT, UR6, URZ, UPT ;  /* 0x000000ff0600728c */ /* 0x000fe4000bf45270 */
[----:B------:R-:W-:Y:S04]  /*6d90*/  UISETP.NE.U32.AND UP0, UPT, UR5, URZ, UPT ;  /* 0x000000ff0500728c */ /* 0x000fe8000bf05070 */
[----:B------:R-:W-:Y:S01]  /*6da0*/  UISETP.NE.AND.EX UP1, UPT, UR4, URZ, UPT, UP0 ;  /* 0x000000ff0400728c */ /* 0x000fe2000bf25300 */
[----:B------:R-:W-:Y:S01]  /*6db0*/  PLOP3.LUT P1, PT, PT, PT, UP2, 0x80, 0x8 ;  /* 0x000000000008781c */ /* 0x000fe20003f2f028 */
[----:B------:R-:W-:Y:S03]  /*6dc0*/  UPLOP3.LUT UP0, UPT, UPT, UPT, UPT, 0x40, 0x4 ;  /* 0x000000000004789c */ /* 0x000fe60003f0e870 */
[----:B------:R-:W-:Y:S06]  /*6dd0*/  @UP2 UPLOP3.LUT UP0, UPT, UPT, UPT, UP1, 0x80, 0x8 ;  /* 0x000000000008289c */ /* 0x000fec0003f0f010 */
[----:B------:R-:W-:Y:S01]  /*6de0*/  PLOP3.LUT P0, PT, PT, PT, UP0, 0x80, 0x8 ;  /* 0x000000000008781c */ /* 0x000fe20003f0f008 */
[----:B------:R-:W-:Y:S01]  /*6df0*/  @!UPT UIADD3 URZ, UPT, UPT, URZ, URZ, URZ ;  /* 0x000000fffffff290 */ /* 0x000fe2000fffe0ff */
[----:B------:R-:W-:Y:S11]  /*6e00*/  BRA.U !UP1, `(.L_x_112) ;  /* 0x0000000109407547 */ /* 0x000ff6000b800000 */
[----:B------:R-:W-:Y:S01]  /*6e10*/  UISETP.NE.U32.AND UP0, UPT, UR60, URZ, UPT ;  /* 0x000000ff3c00728c */ /* 0x000fe2000bf05070 */
[----:B------:R-:W-:Y:S01]  /*6e20*/  R2UR UR6, R86 ;  /* 0x00000000560672ca */ /* 0x000fe200000e0000 */
[----:B------:R-:W1:Y:S01]  /*6e30*/  LDCU.64 UR8, c[0x0][0x358] ;  /* 0x00006b00ff0877ac */ /* 0x000e620008000a00 */
[----:B------:R-:W-:Y:S02]  /*6e40*/  HFMA2 R83, -RZ, RZ, 0, 5.9604644775390625e-08 ;  /* 0x00000001ff537431 */ /* 0x000fe400000001ff */
[----:B------:R-:W-:Y:S01]  /*6e50*/  IMAD.MOV.U32 R0, RZ, RZ, 0x1 ;  /* 0x00000001ff007424 */ /* 0x000fe200078e00ff */
[----:B------:R-:W-:Y:S06]  /*6e60*/  UISETP.NE.AND.EX UP0, UPT, UR61, URZ, UPT, UP0 ;  /* 0x000000ff3d00728c */ /* 0x000fec000bf05300 */
[----:B------:R-:W-:Y:S05]  /*6e70*/  PLOP3.LUT P3, PT, PT, PT, UP0, 0x80, 0x8 ;  /* 0x000000000008781c */ /* 0x000fea0003f6f008 */
[----:B------:R-:W2:Y:S01]  /*6e80*/  @UP0 LDCU.64 UR4, c[0x0][0x988] ;  /* 0x00013100ff0407ac */ /* 0x000ea20008000a00 */
[----:B------:R-:W-:Y:S07]  /*6e90*/  @UP0 UIMAD UR6, UR53, UR6, URZ ;  /* 0x00000006350602a4 */ /* 0x000fee000f8e02ff */
[----:B------:R-:W-:Y:S01]  /*6ea0*/  @!P3 PRMT R83, R0, 0x7610, R83 ;  /* 0x000076100053b816 */ /* 0x000fe20000000053 */
[----:B--2---:R-:W-:Y:S06]  /*6eb0*/  @UP0 UIMAD.WIDE UR4, UR6, 0x4, UR4 ;  /* 0x00000004060408a5 */ /* 0x004fec000f8e0204 */
[----:B------:R-:W-:Y:S02]  /*6ec0*/  IMAD.U32 R4, RZ, RZ, UR4 ;  /* 0x00000004ff047e24 */ /* 0x000fe4000f8e00ff */
[----:B------:R-:W-:Y:S03]  /*6ed0*/  IMAD.U32 R5, RZ, RZ, UR5 ;  /* 0x00000005ff057e24 */ /* 0x000fe6000f8e00ff */
[----:B------:R-:W2:Y:S02]  /*6ee0*/  @!UP0 LDCU UR4, c[0x0][0x980] ;  /* 0x00013000ff0487ac */ /* 0x000ea40008000800 */
[----:B-1---5:R1:W5:Y:S02]  /*6ef0*/  @P3 LDG.E R41, desc[UR8][R4.64] ;  /* 0x0000000804293981 */ /* 0x022364000c1e1900 */
[----:B-12---:R-:W-:Y:S02]  /*6f00*/  @!P3 MOV R41, UR4 ;  /* 0x000000040029bc02 */ /* 0x006fe40008000f00 */
.L_x_112:
[----:B------:R-:W-:Y:S05]  /*6f10*/  @!P4 BRA `(.L_x_113) ;  /* 0x000000000024c947 */ /* 0x000fea0003800000 */
[----:B------:R-:W-:Y:S01]  /*6f20*/  ISETP.NE.U32.AND P3, PT, R72, RZ, PT ;  /* 0x000000ff4800720c */ /* 0x000fe20003f65070 */
[----:B------:R-:W1:Y:S03]  /*6f30*/  LDCU.64 UR4, c[0x0][0x358] ;  /* 0x00006b00ff0477ac */ /* 0x000e660008000a00 */
[----:B------:R-:W-:Y:S11]  /*6f40*/  ISETP.NE.AND.EX P3, PT, R73, RZ, PT, P3 ;  /* 0x000000ff4900720c */ /* 0x000ff60003f65330 */
[----:B------:R-:W-:Y:S02]  /*6f50*/  @!UPT UIADD3 URZ, UPT, UPT, URZ, URZ, URZ ;  /* 0x000000fffffff290 */ /* 0x000fe4000fffe0ff */
[----:B------:R-:W2:Y:S01]  /*6f60*/  @P3 LDC.64 R4, c[0x0][0x9a8] ;  /* 0x00026a00ff043b82 */ /* 0x000ea20000000a00 */
[----:B------:R-:W-:Y:S04]  /*6f70*/  @P3 IMAD R0, R74, UR53, RZ ;  /* 0x000000354a003c24 */ /* 0x000fe8000f8e02ff */
[----:B--2---:R-:W-:Y:S05]  /*6f80*/  @P3 IMAD.WIDE R4, R0, 0x4, R4 ;  /* 0x0000000400043825 */ /* 0x004fea00078e0204 */
[----:B-1---5:R1:W5:Y:S02]  /*6f90*/  @P3 LDG.E R38, desc[UR4][R4.64] ;  /* 0x0000000404263981 */ /* 0x022364000c1e1900 */
[----:B-1----:R-:W2:Y:S02]  /*6fa0*/  @!P3 LDC R38, c[0x0][0x9a0] ;  /* 0x00026800ff26bb82 */ /* 0x002ea40000000800 */
.L_x_113:
[----:B-----5:R-:W-:Y:S01]  /*6fb0*/  FSETP.NEU.AND P3, PT, R41, RZ, PT ;  /* 0x000000ff2900720b */ /* 0x020fe20003f6d000 */
[----:B------:R-:W1:Y:S01]  /*6fc0*/  LDCU.128 UR12, c[0x0][0xb90] ;  /* 0x00017200ff0c77ac */ /* 0x000e620008000c00 */
[----:B------:R-:W-:Y:S01]  /*6fd0*/  SEL R3, RZ, 0xffffffff, P2 ;  /* 0xffffffffff037807 */ /* 0x000fe20001000000 */
[----:B------:R-:W-:Y:S01]  /*6fe0*/  BSSY B1, `(.L_x_114) ;  /* 0x0000057000017945 */ /* 0x000fe20003800000 */
[----:B------:R-:W-:Y:S01]  /*6ff0*/  @P1 LOP3.LUT P2, RZ, R83, 0xff, RZ, 0xc0, !PT ;  /* 0x000000ff53ff1812 */ /* 0x000fe2000784c0ff */
[----:B------:R-:W-:Y:S01]  /*7000*/  IMAD.MOV.U32 R57, RZ, RZ, 0x1 ;  /* 0x00000001ff397424 */ /* 0x000fe200078e00ff */
[----:B------:R-:W-:Y:S01]  /*7010*/  @P1 SEL R0, RZ, 0xffffffff, P3 ;  /* 0xffffffffff001807 */ /* 0x000fe20001800000 */
[----:B------:R-:W-:Y:S01]  /*7020*/  IMAD.IADD R39, R37, 0x1, R2 ;  /* 0x0000000125277824 */ /* 0x000fe200078e0202 */
[----:B------:R-:W-:Y:S01]  /*7030*/  LOP3.LUT R79, R79, 0x1, RZ, 0x3c, !PT ;  /* 0x000000014f4f7812 */ /* 0x000fe200078e3cff */
[----:B------:R-:W3:Y:S01]  /*7040*/  LDCU UR11, c[0x0][0xba0] ;  /* 0x00017400ff0b77ac */ /* 0x000ee20008000800 */
[----:B------:R-:W-:Y:S01]  /*7050*/  @P0 SEL R0, R3, R0, !P2 ;  /* 0x0000000003000207 */ /* 0x000fe20005000000 */
[----:B------:R-:W-:Y:S01]  /*7060*/  IMAD R104, R81, -0x10, R95 ;  /* 0xfffffff051687824 */ /* 0x000fe200078e025f */
[----:B------:R-:W-:Y:S01]  /*7070*/  LEA R103, R36, UR50, 0x3 ;  /* 0x0000003224677c11 */ /* 0x000fe2000f8e18ff */
[----:B------:R-:W-:Y:S01]  /*7080*/  USHF.L.U32 UR8, UR52, 0x7, URZ ;  /* 0x0000000734087899 */ /* 0x000fe200080006ff */
[----:B------:R-:W-:Y:S01]  /*7090*/  @P1 LOP3.LUT R0, R0, 0x1, RZ, 0xc0, !PT ;  /* 0x0000000100001812 */ /* 0x000fe200078ec0ff */
[----:B------:R-:W-:Y:S01]  /*70a0*/  IMAD.MOV.U32 R56, RZ, RZ, RZ ;  /* 0x000000ffff387224 */ /* 0x000fe200078e00ff */
[----:B------:R-:W-:Y:S02]  /*70b0*/  R2UR UR4, R89 ;  /* 0x00000000590472ca */ /* 0x000fe400000e0000 */
[----:B------:R-:W-:Y:S02]  /*70c0*/  CS2R R70, SRZ ;  /* 0x0000000000467805 */ /* 0x000fe4000001ff00 */
[----:B------:R-:W-:Y:S01]  /*70d0*/  ISETP.NE.U32.OR P5, PT, R0, 0x1, !P1 ;  /* 0x000000010000780c */ /* 0x000fe20004fa5470 */
[----:B------:R-:W-:Y:S01]  /*70e0*/  IMAD.U32 R100, RZ, RZ, UR8 ;  /* 0x00000008ff647e24 */ /* 0x000fe2000f8e00ff */
[----:B------:R-:W-:Y:S02]  /*70f0*/  R2UR UR6, R88 ;  /* 0x00000000580672ca */ /* 0x000fe400000e0000 */
[----:B------:R-:W-:Y:S02]  /*7100*/  CS2R R68, SRZ ;  /* 0x0000000000447805 */ /* 0x000fe4000001ff00 */
[----:B------:R-:W-:Y:S02]  /*7110*/  R2UR UR10, R90 ;  /* 0x000000005a0a72ca */ /* 0x000fe400000e0000 */
[----:B------:R-:W-:Y:S02]  /*7120*/  CS2R R62, SRZ ;  /* 0x00000000003e7805 */ /* 0x000fe4000001ff00 */
[----:B------:R-:W-:Y:S02]  /*7130*/  R2UR UR9, R87 ;  /* 0x00000000570972ca */ /* 0x000fe400000e0000 */
[----:B------:R-:W-:Y:S02]  /*7140*/  CS2R R60, SRZ ;  /* 0x00000000003c7805 */ /* 0x000fe4000001ff00 */
[----:B------:R-:W-:Y:S02]  /*7150*/  PLOP3.LUT P2, PT, PT, PT, UP1, 0x80, 0x8 ;  /* 0x000000000008781c */ /* 0x000fe40003f4f018 */
[----:B------:R-:W-:Y:S02]  /*7160*/  CS2R R54, SRZ ;  /* 0x0000000000367805 */ /* 0x000fe4000001ff00 */
[----:B------:R-:W-:Y:S01]  /*7170*/  LOP3.LUT P4, R101, R83, 0xff, RZ, 0xc0, !PT ;  /* 0x000000ff53657812 */ /* 0x000fe2000788c0ff */
[----:B------:R-:W-:Y:S01]  /*7180*/  UIMAD.WIDE.U32 UR4, UR8, UR4, URZ ;  /* 0x00000004080472a5 */ /* 0x000fe2000f8e00ff */
[----:B------:R-:W-:Y:S02]  /*7190*/  SEL R4, RZ, 0xffffffff, P3 ;  /* 0xffffffffff047807 */ /* 0x000fe40001800000 */
[----:B------:R-:W-:Y:S02]  /*71a0*/  CS2R R52, SRZ ;  /* 0x0000000000347805 */ /* 0x000fe4000001ff00 */
[----:B------:R-:W-:Y:S01]  /*71b0*/  @P5 SHF.L.U32 R0, R79, 0x1f, RZ ;  /* 0x0000001f4f005819 */ /* 0x000fe200000006ff */
[----:B------:R-:W-:Y:S01]  /*71c0*/  USHF.R.U32.HI UR5, URZ, UR6, UR5 ;  /* 0x00000006ff057299 */ /* 0x000fe20008011605 */
[----:B------:R-:W-:Y:S01]  /*71d0*/  P2R R102, PR, RZ, 0x20 ;  /* 0x00000020ff667803 */ /* 0x000fe20000000000 */
[----:B------:R-:W-:Y:S01]  /*71e0*/  UISETP.NE.AND UP0, UPT, UR10, 0x1, UPT ;  /* 0x000000010a00788c */ /* 0x000fe2000bf05270 */
[----:B------:R4:W2:Y:S01]  /*71f0*/  @P5 SYNCS.PHASECHK.TRANS64.TRYWAIT P1, [UR50+0x100], R0 ;  /* 0x00010000ff0055a7 */ /* 0x0008a20008021132 */
[----:B------:R-:W-:Y:S02]  /*7200*/  CS2R R50, SRZ ;  /* 0x0000000000327805 */ /* 0x000fe4000001ff00 */
[----:B------:R-:W-:Y:S01]  /*7210*/  CS2R R48, SRZ ;  /* 0x0000000000307805 */ /* 0x000fe2000001ff00 */
[----:B------:R-:W-:Y:S01]  /*7220*/  USEL UR5, UR8, UR5, !UP0 ;  /* 0x0000000508057287 */ /* 0x000fe2000c000000 */
[----:B------:R-:W-:Y:S01]  /*7230*/  @P2 SEL R4, R3, R4, !P4 ;  /* 0x0000000403042207 */ /* 0x000fe20006000000 */
[----:B------:R-:W-:Y:S03]  /*7240*/  UISETP.NE.AND UP0, UPT, UR9, 0x1, UPT ;  /* 0x000000010900788c */ /* 0x000fe6000bf05270 */
[----:B------:R-:W-:Y:S01]  /*7250*/  LOP3.LUT R4, R4, 0x1, RZ, 0xc0, !PT ;  /* 0x0000000104047812 */ /* 0x000fe200078ec0ff */
[----:B------:R-:W-:Y:S02]  /*7260*/  IMAD R6, RZ, RZ, -UR5 ;  /* 0x80000005ff067e24 */ /* 0x000fe4000f8e02ff */
[----:B------:R-:W-:Y:S02]  /*7270*/  IMAD.U32 R99, RZ, RZ, UR5 ;  /* 0x00000005ff637e24 */ /* 0x000fe4000f8e00ff */
[----:B------:R-:W-:Y:S01]  /*7280*/  IMAD R100, R6, UR10, R100 ;  /* 0x0000000a06647c24 */ /* 0x000fe2000f8e0264 */
[----:B----4-:R-:W-:Y:S04]  /*7290*/  SHF.L.U32 R0, R78, 0x1f, RZ ;  /* 0x0000001f4e007819 */ /* 0x010fe800000006ff */
[----:B------:R4:W4:Y:S01]  /*72a0*/  SYNCS.PHASECHK.TRANS64.TRYWAIT P0, [R103+URZ+0x160], R0 ;  /* 0x00016000670075a7 */ /* 0x00092200080011ff */
[----:B-1----:R-:W-:Y:S07]  /*72b0*/  UIMAD.WIDE.U32 UR6, UR5, UR12, URZ ;  /* 0x0000000c050672a5 */ /* 0x002fee000f8e00ff */
[----:B------:R-:W-:Y:S02]  /*72c0*/  UMOV UR4, UR7 ;  /* 0x0000000700047c82 */ /* 0x000fe40008000000 */
[----:B------:R-:W-:Y:S04]  /*72d0*/  USHF.R.U32.HI UR4, URZ, UR13, UR4 ;  /* 0x0000000dff047299 */ /* 0x000fe80008011604 */
[----:B------:R-:W-:Y:S02]  /*72e0*/  USEL UR4, UR5, UR4, !UP0 ;  /* 0x0000000405047287 */ /* 0x000fe4000c000000 */
[----:B------:R-:W-:Y:S02]  /*72f0*/  UISETP.NE.AND UP0, UPT, UR14, 0x1, UPT ;  /* 0x000000010e00788c */ /* 0x000fe4000bf05270 */
[----:B------:R-:W-:Y:S02]  /*7300*/  UIMAD.WIDE.U32 UR6, UR4, UR15, URZ ;  /* 0x0000000f040672a5 */ /* 0x000fe4000f8e00ff */
[----:B------:R-:W-:Y:S02]  /*7310*/  IMAD.U32 R98, RZ, RZ, UR4 ;  /* 0x00000004ff627e24 */ /* 0x000fe4000f8e00ff */
[----:B------:R-:W-:Y:S01]  /*7320*/  PLOP3.LUT P2, PT, PT, PT, UP0, 0x80, 0x8 ;  /* 0x000000000008781c */ /* 0x000fe20003f4f008 */
[----:B------:R-:W-:Y:S02]  /*7330*/  IMAD R5, RZ, RZ, -UR4 ;  /* 0x80000004ff057e24 */ /* 0x000fe4000f8e02ff */
[----:B------:R-:W-:Y:S01]  /*7340*/  UMOV UR6, UR7 ;  /* 0x0000000700067c82 */ /* 0x000fe20008000000 */
[----:B------:R-:W-:Y:S01]  /*7350*/  IMAD.U32 R97, RZ, RZ, UR4 ;  /* 0x00000004ff617e24 */ /* 0x000fe2000f8e00ff */
[----:B---3--:R-:W-:Y:S01]  /*7360*/  USHF.R.U32.HI UR6, URZ, UR11, UR6 ;  /* 0x0000000bff067299 */ /* 0x008fe20008011606 */
[----:B------:R-:W-:Y:S05]  /*7370*/  IMAD R99, R5, UR9, R99 ;  /* 0x0000000905637c24 */ /* 0x000fea000f8e0263 */
[----:B------:R-:W-:Y:S02]  /*7380*/  SEL R98, R98, UR6, !P2 ;  /* 0x0000000662627c07 */ /* 0x000fe4000d000000 */
[----:B------:R-:W-:Y:S03]  /*7390*/  ISETP.NE.U32.AND P2, PT, R4, 0x1, PT ;  /* 0x000000010400780c */ /* 0x000fe60003f45070 */
[----:B------:R-:W-:Y:S01]  /*73a0*/  IMAD.MOV R3, RZ, RZ, -R98 ;  /* 0x000000ffff037224 */ /* 0x000fe200078e0a62 */
[----:B------:R-:W-:Y:S03]  /*73b0*/  P2R R58, PR, RZ, 0x4 ;  /* 0x00000004ff3a7803 */ /* 0x000fe60000000000 */
[----:B------:R-:W-:Y:S01]  /*73c0*/  IMAD R97, R3, UR14, R97 ;  /* 0x0000000e03617c24 */ /* 0x000fe2000f8e0261 */
[----:B--2---:R-:W-:Y:S01]  /*73d0*/  @P5 SEL R57, RZ, 0x1, !P1 ;  /* 0x00000001ff395807 */ /* 0x004fe20004800000 */
[----:B------:R-:W-:Y:S06]  /*73e0*/  @!P5 BRA `(.L_x_115) ;  /* 0x000000000058d947 */ /* 0x000fec0003800000 */
[----:B------:R-:W-:Y:S01]  /*73f0*/  IMAD.MOV.U32 R71, RZ, RZ, RZ ;  /* 0x000000ffff477224 */ /* 0x000fe200078e00ff */
[----:B------:R-:W-:Y:S01]  /*7400*/  ISETP.NE.AND P1, PT, R57, RZ, PT ;  /* 0x000000ff3900720c */ /* 0x000fe20003f25270 */
[----:B------:R-:W-:Y:S01]  /*7410*/  BSSY B0, `(.L_x_116) ;  /* 0x000000c000007945 */ /* 0x000fe20003800000 */
[----:B------:R-:W-:Y:S02]  /*7420*/  CS2R R50, SRZ ;  /* 0x0000000000327805 */ /* 0x000fe4000001ff00 */
[----:B------:R-:W-:Y:S02]  /*7430*/  CS2R R48, SRZ ;  /* 0x0000000000307805 */ /* 0x000fe4000001ff00 */
[----:B------:R-:W-:Y:S02]  /*7440*/  CS2R R54, SRZ ;  /* 0x0000000000367805 */ /* 0x000fe4000001ff00 */
[----:B------:R-:W-:Y:S02]  /*7450*/  CS2R R52, SRZ ;  /* 0x0000000000347805 */ /* 0x000fe4000001ff00 */
[----:B------:R-:W-:Y:S02]  /*7460*/  CS2R R62, SRZ ;  /* 0x00000000003e7805 */ /* 0x000fe4000001ff00 */
[----:B------:R-:W-:Y:S02]  /*7470*/  CS2R R60, SRZ ;  /* 0x00000000003c7805 */ /* 0x000fe4000001ff00 */
[----:B------:R-:W-:Y:S01]  /*7480*/  CS2R R68, SRZ ;  /* 0x0000000000447805 */ /* 0x000fe2000001ff00 */
[----:B------:R-:W-:Y:S06]  /*7490*/  @P1 BRA `(.L_x_117) ;  /* 0x00000000000c1947 */ /* 0x000fec0003800000 */
[----:B------:R-:W-:Y:S04]  /*74a0*/  SHF.L.U32 R3, R79, 0x1f, RZ ;  /* 0x0000001f4f037819 */ /* 0x000fe800000006ff */
[----:B------:R-:W1:Y:S02]  /*74b0*/  SYNCS.PHASECHK.TRANS64.TRYWAIT P1, [UR50+0x100], R3 ;  /* 0x00010003ff0075a7 */ /* 0x000e640008021132 */
[----:B-1----:R-:W-:Y:S05]  /*74c0*/  @!P1 BRA `(.L_x_118) ;  /* 0x0000004000a49947 */ /* 0x002fea0003800000 */
.L_x_117:
[----:B------:R-:W-:Y:S05]  /*74d0*/  BSYNC B0 ;  /* 0x0000000000007941 */ /* 0x000fea0003800000 */
.L_x_116:
[----:B------:R-:W-:Y:S01]  /*74e0*/  ISETP.NE.AND P1, PT, R58, RZ, PT ;  /* 0x000000ff3a00720c */ /* 0x000fe20003f25270 */
[----:B------:R-:W-:Y:S11]  /*74f0*/  HFMA2 R56, -RZ, RZ, 0, 5.9604644775390625e-08 ;  /* 0x00000001ff387431 */ /* 0x000ff600000001ff */
[----:B------:R-:W-:Y:S01]  /*7500*/  @!UPT UIADD3 URZ, UPT, UPT, URZ, URZ, URZ ;  /* 0x000000fffffff290 */ /* 0x000fe2000fffe0ff */
[----:B------:R2:W3:Y:S04]  /*7510*/  @P1 LDS.128 R48, [R80] ;  /* 0x0000000050301984 */ /* 0x0004e80000000c00 */
[----:B------:R2:W1:Y:S04]  /*7520*/  @P1 LDS.128 R52, [R95+0x10] ;  /* 0x000010005f341984 */ /* 0x0004680000000c00 */
[----:B------:R2:W1:Y:S04]  /*7530*/  @P1 LDS.128 R60, [R94+0x20] ;  /* 0x000020005e3c1984 */ /* 0x0004680000000c00 */
[----:B------:R2:W1:Y:S02]  /*7540*/  @P1 LDS.128 R68, [R104+0x30] ;  /* 0x0000300068441984 */ /* 0x0004640000000c00 */
.L_x_115:
[----:B------:R-:W-:Y:S05]  /*7550*/  BSYNC B1 ;  /* 0x0000000000017941 */ /* 0x000fea0003800000 */
.L_x_114:
[----:B-1----:R-:W-:Y:S04]  /*7560*/  SHF.R.U32.HI R2, RZ, 0x15, R39 ;  /* 0x00000015ff027819 */ /* 0x002fe80000011627 */
[----:B------:R-:W-:Y:S01]  /*7570*/  LOP3.LUT P1, RZ, R2, 0x3, R84, 0x48, !PT ;  /* 0x0000000302ff7812 */ /* 0x000fe20007824854 */
[----:B------:R-:W-:Y:S01]  /*7580*/  @!UPT UIADD3 URZ, UPT, UPT, URZ, URZ, URZ ;  /* 0x000000fffffff290 */ /* 0x000fe2000fffe0ff */
[----:B----4-:R-:W-:Y:S11]  /*7590*/  @P0 BRA `(.L_x_119) ;  /* 0x0000000000080947 */ /* 0x010ff60003800000 */
[----:B------:R-:W1:Y:S02]  /*75a0*/  SYNCS.PHASECHK.TRANS64.TRYWAIT P0, [R103+URZ+0x160], R0 ;  /* 0x00016000670075a7 */ /* 0x000e6400080011ff */
[----:B-1----:R-:W-:Y:S05]  /*75b0*/  @!P0 BRA `(.L_x_120) ;  /* 0x0000004000808947 */ /* 0x002fea0003800000 */
.L_x_119:
[----:B------:R-:W-:Y:S05]  /*75c0*/  @!P1 BRA `(.L_x_121) ;  /* 0x0000000000409947 */ /* 0x000fea0003800000 */
[----:B------:R-:W4:Y:S01]  /*75d0*/  LDCU.64 UR8, c[0x4][0x70] ;  /* 0x01000e00ff0877ac */ /* 0x000f220008000a00 */
[----:B------:R-:W-:Y:S01]  /*75e0*/  MOV R3, 0x0 ;  /* 0x0000000000037802 */ /* 0x000fe20000000f00 */
[----:B------:R-:W-:Y:S02]  /*75f0*/  HFMA2 R12, -RZ, RZ, 0, 5.9604644775390625e-08 ;  /* 0x00000001ff0c7431 */ /* 0x000fe400000001ff */
[----:B------:R-:W-:Y:S02]  /*7600*/  IMAD.MOV.U32 R8, RZ, RZ, 0x192 ;  /* 0x00000192ff087424 */ /* 0x000fe400078e00ff */
[----:B------:R-:W-:Y:S01]  /*7610*/  IMAD.MOV.U32 R13, RZ, RZ, RZ ;  /* 0x000000ffff0d7224 */ /* 0x000fe200078e00ff */
[----:B------:R-:W5:Y:S01]  /*7620*/  LDCU.64 UR6, c[0x4][0x78] ;  /* 0x01000f00ff0677ac */ /* 0x000f620008000a00 */
[----:B------:R-:W1:Y:S01]  /*7630*/  LDC.64 R2, c[0x4][R3] ;  /* 0x0100000003027b82 */ /* 0x000e620000000a00 */
[----:B------:R-:W2:Y:S01]  /*7640*/  LDCU.64 UR4, c[0x4][0x10] ;  /* 0x01000200ff0477ac */ /* 0x000ea20008000a00 */
[----:B----4-:R-:W-:Y:S01]  /*7650*/  MOV R5, UR9 ;  /* 0x0000000900057c02 */ /* 0x010fe20008000f00 */
[----:B------:R-:W-:Y:S01]  /*7660*/  IMAD.U32 R4, RZ, RZ, UR8 ;  /* 0x00000008ff047e24 */ /* 0x000fe2000f8e00ff */
[----:B-----5:R-:W-:Y:S01]  /*7670*/  MOV R7, UR7 ;  /* 0x0000000700077c02 */ /* 0x020fe20008000f00 */
[----:B------:R-:W-:Y:S01]  /*7680*/  IMAD.U32 R6, RZ, RZ, UR6 ;  /* 0x00000006ff067e24 */ /* 0x000fe2000f8e00ff */
[----:B--2---:R-:W-:Y:S01]  /*7690*/  MOV R11, UR5 ;  /* 0x00000005000b7c02 */ /* 0x004fe20008000f00 */
[----:B------:R-:W-:Y:S02]  /*76a0*/  IMAD.U32 R10, RZ, RZ, UR4 ;  /* 0x00000004ff0a7e24 */ /* 0x000fe4000f8e00ff */
[----:B------:R-:W-:Y:S07]  /*76b0*/  LEPC R20, `(.L_x_121) ;  /* 0x000000001014794e */ /* 0x000fee0000000000 */
[----:B-1-3--:R-:W-:Y:S05]  /*76c0*/  CALL.ABS.NOINC R2 ;  /* 0x0000000002007343 */ /* 0x00afea0003c00000 */
.L_x_121:
[----:B---3--:R-:W-:Y:S01]  /*76d0*/  SHF.L.U32 R3, R48, 0x10, RZ ;  /* 0x0000001030037819 */ /* 0x008fe200000006ff */
[----:B------:R-:W-:Y:S05]  /*76e0*/  WARPSYNC.ALL ;  /* 0x0000000000007948 */ /* 0x000fea0003800000 */
[----:B------:R-:W-:Y:S01]  /*76f0*/  R2UR UR4, R39 ;  /* 0x00000000270472ca */ /* 0x000fe200000e0000 */
[----:B------:R-:W-:Y:S01]  /*7700*/  BSSY.RECONVERGENT B0, `(.L_x_122) ;  /* 0x000008b000007945 */ /* 0x000fe20003800200 */
[C---:B------:R-:W-:Y:S02]  /*7710*/  SHF.L.U32 R40, R49.reuse, 0x10, RZ ;  /* 0x0000001031287819 */ /* 0x040fe400000006ff */
[----:B------:R-:W-:Y:S02]  /*7720*/  LOP3.LUT R42, R49, 0xffff0000, RZ, 0xc0, !PT ;  /* 0xffff0000312a7812 */ /* 0x000fe400078ec0ff */
[----:B------:R-:W-:Y:S07]  /*7730*/  ISETP.NE.AND P0, PT, R82, RZ, PT ;  /* 0x000000ff5200720c */ /* 0x000fee0003f05270 */
[----:B------:R-:W1:Y:S02]  /*7740*/  LDTM.x32 R4, tmem[UR4] ;  /* 0x00000004000479ee */ /* 0x000e6400082c0000 */
[----:B-1----:R-:W-:Y:S01]  /*7750*/  FMUL R0, R38, R4 ;  /* 0x0000000426007220 */ /* 0x002fe20000400000 */
[----:B------:R-:W-:Y:S01]  /*7760*/  LOP3.LUT R4, R48, 0xffff0000, RZ, 0xc0, !PT ;  /* 0xffff000030047812 */ /* 0x000fe200078ec0ff */
[C---:B------:R-:W-:Y:S01]  /*7770*/  FMUL R2, R38.reuse, R5 ;  /* 0x0000000526027220 */ /* 0x040fe20000400000 */
[C---:B------:R-:W-:Y:S01]  /*7780*/  FMUL R7, R38.reuse, R7 ;  /* 0x0000000726077220 */ /* 0x040fe20000400000 */
[C---:B------:R-:W-:Y:S01]  /*7790*/  FFMA R0, R41.reuse, R3, R0 ;  /* 0x0000000329007223 */ /* 0x040fe20000000000 */
[C---:B------:R-:W-:Y:S01]  /*77a0*/  FMUL R3, R38.reuse, R6 ;  /* 0x0000000626037220 */ /* 0x040fe20000400000 */
[----:B------:R-:W-:Y:S01]  /*77b0*/  FFMA R2, R41, R4, R2 ;  /* 0x0000000429027223 */ /* 0x000fe20000000002 */
[C---:B------:R-:W-:Y:S01]  /*77c0*/  FMUL R4, R38.reuse, R8 ;  /* 0x0000000826047220 */ /* 0x040fe20000400000 */
[C---:B------:R-:W-:Y:S01]  /*77d0*/  FMUL R8, R38.reuse, R12 ;  /* 0x0000000c26087220 */ /* 0x040fe20000400000 */
[C---:B------:R-:W-:Y:S01]  /*77e0*/  FMUL R12, R38.reuse, R16 ;  /* 0x00000010260c7220 */ /* 0x040fe20000400000 */
[----:B------:R-:W-:Y:S01]  /*77f0*/  FMUL R16, R38, R20 ;  /* 0x0000001426107220 */ /* 0x000fe20000400000 */
[----:B------:R-:W-:Y:S01]  /*7800*/  F2FP.BF16.F32.PACK_AB R44, R2, R0 ;  /* 0x00000000022c723e */ /* 0x000fe200000010ff */
[----:B------:R-:W-:Y:S01]  /*7810*/  FMUL R20, R38, R24 ;  /* 0x0000001826147220 */ /* 0x000fe20000400000 */
[----:B------:R-:W-:Y:S01]  /*7820*/  LOP3.LUT R0, R50, 0xffff0000, RZ, 0xc0, !PT ;  /* 0xffff000032007812 */ /* 0x000fe200078ec0ff */
[C---:B------:R-:W-:Y:S01]  /*7830*/  FMUL R24, R38.reuse, R28 ;  /* 0x0000001c26187220 */ /* 0x040fe20000400000 */
[----:B------:R-:W-:Y:S01]  /*7840*/  SHF.L.U32 R2, R51, 0x10, RZ ;  /* 0x0000001033027819 */ /* 0x000fe200000006ff */
[----:B------:R-:W-:Y:S01]  /*7850*/  FMUL R28, R38, R32 ;  /* 0x00000020261c7220 */ /* 0x000fe20000400000 */
[----:B------:R-:W-:Y:S01]  /*7860*/  SHF.L.U32 R32, R50, 0x10, RZ ;  /* 0x0000001032207819 */ /* 0x000fe200000006ff */
[C---:B------:R-:W-:Y:S01]  /*7870*/  FMUL R5, R38.reuse, R9 ;  /* 0x0000000926057220 */ /* 0x040fe20000400000 */
[C---:B------:R-:W-:Y:S01]  /*7880*/  FFMA R3, R41.reuse, R40, R3 ;  /* 0x0000002829037223 */ /* 0x040fe20000000003 */
[C---:B------:R-:W-:Y:S01]  /*7890*/  FFMA R7, R41.reuse, R42, R7 ;  /* 0x0000002a29077223 */ /* 0x040fe20000000007 */
[----:B------:R-:W-:Y:S01]  /*78a0*/  FMUL R6, R38, R10 ;  /* 0x0000000a26067220 */ /* 0x000fe20000400000 */
[----:B------:R-:W-:Y:S01]  /*78b0*/  FFMA R4, R41, R32, R4 ;  /* 0x0000002029047223 */ /* 0x000fe20000000004 */
[----:B------:R-:W-:Y:S01]  /*78c0*/  LOP3.LUT R32, R51, 0xffff0000, RZ, 0xc0, !PT ;  /* 0xffff000033207812 */ /* 0x000fe200078ec0ff */
[----:B------:R-:W-:Y:S01]  /*78d0*/  FFMA R5, R41, R0, R5 ;  /* 0x0000000029057223 */ /* 0x000fe20000000005 */
[----:B------:R-:W-:Y:S01]  /*78e0*/  SHF.L.U32 R0, R52, 0x10, RZ ;  /* 0x0000001034007819 */ /* 0x000fe200000006ff */
[----:B------:R-:W-:Y:S01]  /*78f0*/  FMUL R11, R38, R11 ;  /* 0x0000000b260b7220 */ /* 0x000fe20000400000 */
[----:B------:R-:W-:Y:S01]  /*7900*/  F2FP.BF16.F32.PACK_AB R45, R7, R3 ;  /* 0x00000003072d723e */ /* 0x000fe200000010ff */
[C---:B------:R-:W-:Y:S01]  /*7910*/  FFMA R6, R41.reuse, R2, R6 ;  /* 0x0000000229067223 */ /* 0x040fe20000000006 */
[----:B------:R-:W-:Y:S01]  /*7920*/  LOP3.LUT R2, R52, 0xffff0000, RZ, 0xc0, !PT ;  /* 0xffff000034027812 */ /* 0x000fe200078ec0ff */
[----:B------:R-:W-:Y:S01]  /*7930*/  FFMA R11, R41, R32, R11 ;  /* 0x00000020290b7223 */ /* 0x000fe2000000000b */
[----:B------:R-:W-:Y:S01]  /*7940*/  SHF.L.U32 R3, R53, 0x10, RZ ;  /* 0x0000001035037819 */ /* 0x000fe200000006ff */
[----:B------:R-:W-:Y:S01]  /*7950*/  FFMA R8, R41, R0, R8 ;  /* 0x0000000029087223 */ /* 0x000fe20000000008 */
[----:B------:R-:W-:Y:S01]  /*7960*/  LOP3.LUT R0, R53, 0xffff0000, RZ, 0xc0, !PT ;  /* 0xffff000035007812 */ /* 0x000fe200078ec0ff */
[C---:B------:R-:W-:Y:S01]  /*7970*/  FMUL R9, R38.reuse, R13 ;  /* 0x0000000d26097220 */ /* 0x040fe20000400000 */
[----:B------:R-:W-:Y:S01]  /*7980*/  F2FP.BF16.F32.PACK_AB R46, R5, R4 ;  /* 0x00000004052e723e */ /* 0x000fe200000010ff */
[C---:B------:R-:W-:Y:S01]  /*7990*/  FMUL R10, R38.reuse, R14 ;  /* 0x0000000e260a7220 */ /* 0x040fe20000400000 */
[----:B------:R-:W-:Y:S01]  /*79a0*/  F2FP.BF16.F32.PACK_AB R47, R11, R6 ;  /* 0x000000060b2f723e */ /* 0x000fe200000010ff */
[----:B------:R-:W-:Y:S01]  /*79b0*/  FMUL R15, R38, R15 ;  /* 0x0000000f260f7220 */ /* 0x000fe20000400000 */
[----:B------:R-:W-:Y:S01]  /*79c0*/  SHF.L.U32 R4, R69, 0x10, RZ ;  /* 0x0000001045047819 */ /* 0x000fe200000006ff */
[C---:B------:R-:W-:Y:S01]  /*79d0*/  FFMA R9, R41.reuse, R2, R9 ;  /* 0x0000000229097223 */ /* 0x040fe20000000009 */
[C---:B------:R-:W-:Y:S01]  /*79e0*/  SHF.L.U32 R2, R54.reuse, 0x10, RZ ;  /* 0x0000001036027819 */ /* 0x040fe200000006ff */
[C---:B------:R-:W-:Y:S01]  /*79f0*/  FFMA R10, R41.reuse, R3, R10 ;  /* 0x00000003290a7223 */ /* 0x040fe2000000000a */
[----:B------:R-:W-:Y:S01]  /*7a00*/  LOP3.LUT R3, R54, 0xffff0000, RZ, 0xc0, !PT ;  /* 0xffff000036037812 */ /* 0x000fe200078ec0ff */
[----:B------:R-:W-:Y:S01]  /*7a10*/  FFMA R15, R41, R0, R15 ;  /* 0x00000000290f7223 */ /* 0x000fe2000000000f */
[----:B------:R-:W-:Y:S01]  /*7a20*/  SHF.L.U32 R0, R55, 0x10, RZ ;  /* 0x0000001037007819 */ /* 0x000fe200000006ff */
[C---:B------:R-:W-:Y:S01]  /*7a30*/  FMUL R13, R38.reuse, R17 ;  /* 0x00000011260d7220 */ /* 0x040fe20000400000 */
[----:B------:R-:W-:Y:S01]  /*7a40*/  F2FP.BF16.F32.PACK_AB R8, R9, R8 ;  /* 0x000000080908723e */ /* 0x000fe200000010ff */
[----:B------:R-:W-:Y:S01]  /*7a50*/  FMUL R14, R38, R18 ;  /* 0x00000012260e7220 */ /* 0x000fe20000400000 */
[----:B------:R-:W-:Y:S01]  /*7a60*/  F2FP.BF16.F32.PACK_AB R9, R15, R10 ;  /* 0x0000000a0f09723e */ /* 0x000fe200000010ff */
[----:B------:R-:W-:Y:S01]  /*7a70*/  FFMA R12, R41, R2, R12 ;  /* 0x00000002290c7223 */ /* 0x000fe2000000000c */
[----:B------:R-:W-:Y:S01]  /*7a80*/  LOP3.LUT R2, R55, 0xffff0000, RZ, 0xc0, !PT ;  /* 0xffff000037027812 */ /* 0x000fe200078ec0ff */
[----:B------:R-:W-:Y:S01]  /*7a90*/  FFMA R13, R41, R3, R13 ;  /* 0x00000003290d7223 */ /* 0x000fe2000000000d */
[----:B------:R-:W-:Y:S01]  /*7aa0*/  SHF.L.U32 R3, R61, 0x10, RZ ;  /* 0x000000103d037819 */ /* 0x000fe200000006ff */
[----:B------:R-:W-:Y:S01]  /*7ab0*/  FFMA R14, R41, R0, R14 ;  /* 0x00000000290e7223 */ /* 0x000fe2000000000e */
[----:B------:R-:W-:Y:S01]  /*7ac0*/  SHF.L.U32 R0, R60, 0x10, RZ ;  /* 0x000000103c007819 */ /* 0x000fe200000006ff */
[----:B------:R-:W-:Y:S01]  /*7ad0*/  FMUL R19, R38, R19 ;  /* 0x0000001326137220 */ /* 0x000fe20000400000 */
[----:B------:R-:W-:Y:S01]  /*7ae0*/  F2FP.BF16.F32.PACK_AB R10, R13, R12 ;  /* 0x0000000c0d0a723e */ /* 0x000fe200000010ff */
[----:B------:R1:W-:Y:S01]  /*7af0*/  STS.128 [R80], R44 ;  /* 0x0000002c50007388 */ /* 0x0003e20000000c00 */
[----:B------:R-:W-:Y:S01]  /*7b00*/  LOP3.LUT R5, R71, 0xffff0000, RZ, 0xc0, !PT ;  /* 0xffff000047057812 */ /* 0x000fe200078ec0ff */
[C---:B------:R-:W-:Y:S01]  /*7b10*/  FFMA R19, R41.reuse, R2, R19 ;  /* 0x0000000229137223 */ /* 0x040fe20000000013 */
[----:B------:R-:W-:Y:S01]  /*7b20*/  LOP3.LUT R2, R60, 0xffff0000, RZ, 0xc0, !PT ;  /* 0xffff00003c027812 */ /* 0x000fe200078ec0ff */
[----:B------:R-:W-:Y:S01]  /*7b30*/  FFMA R16, R41, R0, R16 ;  /* 0x0000000029107223 */ /* 0x000fe20000000010 */
[----:B------:R-:W-:Y:S01]  /*7b40*/  LOP3.LUT R0, R61, 0xffff0000, RZ, 0xc0, !PT ;  /* 0xffff00003d007812 */ /* 0x000fe200078ec0ff */
[C---:B------:R-:W-:Y:S01]  /*7b50*/  FMUL R17, R38.reuse, R21 ;  /* 0x0000001526117220 */ /* 0x040fe20000400000 */
[----:B------:R-:W-:Y:S01]  /*7b60*/  F2FP.BF16.F32.PACK_AB R11, R19, R14 ;  /* 0x0000000e130b723e */ /* 0x000fe200000010ff */
[C---:B------:R-:W-:Y:S01]  /*7b70*/  FMUL R18, R38.reuse, R22 ;  /* 0x0000001626127220 */ /* 0x040fe20000400000 */
[----:B------:R-:W-:Y:S01]  /*7b80*/  FMUL R23, R38, R23 ;  /* 0x0000001726177220 */ /* 0x000fe20000400000 */
[C---:B------:R-:W-:Y:S01]  /*7b90*/  FFMA R17, R41.reuse, R2, R17 ;  /* 0x0000000229117223 */ /* 0x040fe20000000011 */
[C---:B------:R-:W-:Y:S01]  /*7ba0*/  SHF.L.U32 R2, R62.reuse, 0x10, RZ ;  /* 0x000000103e027819 */ /* 0x040fe200000006ff */
[----:B------:R1:W-:Y:S01]  /*7bb0*/  STS.128 [R95+0x10], R8 ;  /* 0x000010085f007388 */ /* 0x0003e20000000c00 */
[----:B------:R-:W-:Y:S01]  /*7bc0*/  FFMA R18, R41, R3, R18 ;  /* 0x0000000329127223 */ /* 0x000fe20000000012 */
[----:B------:R-:W-:Y:S01]  /*7bd0*/  SHF.L.U32 R3, R63, 0x10, RZ ;  /* 0x000000103f037819 */ /* 0x000fe200000006ff */
[----:B------:R-:W-:Y:S01]  /*7be0*/  FFMA R23, R41, R0, R23 ;  /* 0x0000000029177223 */ /* 0x000fe20000000017 */
[----:B------:R-:W-:Y:S01]  /*7bf0*/  LOP3.LUT R0, R62, 0xffff0000, RZ, 0xc0, !PT ;  /* 0xffff00003e007812 */ /* 0x000fe200078ec0ff */
[C---:B------:R-:W-:Y:S01]  /*7c00*/  FMUL R21, R38.reuse, R25 ;  /* 0x0000001926157220 */ /* 0x040fe20000400000 */
[----:B------:R-:W-:Y:S01]  /*7c10*/  F2FP.BF16.F32.PACK_AB R16, R17, R16 ;  /* 0x000000101110723e */ /* 0x000fe200000010ff */
[C---:B------:R-:W-:Y:S01]  /*7c20*/  FMUL R22, R38.reuse, R26 ;  /* 0x0000001a26167220 */ /* 0x040fe20000400000 */
[C---:B------:R-:W-:Y:S01]  /*7c30*/  FFMA R20, R41.reuse, R2, R20 ;  /* 0x0000000229147223 */ /* 0x040fe20000000014 */
[----:B------:R-:W-:Y:S01]  /*7c40*/  FFMA R21, R41, R0, R21 ;  /* 0x0000000029157223 */ /* 0x000fe20000000015 */
[----:B------:R-:W-:Y:S01]  /*7c50*/  LOP3.LUT R0, R63, 0xffff0000, RZ, 0xc0, !PT ;  /* 0xffff00003f007812 */ /* 0x000fe200078ec0ff */
[C---:B------:R-:W-:Y:S01]  /*7c60*/  FFMA R22, R41.reuse, R3, R22 ;  /* 0x0000000329167223 */ /* 0x040fe20000000016 */
[----:B------:R-:W-:Y:S01]  /*7c70*/  FMUL R27, R38, R27 ;  /* 0x0000001b261b7220 */ /* 0x000fe20000400000 */
[----:B------:R-:W-:Y:S01]  /*7c80*/  SHF.L.U32 R2, R68, 0x10, RZ ;  /* 0x0000001044027819 */ /* 0x000fe200000006ff */
[----:B------:R-:W-:Y:S01]  /*7c90*/  FMUL R25, R38, R29 ;  /* 0x0000001d26197220 */ /* 0x000fe20000400000 */
[----:B------:R-:W-:Y:S01]  /*7ca0*/  LOP3.LUT R3, R68, 0xffff0000, RZ, 0xc0, !PT ;  /* 0xffff000044037812 */ /* 0x000fe200078ec0ff */
[C---:B------:R-:W-:Y:S01]  /*7cb0*/  FMUL R26, R38.reuse, R30 ;  /* 0x0000001e261a7220 */ /* 0x040fe20000400000 */
[C---:B------:R-:W-:Y:S01]  /*7cc0*/  FFMA R27, R41.reuse, R0, R27 ;  /* 0x00000000291b7223 */ /* 0x040fe2000000001b */
[----:B------:R-:W-:Y:S01]  /*7cd0*/  FFMA R24, R41, R2, R24 ;  /* 0x0000000229187223 */ /* 0x000fe20000000018 */
[----:B------:R-:W-:Y:S01]  /*7ce0*/  LOP3.LUT R0, R69, 0xffff0000, RZ, 0xc0, !PT ;  /* 0xffff000045007812 */ /* 0x000fe200078ec0ff */
[C---:B------:R-:W-:Y:S01]  /*7cf0*/  FFMA R25, R41.reuse, R3, R25 ;  /* 0x0000000329197223 */ /* 0x040fe20000000019 */
[----:B------:R-:W-:Y:S01]  /*7d00*/  FMUL R31, R38, R31 ;  /* 0x0000001f261f7220 */ /* 0x000fe20000400000 */
[C---:B------:R-:W-:Y:S01]  /*7d10*/  SHF.L.U32 R2, R70.reuse, 0x10, RZ ;  /* 0x0000001046027819 */ /* 0x040fe200000006ff */
[----:B------:R-:W-:Y:S01]  /*7d20*/  FFMA R26, R41, R4, R26 ;  /* 0x00000004291a7223 */ /* 0x000fe2000000001a */
[----:B------:R-:W-:Y:S01]  /*7d30*/  LOP3.LUT R3, R70, 0xffff0000, RZ, 0xc0, !PT ;  /* 0xffff000046037812 */ /* 0x000fe200078ec0ff */
[C---:B------:R-:W-:Y:S01]  /*7d40*/  FMUL R29, R38.reuse, R33 ;  /* 0x00000021261d7220 */ /* 0x040fe20000400000 */
[----:B------:R-:W-:Y:S01]  /*7d50*/  SHF.L.U32 R4, R71, 0x10, RZ ;  /* 0x0000001047047819 */ /* 0x000fe200000006ff */
[C---:B------:R-:W-:Y:S01]  /*7d60*/  FMUL R30, R38.reuse, R34 ;  /* 0x00000022261e7220 */ /* 0x040fe20000400000 */
[----:B------:R-:W-:Y:S01]  /*7d70*/  F2FP.BF16.F32.PACK_AB R17, R23, R18 ;  /* 0x000000121711723e */ /* 0x000fe200000010ff */
[----:B------:R-:W-:Y:S01]  /*7d80*/  FFMA R31, R41, R0, R31 ;  /* 0x00000000291f7223 */ /* 0x000fe2000000001f */
[----:B------:R-:W-:Y:S01]  /*7d90*/  FMUL R35, R38, R35 ;  /* 0x0000002326237220 */ /* 0x000fe20000400000 */
[----:B------:R-:W-:Y:S01]  /*7da0*/  F2FP.BF16.F32.PACK_AB R18, R21, R20 ;  /* 0x000000141512723e */ /* 0x000fe200000010ff */
[----:B------:R-:W-:Y:S01]  /*7db0*/  FFMA R28, R41, R2, R28 ;  /* 0x00000002291c7223 */ /* 0x000fe2000000001c */
[----:B------:R-:W-:Y:S01]  /*7dc0*/  F2FP.BF16.F32.PACK_AB R19, R27, R22 ;  /* 0x000000161b13723e */ /* 0x000fe200000010ff */
[C---:B------:R-:W-:Y:S01]  /*7dd0*/  FFMA R29, R41.reuse, R3, R29 ;  /* 0x00000003291d7223 */ /* 0x040fe2000000001d */
[C---:B------:R-:W-:Y:S01]  /*7de0*/  FFMA R30, R41.reuse, R4, R30 ;  /* 0x00000004291e7223 */ /* 0x040fe2000000001e */
[----:B------:R-:W-:Y:S01]  /*7df0*/  FFMA R35, R41, R5, R35 ;  /* 0x0000000529237223 */ /* 0x000fe20000000023 */
[----:B------:R-:W-:Y:S01]  /*7e00*/  F2FP.BF16.F32.PACK_AB R24, R25, R24 ;  /* 0x000000181918723e */ /* 0x000fe200000010ff */
[----:B------:R1:W-:Y:S01]  /*7e10*/  STS.128 [R94+0x20], R16 ;  /* 0x000020105e007388 */ /* 0x0003e20000000c00 */
[----:B------:R-:W-:Y:S02]  /*7e20*/  F2FP.BF16.F32.PACK_AB R25, R31, R26 ;  /* 0x0000001a1f19723e */ /* 0x000fe400000010ff */
[----:B------:R-:W-:Y:S02]  /*7e30*/  F2FP.BF16.F32.PACK_AB R26, R29, R28 ;  /* 0x0000001c1d1a723e */ /* 0x000fe400000010ff */
[----:B------:R-:W-:Y:S05]  /*7e40*/  F2FP.BF16.F32.PACK_AB R27, R35, R30 ;  /* 0x0000001e231b723e */ /* 0x000fea00000010ff */
[----:B------:R1:W-:Y:S01]  /*7e50*/  STS.128 [R104+0x30], R24 ;  /* 0x0000301868007388 */ /* 0x0003e20000000c00 */
[----:B------:R-:W-:Y:S01]  /*7e60*/  @!PT LDS RZ, [RZ] ;  /* 0x00000000fffff984 */ /* 0x000fe20000000800 */
[----:B------:R-:W-:Y:S01]  /*7e70*/  @!PT LDS RZ, [RZ] ;  /* 0x00000000fffff984 */ /* 0x000fe20000000800 */
[----:B------:R-:W-:Y:S01]  /*7e80*/  @!PT LDS RZ, [RZ] ;  /* 0x00000000fffff984 */ /* 0x000fe20000000800 */
[----:B------:R-:W-:Y:S01]  /*7e90*/  @!PT LDS RZ, [RZ] ;  /* 0x00000000fffff984 */ /* 0x000fe20000000800 */
[----:B------:R3:W-:Y:S07]  /*7ea0*/  MEMBAR.ALL.CTA ;  /* 0x0000000000007992 */ /* 0x0007ee0000008000 */
[----:B---3--:R-:W3:Y:S02]  /*7eb0*/  FENCE.VIEW.ASYNC.S ;  /* 0x00000000000073c6 */ /* 0x008ee40000000000 */
[----:B---3--:R-:W-:Y:S06]  /*7ec0*/  BAR.SYNC.DEFER_BLOCKING 0x1, 0x80 ;  /* 0x0042000000007b1d */ /* 0x008fec0000010000 */
[----:B------:R-:W-:Y:S05]  /*7ed0*/  @P0 BRA `(.L_x_123) ;  /* 0x0000000000340947 */ /* 0x000fea0003800000 */
[----:B------:R-:W3:Y:S01]  /*7ee0*/  LDCU.64 UR6, c[0x0][0x348] ;  /* 0x00006900ff0677ac */ /* 0x000ee20008000a00 */
[----:B------:R-:W-:Y:S02]  /*7ef0*/  R2UR UR42, R100 ;  /* 0x00000000642a72ca */ /* 0x000fe400000e0000 */
[----:B------:R-:W-:Y:S01]  /*7f00*/  R2UR UR43, R99 ;  /* 0x00000000632b72ca */ /* 0x000fe200000e0000 */
[----:B------:R-:W-:Y:S01]  /*7f10*/  UIADD3 UR4, UPT, UPT, UR50, 0x200, URZ ;  /* 0x0000020032047890 */ /* 0x000fe2000fffe0ff */
[----:B------:R-:W-:Y:S02]  /*7f20*/  R2UR UR44, R97 ;  /* 0x00000000612c72ca */ /* 0x000fe400000e0000 */
[----:B------:R-:W-:Y:S03]  /*7f30*/  R2UR UR45, R98 ;  /* 0x00000000622d72ca */ /* 0x000fe600000e0000 */
[----:B------:R-:W-:Y:S05]  /*7f40*/  IMAD.U32 R76, RZ, RZ, UR4 ;  /* 0x00000004ff4c7e24 */ /* 0x000fea000f8e00ff */
[----:B------:R-:W-:Y:S01]  /*7f50*/  R2UR UR40, R76 ;  /* 0x000000004c2872ca */ /* 0x000fe200000e0000 */
[----:B---3--:R-:W-:Y:S04]  /*7f60*/  UIADD3 UR4, UP0, UPT, UR6, 0x780, URZ ;  /* 0x0000078006047890 */ /* 0x008fe8000ff1e0ff */
[----:B------:R-:W-:Y:S09]  /*7f70*/  UIADD3.X UR5, UPT, UPT, URZ, UR7, URZ, UP0, !UPT ;  /* 0x00000007ff057290 */ /* 0x000ff200087fe4ff */
[----:B------:R3:W-:Y:S01]  /*7f80*/  UTMASTG.5D.IM2COL [UR40], [UR4] ;  /* 0x00000028040073b5 */ /* 0x0007e20008060000 */
[----:B------:R0:W-:Y:S01]  /*7f90*/  UTMACMDFLUSH ;  /* 0x00000000000079b7 */ /* 0x0001e20000000000 */
[----:B---3--:R-:W-:Y:S04]  /*7fa0*/  DEPBAR.LE SB0, 0x1 ;  /* 0x000080400000791a */ /* 0x008fe80000000000 */
.L_x_123:
[----:B------:R-:W-:Y:S05]  /*7fb0*/  BSYNC.RECONVERGENT B0 ;  /* 0x0000000000007941 */ /* 0x000fea0003800200 */
.L_x_122:
[----:B------:R-:W-:Y:S01]  /*7fc0*/  BAR.SYNC.DEFER_BLOCKING 0x1, 0x80 ;  /* 0x0042000000007b1d */ /* 0x000fe20000010000 */
[----:B------:R-:W-:Y:S01]  /*7fd0*/  ISETP.NE.AND P1, PT, R102, RZ, PT ;  /* 0x000000ff6600720c */ /* 0x000fe20003f25270 */
[----:B------:R-:W-:Y:S01]  /*7fe0*/  UISETP.NE.AND UP0, UPT, UR54, URZ, UPT ;  /* 0x000000ff3600728c */ /* 0x000fe2000bf05270 */
[----:B------:R-:W-:Y:S11]  /*7ff0*/  LEA R2, R56, UR50, 0x3 ;  /* 0x0000003238027c11 */ /* 0x000ff6000f8e18ff */
[----:B------:R-:W-:Y:S01]  /*8000*/  @P1 SHF.L.U32 R4, R79, 0x1f, RZ ;  /* 0x0000001f4f041819 */ /* 0x000fe200000006ff */
[----:B------:R-:W-:Y:S06]  /*8010*/  BRA.U !UP0, `(.L_x_124) ;  /* 0x0000000108247547 */ /* 0x000fec000b800000 */
[----:B------:R-:W3:Y:S01]  /*8020*/  S2R R0, SR_CgaCtaId ;  /* 0x0000000000007919 */ /* 0x000ee20000008800 */
[----:B------:R-:W-:Y:S01]  /*8030*/  IMAD.U32 R3, RZ, RZ, UR51 ;  /* 0x00000033ff037e24 */ /* 0x000fe2000f8e00ff */
[----:B------:R-:W-:Y:S04]  /*8040*/  UIADD3 UR4, UPT, UPT, UR51, 0x1, URZ ;  /* 0x0000000133047890 */ /* 0x000fe8000fffe0ff */
[----:B------:R-:W-:Y:S01]  /*8050*/  @P1 LEA R3, R3, UR50, 0x3 ;  /* 0x0000003203031c11 */ /* 0x000fe2000f8e18ff */
[----:B------:R-:W-:Y:S04]  /*8060*/  UISETP.NE.AND UP0, UPT, UR4, 0x4, UPT ;  /* 0x000000040400788c */ /* 0x000fe8000bf05270 */
[----:B------:R-:W-:Y:S01]  /*8070*/  @P1 VIADD R3, R3, 0x120 ;  /* 0x0000012003031836 */ /* 0x000fe20000000000 */
[----:B------:R-:W-:Y:S04]  /*8080*/  USEL UR51, UR4, URZ, UP0 ;  /* 0x000000ff04337287 */ /* 0x000fe80008000000 */
[----:B---3--:R-:W-:Y:S04]  /*8090*/  @P1 PRMT R0, R0, 0x654, R3 ;  /* 0x0000065400001816 */ /* 0x008fe80000000003 */
[----:B------:R3:W-:Y:S04]  /*80a0*/  @P1 SYNCS.ARRIVE.TRANS64.RED.A1T0 RZ, [R0+URZ], RZ ;  /* 0x000000ff00ff19a7 */ /* 0x0007e800081004ff */
.L_x_124:
[----:B------:R-:W4:Y:S01]  /*80b0*/  @P1 SYNCS.PHASECHK.TRANS64.TRYWAIT P0, [R2+URZ+0x100], R4 ;  /* 0x00010004020015a7 */ /* 0x000f2200080011ff */
[----:B------:R-:W-:Y:S01]  /*80c0*/  BSSY B1, `(.L_x_125) ;  /* 0x0000016000017945 */ /* 0x000fe20003800000 */
[----:B----4-:R-:W-:Y:S03]  /*80d0*/  @P1 SEL R57, RZ, 0x1, !P0 ;  /* 0x00000001ff391807 */ /* 0x010fe60004000000 */
[----:B------:R-:W-:Y:S05]  /*80e0*/  @!P1 BRA `(.L_x_126) ;  /* 0x00000000004c9947 */ /* 0x000fea0003800000 */
[----:B------:R-:W-:Y:S01]  /*80f0*/  ISETP.NE.AND P0, PT, R57, RZ, PT ;  /* 0x000000ff3900720c */ /* 0x000fe20003f05270 */
[----:B------:R-:W-:Y:S01]  /*8100*/  BSSY B0, `(.L_x_127) ;  /* 0x000000b000007945 */ /* 0x000fe20003800000 */
[----:B------:R-:W-:Y:S11]  /*8110*/  ISETP.NE.AND P1, PT, R58, RZ, PT ;  /* 0x000000ff3a00720c */ /* 0x000ff60003f25270 */
[----:B------:R-:W-:Y:S02]  /*8120*/  @!UPT UIADD3 URZ, UPT, UPT, URZ, URZ, URZ ;  /* 0x000000fffffff290 */ /* 0x000fe4000fffe0ff */
[C---:B------:R-:W-:Y:S01]  /*8130*/  @P1 IMAD R6, R56.reuse, 0x2000, R80 ;  /* 0x0000200038061824 */ /* 0x040fe200078e0250 */
[C---:B------:R-:W-:Y:S01]  /*8140*/  @P1 LEA R4, R56.reuse, R94, 0xd ;  /* 0x0000005e38041211 */ /* 0x040fe200078e68ff */
[C---:B------:R-:W-:Y:S02]  /*8150*/  @P1 IMAD R5, R56.reuse, 0x2000, R95 ;  /* 0x0000200038051824 */ /* 0x040fe400078e025f */
[----:B------:R-:W-:Y:S01]  /*8160*/  @P1 IMAD R3, R56, 0x2000, R104 ;  /* 0x0000200038031824 */ /* 0x000fe200078e0268 */
[----:B------:R-:W-:Y:S06]  /*8170*/  @P0 BRA `(.L_x_128) ;  /* 0x00000000000c0947 */ /* 0x000fec0003800000 */
[----:B---3--:R-:W-:Y:S04]  /*8180*/  SHF.L.U32 R0, R79, 0x1f, RZ ;  /* 0x0000001f4f007819 */ /* 0x008fe800000006ff */
[----:B------:R-:W3:Y:S02]  /*8190*/  SYNCS.PHASECHK.TRANS64.TRYWAIT P0, [R2+URZ+0x100], R0 ;  /* 0x00010000020075a7 */ /* 0x000ee400080011ff */
[----:B---3--:R-:W-:Y:S05]  /*81a0*/  @!P0 BRA `(.L_x_129) ;  /* 0x0000003400988947 */ /* 0x008fea0003800000 */
.L_x_128:
[----:B------:R-:W-:Y:S05]  /*81b0*/  BSYNC B0 ;  /* 0x0000000000007941 */ /* 0x000fea0003800000 */
.L_x_127:
[----:B------:R-:W-:Y:S02]  /*81c0*/  ISETP.NE.AND P0, PT, R58, RZ, PT ;  /* 0x000000ff3a00720c */ /* 0x000fe40003f05270 */
[----:B------:R-:W-:Y:S11]  /*81d0*/  IADD3 R56, PT, PT, R56, 0x1, RZ ;  /* 0x0000000138387810 */ /* 0x000ff60007ffe0ff */
[----:B------:R4:W1:Y:S04]  /*81e0*/  @P0 LDS.128 R48, [R6] ;  /* 0x0000000006300984 */ /* 0x0008680000000c00 */
[----:B------:R4:W1:Y:S04]  /*81f0*/  @P0 LDS.128 R52, [R5+0x10] ;  /* 0x0000100005340984 */ /* 0x0008680000000c00 */
[----:B------:R4:W1:Y:S04]  /*8200*/  @P0 LDS.128 R60, [R4+0x20] ;  /* 0x00002000043c0984 */ /* 0x0008680000000c00 */
[----:B------:R4:W1:Y:S02]  /*8210*/  @P0 LDS.128 R68, [R3+0x30] ;  /* 0x0000300003440984 */ /* 0x0008640000000c00 */
.L_x_126:
[----:B------:R-:W-:Y:S05]  /*8220*/  BSYNC B1 ;  /* 0x0000000000017941 */ /* 0x000fea0003800000 */
.L_x_125:
[----:B---3--:R-:W-:Y:S05]  /*8230*/  VIADD R0, R39, 0x20 ;  /* 0x0000002027007836 */ /* 0x008fea0000000000 */
[----:B------:R-:W-:Y:S04]  /*8240*/  SHF.R.U32.HI R0, RZ, 0x15, R0 ;  /* 0x00000015ff007819 */ /* 0x000fe80000011600 */
[----:B------:R-:W-:Y:S11]  /*8250*/  LOP3.LUT P0, RZ, R0, 0x3, R84, 0x48, !PT ;  /* 0x0000000300ff7812 */ /* 0x000ff60007804854 */
[----:B------:R-:W-:Y:S02]  /*8260*/  @!UPT UIADD3 URZ, UPT, UPT, URZ, URZ, URZ ;  /* 0x000000fffffff290 */ /* 0x000fe4000fffe0ff */
[----:B------:R-:W-:Y:S05]  /*8270*/  @!P0 BRA `(.L_x_130) ;  /* 0x0000000000408947 */ /* 0x000fea0003800000 */
[----:B------:R-:W3:Y:S01]  /*8280*/  LDCU.64 UR8, c[0x4][0x70] ;  /* 0x01000e00ff0877ac */ /* 0x000ee20008000a00 */
[----:B----4-:R-:W-:Y:S01]  /*8290*/  MOV R3, 0x0 ;  /* 0x0000000000037802 */ /* 0x010fe20000000f00 */
[----:B------:R-:W-:Y:S02]  /*82a0*/  HFMA2 R12, -RZ, RZ, 0, 5.9604644775390625e-08 ;  /* 0x00000001ff0c7431 */ /* 0x000fe400000001ff */
[----:B-1----:R-:W-:Y:S02]  /*82b0*/  IMAD.MOV.U32 R8, RZ, RZ, 0x192 ;  /* 0x00000192ff087424 */ /* 0x002fe400078e00ff */
[----:B------:R-:W-:Y:S01]  /*82c0*/  IMAD.MOV.U32 R13, RZ, RZ, RZ ;  /* 0x000000ffff0d7224 */ /* 0x000fe200078e00ff */
[----:B------:R-:W1:Y:S01]  /*82d0*/  LDCU.64 UR6, c[0x4][0x78] ;  /* 0x01000f00ff0677ac */ /* 0x000e620008000a00 */
[----:B------:R-:W4:Y:S01]  /*82e0*/  LDC.64 R2, c[0x4][R3] ;  /* 0x0100000003027b82 */ /* 0x000f220000000a00 */
[----:B------:R-:W5:Y:S01]  /*82f0*/  LDCU.64 UR4, c[0x4][0x10] ;  /* 0x01000200ff0477ac */ /* 0x000f620008000a00 */
[----:B---3--:R-:W-:Y:S01]  /*8300*/  MOV R5, UR9 ;  /* 0x0000000900057c02 */ /* 0x008fe20008000f00 */
[----:B------:R-:W-:Y:S01]  /*8310*/  IMAD.U32 R4, RZ, RZ, UR8 ;  /* 0x00000008ff047e24 */ /* 0x000fe2000f8e00ff */
[----:B-1----:R-:W-:Y:S01]  /*8320*/  MOV R7, UR7 ;  /* 0x0000000700077c02 */ /* 0x002fe20008000f00 */
[----:B------:R-:W-:Y:S01]  /*8330*/  IMAD.U32 R6, RZ, RZ, UR6 ;  /* 0x00000006ff067e24 */ /* 0x000fe2000f8e00ff */
[----:B-----5:R-:W-:Y:S01]  /*8340*/  MOV R11, UR5 ;  /* 0x00000005000b7c02 */ /* 0x020fe20008000f00 */
[----:B------:R-:W-:Y:S02]  /*8350*/  IMAD.U32 R10, RZ, RZ, UR4 ;  /* 0x00000004ff0a7e24 */ /* 0x000fe4000f8e00ff */
[----:B------:R-:W-:Y:S07]  /*8360*/  LEPC R20, `(.L_x_130) ;  /* 0x000000001014794e */ /* 0x000fee0000000000 */
[----:B--2-4-:R-:W-:Y:S05]  /*8370*/  CALL.ABS.NOINC R2 ;  /* 0x0000000002007343 */ /* 0x014fea0003c00000 */
.L_x_130:
[----:B-1--4-:R-:W-:Y:S01]  /*8380*/  SHF.L.U32 R3, R48, 0x10, RZ ;  /* 0x0000001030037819 */ /* 0x012fe200000006ff */
[----:B------:R-:W-:Y:S05]  /*8390*/  WARPSYNC.ALL ;  /* 0x0000000000007948 */ /* 0x000fea0003800000 */
[----:B------:R-:W-:Y:S01]  /*83a0*/  R2UR UR4, R39 ;  /* 0x00000000270472ca */ /* 0x000fe200000e0000 */
[----:B------:R-:W1:Y:S01]  /*83b0*/  S2R R105, SR_CgaCtaId ;  /* 0x0000000000697919 */ /* 0x000e620000008800 */
[C---:B------:R-:W-:Y:S01]  /*83c0*/  SHF.L.U32 R40, R50.reuse, 0x10, RZ ;  /* 0x0000001032287819 */ /* 0x040fe200000006ff */
[----:B------:R-:W-:Y:S01]  /*83d0*/  BSSY.RECONVERGENT B0, `(.L_x_131) ;  /* 0x0000090000007945 */ /* 0x000fe20003800200 */
[----:B------:R-:W-:Y:S02]  /*83e0*/  LOP3.LUT R42, R50, 0xffff0000, RZ, 0xc0, !PT ;  /* 0xffff0000322a7812 */ /* 0x000fe400078ec0ff */
[C---:B------:R-:W-:Y:S02]  /*83f0*/  SHF.L.U32 R43, R51.reuse, 0x10, RZ ;  /* 0x00000010332b7819 */ /* 0x040fe400000006ff */
[----:B------:R-:W-:Y:S02]  /*8400*/  LOP3.LUT R44, R51, 0xffff0000, RZ, 0xc0, !PT ;  /* 0xffff0000332c7812 */ /* 0x000fe400078ec0ff */
[----:B------:R-:W-:Y:S02]  /*8410*/  ISETP.NE.AND P6, PT, R102, RZ, PT ;  /* 0x000000ff6600720c */ /* 0x000fe40003fc5270 */
[----:B------:R-:W-:Y:S01]  /*8420*/  ISETP.NE.AND P0, PT, R82, RZ, PT ;  /* 0x000000ff5200720c */ /* 0x000fe20003f05270 */
[----:B------:R-:W3:Y:S02]  /*8430*/  LDTM.x32 R4, tmem[UR4+0x20] ;  /* 0x00002004000479ee */ /* 0x000ee400082c0000 */
[----:B---3--:R-:W-:Y:S01]  /*8440*/  FMUL R0, R38, R4 ;  /* 0x0000000426007220 */ /* 0x008fe20000400000 */
[----:B------:R-:W-:Y:S01]  /*8450*/  LOP3.LUT R4, R48, 0xffff0000, RZ, 0xc0, !PT ;  /* 0xffff000030047812 */ /* 0x000fe200078ec0ff */
[C---:B------:R-:W-:Y:S01]  /*8460*/  FMUL R2, R38.reuse, R5 ;  /* 0x0000000526027220 */ /* 0x040fe20000400000 */
[----:B------:R-:W-:Y:S01]  /*8470*/  SHF.L.U32 R5, R49, 0x10, RZ ;  /* 0x0000001031057819 */ /* 0x000fe200000006ff */
[C---:B------:R-:W-:Y:S01]  /*8480*/  FFMA R0, R41.reuse, R3, R0 ;  /* 0x0000000329007223 */ /* 0x040fe20000000000 */
[C---:B------:R-:W-:Y:S01]  /*8490*/  FMUL R3, R38.reuse, R6 ;  /* 0x0000000626037220 */ /* 0x040fe20000400000 */
[----:B------:R-:W-:Y:S01]  /*84a0*/  FFMA R2, R41, R4, R2 ;  /* 0x0000000429027223 */ /* 0x000fe20000000002 */
[----:B------:R-:W-:Y:S01]  /*84b0*/  LOP3.LUT R4, R49, 0xffff0000, RZ, 0xc0, !PT ;  /* 0xffff000031047812 */ /* 0x000fe200078ec0ff */
[C---:B------:R-:W-:Y:S01]  /*84c0*/  FMUL R7, R38.reuse, R7 ;  /* 0x0000000726077220 */ /* 0x040fe20000400000 */
[C---:B------:R-:W-:Y:S01]  /*84d0*/  FFMA R3, R41.reuse, R5, R3 ;  /* 0x0000000529037223 */ /* 0x040fe20000000003 */
[C---:B------:R-:W-:Y:S01]  /*84e0*/  FMUL R5, R38.reuse, R9 ;  /* 0x0000000926057220 */ /* 0x040fe20000400000 */
[C---:B------:R-:W-:Y:S01]  /*84f0*/  FMUL R6, R38.reuse, R10 ;  /* 0x0000000a26067220 */ /* 0x040fe20000400000 */
[----:B------:R-:W-:Y:S01]  /*8500*/  FFMA R7, R41, R4, R7 ;  /* 0x0000000429077223 */ /* 0x000fe20000000007 */
[C---:B------:R-:W-:Y:S01]  /*8510*/  FMUL R4, R38.reuse, R8 ;  /* 0x0000000826047220 */ /* 0x040fe20000400000 */
[C---:B------:R-:W-:Y:S01]  /*8520*/  FMUL R11, R38.reuse, R11 ;  /* 0x0000000b260b7220 */ /* 0x040fe20000400000 */
[C---:B------:R-:W-:Y:S01]  /*8530*/  FMUL R8, R38.reuse, R19 ;  /* 0x0000001326087220 */ /* 0x040fe20000400000 */
[----:B------:R-:W-:Y:S01]  /*8540*/  FMUL R19, R38, R30 ;  /* 0x0000001e26137220 */ /* 0x000fe20000400000 */
[----:B------:R-:W-:Y:S01]  /*8550*/  F2FP.BF16.F32.PACK_AB R45, R7, R3 ;  /* 0x00000003072d723e */ /* 0x000fe200000010ff */
[C---:B------:R-:W-:Y:S01]  /*8560*/  FFMA R4, R41.reuse, R40, R4 ;  /* 0x0000002829047223 */ /* 0x040fe20000000004 */
[----:B------:R-:W-:Y:S01]  /*8570*/  SHF.L.U32 R40, R52, 0x10, RZ ;  /* 0x0000001034287819 */ /* 0x000fe200000006ff */
[C---:B------:R-:W-:Y:S01]  /*8580*/  FFMA R5, R41.reuse, R42, R5 ;  /* 0x0000002a29057223 */ /* 0x040fe20000000005 */
[C---:B------:R-:W-:Y:S01]  /*8590*/  FFMA R6, R41.reuse, R43, R6 ;  /* 0x0000002b29067223 */ /* 0x040fe20000000006 */
[----:B------:R-:W-:Y:S01]  /*85a0*/  FFMA R11, R41, R44, R11 ;  /* 0x0000002c290b7223 */ /* 0x000fe2000000000b */
[----:B------:R-:W-:Y:S01]  /*85b0*/  F2FP.BF16.F32.PACK_AB R44, R2, R0 ;  /* 0x00000000022c723e */ /* 0x000fe200000010ff */
[C---:B------:R-:W-:Y:S01]  /*85c0*/  FMUL R3, R38.reuse, R14 ;  /* 0x0000000e26037220 */ /* 0x040fe20000400000 */
[----:B------:R-:W-:Y:S01]  /*85d0*/  F2FP.BF16.F32.PACK_AB R46, R5, R4 ;  /* 0x00000004052e723e */ /* 0x000fe200000010ff */
[----:B------:R-:W-:Y:S01]  /*85e0*/  FMUL R14, R38, R25 ;  /* 0x00000019260e7220 */ /* 0x000fe20000400000 */
[----:B------:R-:W-:Y:S01]  /*85f0*/  LOP3.LUT R25, R52, 0xffff0000, RZ, 0xc0, !PT ;  /* 0xffff000034197812 */ /* 0x000fe200078ec0ff */
[C---:B------:R-:W-:Y:S01]  /*8600*/  FMUL R0, R38.reuse, R12 ;  /* 0x0000000c26007220 */ /* 0x040fe20000400000 */
[----:B------:R-:W-:Y:S01]  /*8610*/  F2FP.BF16.F32.PACK_AB R47, R11, R6 ;  /* 0x000000060b2f723e */ /* 0x000fe200000010ff */
[C---:B------:R-:W-:Y:S01]  /*8620*/  FMUL R2, R38.reuse, R13 ;  /* 0x0000000d26027220 */ /* 0x040fe20000400000 */
[C---:B------:R-:W-:Y:S01]  /*8630*/  FMUL R4, R38.reuse, R15 ;  /* 0x0000000f26047220 */ /* 0x040fe20000400000 */
[----:B------:R-:W-:Y:S01]  /*8640*/  FMUL R15, R38, R26 ;  /* 0x0000001a260f7220 */ /* 0x000fe20000400000 */
[----:B------:R-:W-:Y:S01]  /*8650*/  SHF.L.U32 R26, R53, 0x10, RZ ;  /* 0x00000010351a7819 */ /* 0x000fe200000006ff */
[C---:B------:R-:W-:Y:S01]  /*8660*/  FFMA R0, R41.reuse, R40, R0 ;  /* 0x0000002829007223 */ /* 0x040fe20000000000 */
[----:B------:R-:W-:Y:S01]  /*8670*/  FFMA R2, R41, R25, R2 ;  /* 0x0000001929027223 */ /* 0x000fe20000000002 */
[----:B------:R-:W-:Y:S01]  /*8680*/  SHF.L.U32 R25, R54, 0x10, RZ ;  /* 0x0000001036197819 */ /* 0x000fe200000006ff */
[C---:B------:R-:W-:Y:S01]  /*8690*/  FMUL R5, R38.reuse, R16 ;  /* 0x0000001026057220 */ /* 0x040fe20000400000 */
[C---:B------:R-:W-:Y:S01]  /*86a0*/  FMUL R16, R38.reuse, R27 ;  /* 0x0000001b26107220 */ /* 0x040fe20000400000 */
[----:B------:R-:W-:Y:S01]  /*86b0*/  LOP3.LUT R27, R53, 0xffff0000, RZ, 0xc0, !PT ;  /* 0xffff0000351b7812 */ /* 0x000fe200078ec0ff */
[C---:B------:R-:W-:Y:S01]  /*86c0*/  FMUL R6, R38.reuse, R17 ;  /* 0x0000001126067220 */ /* 0x040fe20000400000 */
[----:B------:R-:W-:Y:S01]  /*86d0*/  FMUL R17, R38, R28 ;  /* 0x0000001c26117220 */ /* 0x000fe20000400000 */
[----:B------:R-:W-:Y:S01]  /*86e0*/  F2FP.BF16.F32.PACK_AB R28, R2, R0 ;  /* 0x00000000021c723e */ /* 0x000fe200000010ff */
[----:B------:R-:W-:Y:S01]  /*86f0*/  FFMA R3, R41, R26, R3 ;  /* 0x0000001a29037223 */ /* 0x000fe20000000003 */
[----:B------:R-:W-:Y:S01]  /*8700*/  LOP3.LUT R26, R54, 0xffff0000, RZ, 0xc0, !PT ;  /* 0xffff0000361a7812 */ /* 0x000fe200078ec0ff */
[----:B------:R-:W-:Y:S01]  /*8710*/  STS.128 [R80+0x2000], R44 ;  /* 0x0020002c50007388 */ /* 0x000fe20000000c00 */
[----:B------:R-:W-:Y:S01]  /*8720*/  SHF.L.U32 R0, R55, 0x10, RZ ;  /* 0x0000001037007819 */ /* 0x000fe200000006ff */
[----:B------:R-:W-:Y:S01]  /*8730*/  FFMA R4, R41, R27, R4 ;  /* 0x0000001b29047223 */ /* 0x000fe20000000004 */
[----:B------:R-:W-:Y:S01]  /*8740*/  LOP3.LUT R2, R55, 0xffff0000, RZ, 0xc0, !PT ;  /* 0xffff000037027812 */ /* 0x000fe200078ec0ff */
[C---:B------:R-:W-:Y:S01]  /*8750*/  FMUL R7, R38.reuse, R18 ;  /* 0x0000001226077220 */ /* 0x040fe20000400000 */
[C---:B------:R-:W-:Y:S01]  /*8760*/  FFMA R5, R41.reuse, R25, R5 ;  /* 0x0000001929057223 */ /* 0x040fe20000000005 */
[C---:B------:R-:W-:Y:S01]  /*8770*/  FFMA R6, R41.reuse, R26, R6 ;  /* 0x0000001a29067223 */ /* 0x040fe20000000006 */
[----:B------:R-:W-:Y:S01]  /*8780*/  FMUL R18, R38, R29 ;  /* 0x0000001d26127220 */ /* 0x000fe20000400000 */
[----:B------:R-:W-:Y:S01]  /*8790*/  F2FP.BF16.F32.PACK_AB R29, R4, R3 ;  /* 0x00000003041d723e */ /* 0x000fe200000010ff */
[C---:B------:R-:W-:Y:S01]  /*87a0*/  FFMA R7, R41.reuse, R0, R7 ;  /* 0x0000000029077223 */ /* 0x040fe20000000007 */
[C---:B------:R-:W-:Y:S01]  /*87b0*/  SHF.L.U32 R0, R60.reuse, 0x10, RZ ;  /* 0x000000103c007819 */ /* 0x040fe200000006ff */
[----:B------:R-:W-:Y:S01]  /*87c0*/  FFMA R8, R41, R2, R8 ;  /* 0x0000000229087223 */ /* 0x000fe20000000008 */
[----:B------:R-:W-:Y:S01]  /*87d0*/  LOP3.LUT R3, R60, 0xffff0000, RZ, 0xc0, !PT ;  /* 0xffff00003c037812 */ /* 0x000fe200078ec0ff */
[C---:B------:R-:W-:Y:S01]  /*87e0*/  FMUL R9, R38.reuse, R20 ;  /* 0x0000001426097220 */ /* 0x040fe20000400000 */
[----:B------:R-:W-:Y:S01]  /*87f0*/  SHF.L.U32 R2, R61, 0x10, RZ ;  /* 0x000000103d027819 */ /* 0x000fe200000006ff */
[----:B------:R-:W-:Y:S01]  /*8800*/  FMUL R10, R38, R21 ;  /* 0x00000015260a7220 */ /* 0x000fe20000400000 */
[----:B------:R-:W-:Y:S01]  /*8810*/  F2FP.BF16.F32.PACK_AB R30, R6, R5 ;  /* 0x00000005061e723e */ /* 0x000fe200000010ff */
[----:B------:R-:W-:Y:S01]  /*8820*/  FMUL R11, R38, R22 ;  /* 0x00000016260b7220 */ /* 0x000fe20000400000 */
[----:B------:R-:W-:Y:S01]  /*8830*/  SHF.L.U32 R4, R71, 0x10, RZ ;  /* 0x0000001047047819 */ /* 0x000fe200000006ff */
[----:B------:R-:W-:Y:S01]  /*8840*/  FFMA R9, R41, R0, R9 ;  /* 0x0000000029097223 */ /* 0x000fe20000000009 */
[----:B------:R-:W-:Y:S01]  /*8850*/  LOP3.LUT R0, R61, 0xffff0000, RZ, 0xc0, !PT ;  /* 0xffff00003d007812 */ /* 0x000fe200078ec0ff */
[----:B------:R-:W-:Y:S01]  /*8860*/  FFMA R10, R41, R3, R10 ;  /* 0x00000003290a7223 */ /* 0x000fe2000000000a */
[----:B------:R-:W-:Y:S01]  /*8870*/  SHF.L.U32 R3, R63, 0x10, RZ ;  /* 0x000000103f037819 */ /* 0x000fe200000006ff */
[----:B------:R-:W-:Y:S01]  /*8880*/  FFMA R11, R41, R2, R11 ;  /* 0x00000002290b7223 */ /* 0x000fe2000000000b */
[----:B------:R-:W-:Y:S01]  /*8890*/  SHF.L.U32 R2, R62, 0x10, RZ ;  /* 0x000000103e027819 */ /* 0x000fe200000006ff */
[C---:B------:R-:W-:Y:S01]  /*88a0*/  FMUL R12, R38.reuse, R23 ;  /* 0x00000017260c7220 */ /* 0x040fe20000400000 */
[----:B------:R-:W-:Y:S01]  /*88b0*/  LOP3.LUT R5, R71, 0xffff0000, RZ, 0xc0, !PT ;  /* 0xffff000047057812 */ /* 0x000fe200078ec0ff */
[C---:B------:R-:W-:Y:S01]  /*88c0*/  FMUL R13, R38.reuse, R24 ;  /* 0x00000018260d7220 */ /* 0x040fe20000400000 */
[----:B------:R-:W-:Y:S01]  /*88d0*/  FMUL R20, R38, R31 ;  /* 0x0000001f26147220 */ /* 0x000fe20000400000 */
[----:B------:R-:W-:Y:S01]  /*88e0*/  F2FP.BF16.F32.PACK_AB R31, R8, R7 ;  /* 0x00000007081f723e */ /* 0x000fe200000010ff */
[C---:B------:R-:W-:Y:S01]  /*88f0*/  FFMA R12, R41.reuse, R0, R12 ;  /* 0x00000000290c7223 */ /* 0x040fe2000000000c */
[----:B------:R-:W-:Y:S01]  /*8900*/  LOP3.LUT R0, R62, 0xffff0000, RZ, 0xc0, !PT ;  /* 0xffff00003e007812 */ /* 0x000fe200078ec0ff */
[----:B------:R-:W-:Y:S01]  /*8910*/  FFMA R13, R41, R2, R13 ;  /* 0x00000002290d7223 */ /* 0x000fe2000000000d */
[----:B------:R-:W-:Y:S01]  /*8920*/  LOP3.LUT R2, R63, 0xffff0000, RZ, 0xc0, !PT ;  /* 0xffff00003f027812 */ /* 0x000fe200078ec0ff */
[----:B------:R-:W-:Y:S01]  /*8930*/  FMUL R21, R38, R32 ;  /* 0x0000002026157220 */ /* 0x000fe20000400000 */
[----:B------:R-:W-:Y:S01]  /*8940*/  F2FP.BF16.F32.PACK_AB R8, R10, R9 ;  /* 0x000000090a08723e */ /* 0x000fe200000010ff */
[C---:B------:R-:W-:Y:S01]  /*8950*/  FFMA R14, R41.reuse, R0, R14 ;  /* 0x00000000290e7223 */ /* 0x040fe2000000000e */
[----:B------:R-:W-:Y:S01]  /*8960*/  SHF.L.U32 R0, R68, 0x10, RZ ;  /* 0x0000001044007819 */ /* 0x000fe200000006ff */
[----:B------:R-:W-:Y:S01]  /*8970*/  STS.128 [R95+0x2010], R28 ;  /* 0x0020101c5f007388 */ /* 0x000fe20000000c00 */
[----:B------:R-:W-:Y:S01]  /*8980*/  F2FP.BF16.F32.PACK_AB R9, R12, R11 ;  /* 0x0000000b0c09723e */ /* 0x000fe200000010ff */
[----:B------:R-:W-:Y:S01]  /*8990*/  FFMA R15, R41, R3, R15 ;  /* 0x00000003290f7223 */ /* 0x000fe2000000000f */
[----:B------:R-:W-:Y:S01]  /*89a0*/  SHF.L.U32 R3, R69, 0x10, RZ ;  /* 0x0000001045037819 */ /* 0x000fe200000006ff */
[C---:B------:R-:W-:Y:S01]  /*89b0*/  FFMA R16, R41.reuse, R2, R16 ;  /* 0x0000000229107223 */ /* 0x040fe20000000010 */
[----:B------:R-:W-:Y:S01]  /*89c0*/  LOP3.LUT R2, R68, 0xffff0000, RZ, 0xc0, !PT ;  /* 0xffff000044027812 */ /* 0x000fe200078ec0ff */
[----:B------:R-:W-:Y:S01]  /*89d0*/  FFMA R17, R41, R0, R17 ;  /* 0x0000000029117223 */ /* 0x000fe20000000011 */
[----:B------:R-:W-:Y:S01]  /*89e0*/  LOP3.LUT R0, R69, 0xffff0000, RZ, 0xc0, !PT ;  /* 0xffff000045007812 */ /* 0x000fe200078ec0ff */
[C---:B------:R-:W-:Y:S01]  /*89f0*/  FMUL R22, R38.reuse, R33 ;  /* 0x0000002126167220 */ /* 0x040fe20000400000 */
[----:B------:R-:W-:Y:S01]  /*8a00*/  FMUL R23, R38, R34 ;  /* 0x0000002226177220 */ /* 0x000fe20000400000 */
[C---:B------:R-:W-:Y:S01]  /*8a10*/  FFMA R18, R41.reuse, R2, R18 ;  /* 0x0000000229127223 */ /* 0x040fe20000000012 */
[C---:B------:R-:W-:Y:S01]  /*8a20*/  FFMA R19, R41.reuse, R3, R19 ;  /* 0x0000000329137223 */ /* 0x040fe20000000013 */
[C---:B------:R-:W-:Y:S01]  /*8a30*/  SHF.L.U32 R2, R70.reuse, 0x10, RZ ;  /* 0x0000001046027819 */ /* 0x040fe200000006ff */
[C---:B------:R-:W-:Y:S01]  /*8a40*/  FFMA R20, R41.reuse, R0, R20 ;  /* 0x0000000029147223 */ /* 0x040fe20000000014 */
[----:B------:R-:W-:Y:S01]  /*8a50*/  LOP3.LUT R3, R70, 0xffff0000, RZ, 0xc0, !PT ;  /* 0xffff000046037812 */ /* 0x000fe200078ec0ff */
[----:B------:R-:W-:Y:S01]  /*8a60*/  FMUL R24, R38, R35 ;  /* 0x0000002326187220 */ /* 0x000fe20000400000 */
[----:B------:R-:W-:Y:S01]  /*8a70*/  F2FP.BF16.F32.PACK_AB R10, R14, R13 ;  /* 0x0000000d0e0a723e */ /* 0x000fe200000010ff */
[C---:B------:R-:W-:Y:S01]  /*8a80*/  FFMA R21, R41.reuse, R2, R21 ;  /* 0x0000000229157223 */ /* 0x040fe20000000015 */
[----:B------:R-:W-:Y:S01]  /*8a90*/  F2FP.BF16.F32.PACK_AB R11, R16, R15 ;  /* 0x0000000f100b723e */ /* 0x000fe200000010ff */
[C---:B------:R-:W-:Y:S01]  /*8aa0*/  FFMA R22, R41.reuse, R3, R22 ;  /* 0x0000000329167223 */ /* 0x040fe20000000016 */
[C---:B------:R-:W-:Y:S01]  /*8ab0*/  FFMA R23, R41.reuse, R4, R23 ;  /* 0x0000000429177223 */ /* 0x040fe20000000017 */
[----:B------:R-:W-:Y:S01]  /*8ac0*/  FFMA R24, R41, R5, R24 ;  /* 0x0000000529187223 */ /* 0x000fe20000000018 */
[----:B------:R-:W-:Y:S01]  /*8ad0*/  F2FP.BF16.F32.PACK_AB R4, R18, R17 ;  /* 0x000000111204723e */ /* 0x000fe200000010ff */
[----:B------:R-:W-:Y:S01]  /*8ae0*/  STS.128 [R94+0x2020], R8 ;  /* 0x002020085e007388 */ /* 0x000fe20000000c00 */
[----:B------:R-:W-:Y:S02]  /*8af0*/  F2FP.BF16.F32.PACK_AB R5, R20, R19 ;  /* 0x000000131405723e */ /* 0x000fe400000010ff */
[----:B------:R-:W-:Y:S02]  /*8b00*/  F2FP.BF16.F32.PACK_AB R6, R22, R21 ;  /* 0x000000151606723e */ /* 0x000fe400000010ff */
[----:B------:R-:W-:Y:S02]  /*8b10*/  F2FP.BF16.F32.PACK_AB R7, R24, R23 ;  /* 0x000000171807723e */ /* 0x000fe400000010ff */
[----:B------:R-:W-:Y:S02]  /*8b20*/  MOV R0, UR51 ;  /* 0x0000003300007c02 */ /* 0x000fe40008000f00 */
[----:B------:R-:W-:Y:S01]  /*8b30*/  @P6 SHF.L.U32 R2, R79, 0x1f, RZ ;  /* 0x0000001f4f026819 */ /* 0x000fe200000006ff */
[----:B------:R3:W-:Y:S01]  /*8b40*/  STS.128 [R104+0x2030], R4 ;  /* 0x0020300468007388 */ /* 0x0007e20000000c00 */
[----:B------:R-:W-:Y:S04]  /*8b50*/  @P6 LEA R0, R0, UR50, 0x3 ;  /* 0x0000003200006c11 */ /* 0x000fe8000f8e18ff */
[----:B------:R-:W-:Y:S01]  /*8b60*/  @P6 IADD3 R0, PT, PT, R0, 0x120, RZ ;  /* 0x0000012000006810 */ /* 0x000fe20007ffe0ff */
[----:B------:R-:W-:Y:S01]  /*8b70*/  @!PT LDS RZ, [RZ] ;  /* 0x00000000fffff984 */ /* 0x000fe20000000800 */
[----:B------:R-:W-:Y:S01]  /*8b80*/  @!PT LDS RZ, [RZ] ;  /* 0x00000000fffff984 */ /* 0x000fe20000000800 */
[----:B------:R-:W-:Y:S01]  /*8b90*/  @!PT LDS RZ, [RZ] ;  /* 0x00000000fffff984 */ /* 0x000fe20000000800 */
[----:B------:R-:W-:Y:S01]  /*8ba0*/  @!PT LDS RZ, [RZ] ;  /* 0x00000000fffff984 */ /* 0x000fe20000000800 */
[----:B------:R4:W-:Y:S06]  /*8bb0*/  MEMBAR.ALL.CTA ;  /* 0x0000000000007992 */ /* 0x0009ec0000008000 */
[----:B----4-:R-:W4:Y:S01]  /*8bc0*/  FENCE.VIEW.ASYNC.S ;  /* 0x00000000000073c6 */ /* 0x010f220000000000 */
[----:B-1----:R-:W-:Y:S02]  /*8bd0*/  @P6 PRMT R0, R105, 0x654, R0 ;  /* 0x0000065469006816 */ /* 0x002fe40000000000 */
[----:B---3--:R-:W-:Y:S01]  /*8be0*/  LEA R6, R56, UR50, 0x3 ;  /* 0x0000003238067c11 */ /* 0x008fe2000f8e18ff */
[----:B----4-:R-:W-:Y:S06]  /*8bf0*/  BAR.SYNC.DEFER_BLOCKING 0x1, 0x80 ;  /* 0x0042000000007b1d */ /* 0x010fec0000010000 */
[----:B------:R-:W-:Y:S05]  /*8c00*/  @P0 BRA `(.L_x_132) ;  /* 0x0000000000300947 */ /* 0x000fea0003800000 */
[----:B------:R-:W1:Y:S01]  /*8c10*/  LDCU.64 UR6, c[0x0][0x348] ;  /* 0x00006900ff0677ac */ /* 0x000e620008000a00 */
[----:B------:R-:W-:Y:S02]  /*8c20*/  R2UR UR10, R100 ;  /* 0x00000000640a72ca */ /* 0x000fe400000e0000 */
[----:B------:R-:W-:Y:S01]  /*8c30*/  R2UR UR11, R99 ;  /* 0x00000000630b72ca */ /* 0x000fe200000e0000 */
[----:B------:R-:W-:Y:S01]  /*8c40*/  UIADD3 UR9, UPT, UPT, UR41, 0x20, URZ ;  /* 0x0000002029097890 */ /* 0x000fe2000fffe0ff */
[----:B------:R-:W-:Y:S01]  /*8c50*/  R2UR UR12, R97 ;  /* 0x00000000610c72ca */ /* 0x000fe200000e0000 */
[----:B------:R-:W-:Y:S01]  /*8c60*/  UIADD3 UR8, UPT, UPT, UR50, 0x2200, URZ ;  /* 0x0000220032087890 */ /* 0x000fe2000fffe0ff */
[----:B------:R-:W-:Y:S01]  /*8c70*/  R2UR UR13, R98 ;  /* 0x00000000620d72ca */ /* 0x000fe200000e0000 */
[----:B-1----:R-:W-:Y:S04]  /*8c80*/  UIADD3 UR4, UP0, UPT, UR6, 0x780, URZ ;  /* 0x0000078006047890 */ /* 0x002fe8000ff1e0ff */
[----:B------:R-:W-:Y:S09]  /*8c90*/  UIADD3.X UR5, UPT, UPT, URZ, UR7, URZ, UP0, !UPT ;  /* 0x00000007ff057290 */ /* 0x000ff200087fe4ff */
[----:B------:R1:W-:Y:S01]  /*8ca0*/  UTMASTG.5D.IM2COL [UR8], [UR4] ;  /* 0x00000008040073b5 */ /* 0x0003e20008060000 */
[----:B------:R0:W-:Y:S01]  /*8cb0*/  UTMACMDFLUSH ;  /* 0x00000000000079b7 */ /* 0x0001e20000000000 */
[----:B-1----:R-:W-:Y:S04]  /*8cc0*/  DEPBAR.LE SB0, 0x1 ;  /* 0x000080400000791a */ /* 0x002fe80000000000 */
.L_x_132:
[----:B------:R-:W-:Y:S05]  /*8cd0*/  BSYNC.RECONVERGENT B0 ;  /* 0x0000000000007941 */ /* 0x000fea0003800200 */
.L_x_131:
[----:B------:R-:W-:Y:S01]  /*8ce0*/  BAR.SYNC.DEFER_BLOCKING 0x1, 0x80 ;  /* 0x0042000000007b1d */ /* 0x000fe20000010000 */
[----:B------:R-:W-:Y:S04]  /*8cf0*/  UIADD3 UR4, UPT, UPT, UR51, 0x1, URZ ;  /* 0x0000000133047890 */ /* 0x000fe8000fffe0ff */
[----:B------:R-:W-:Y:S04]  /*8d00*/  UISETP.NE.AND UP0, UPT, UR4, 0x4, UPT ;  /* 0x000000040400788c */ /* 0x000fe8000bf05270 */
[----:B------:R-:W-:Y:S01]  /*8d10*/  USEL UR40, UR4, URZ, UP0 ;  /* 0x000000ff04287287 */ /* 0x000fe20008000000 */
[----:B------:R1:W-:Y:S01]  /*8d20*/  @P6 SYNCS.ARRIVE.TRANS64.RED.A1T0 RZ, [R0+URZ], RZ ;  /* 0x000000ff00ff69a7 */ /* 0x0003e200081004ff */
[----:B------:R-:W-:Y:S01]  /*8d30*/  BSSY B1, `(.L_x_133) ;  /* 0x0000017000017945 */ /* 0x000fe20003800000 */
[----:B------:R-:W3:Y:S02]  /*8d40*/  @P6 SYNCS.PHASECHK.TRANS64.TRYWAIT P0, [R6+URZ+0x100], R2 ;  /* 0x00010002060065a7 */ /* 0x000ee400080011ff */
[----:B---3--:R-:W-:Y:S01]  /*8d50*/  @P6 SEL R57, RZ, 0x1, !P0 ;  /* 0x00000001ff396807 */ /* 0x008fe20004000000 */
[----:B-1----:R-:W-:Y:S06]  /*8d60*/  @!P6 BRA `(.L_x_134) ;  /* 0x00000000004ce947 */ /* 0x002fec0003800000 */
        /* <DEDUP_REMOVED lines=9> */
[----:B------:R-:W-:Y:S04]  /*8e00*/  SHF.L.U32 R5, R79, 0x1f, RZ ;  /* 0x0000001f4f057819 */ /* 0x000fe800000006ff */
[----:B------:R-:W1:Y:S02]  /*8e10*/  SYNCS.PHASECHK.TRANS64.TRYWAIT P0, [R6+URZ+0x100], R5 ;  /* 0x00010005060075a7 */ /* 0x000e6400080011ff */
[----:B-1----:R-:W-:Y:S05]  /*8e20*/  @!P0 BRA `(.L_x_137) ;  /* 0x00000028008c8947 */ /* 0x002fea0003800000 */
.L_x_136:
[----:B------:R-:W-:Y:S05]  /*8e30*/  BSYNC B0 ;  /* 0x0000000000007941 */ /* 0x000fea0003800000 */
.L_x_135:
[----:B------:R-:W-:Y:S02]  /*8e40*/  ISETP.NE.AND P0, PT, R58, RZ, PT ;  /* 0x000000ff3a00720c */ /* 0x000fe40003f05270 */
[----:B------:R-:W-:Y:S11]  /*8e50*/  IADD3 R56, PT, PT, R56, 0x1, RZ ;  /* 0x0000000138387810 */ /* 0x000ff60007ffe0ff */
[----:B------:R3:W4:Y:S04]  /*8e60*/  @P0 LDS.128 R48, [R4] ;  /* 0x0000000004300984 */ /* 0x0007280000000c00 */
[----:B------:R3:W1:Y:S04]  /*8e70*/  @P0 LDS.128 R52, [R3+0x10] ;  /* 0x0000100003340984 */ /* 0x0006680000000c00 */
[----:B------:R3:W1:Y:S04]  /*8e80*/  @P0 LDS.128 R60, [R2+0x20] ;  /* 0x00002000023c0984 */ /* 0x0006680000000c00 */
[----:B------:R3:W1:Y:S02]  /*8e90*/  @P0 LDS.128 R68, [R0+0x30] ;  /* 0x0000300000440984 */ /* 0x0006640000000c00 */
.L_x_134:
[----:B------:R-:W-:Y:S05]  /*8ea0*/  BSYNC B1 ;  /* 0x0000000000017941 */ /* 0x000fea0003800000 */
.L_x_133:
[----:B---3--:R-:W-:Y:S05]  /*8eb0*/  VIADD R0, R39, 0x40 ;  /* 0x0000004027007836 */ /* 0x008fea0000000000 */
[----:B------:R-:W-:Y:S04]  /*8ec0*/  SHF.R.U32.HI R0, RZ, 0x15, R0 ;  /* 0x00000015ff007819 */ /* 0x000fe80000011600 */
[----:B------:R-:W-:Y:S11]  /*8ed0*/  LOP3.LUT P0, RZ, R0, 0x3, R84, 0x48, !PT ;  /* 0x0000000300ff7812 */ /* 0x000ff60007804854 */
[----:B------:R-:W-:Y:S02]  /*8ee0*/  @!UPT UIADD3 URZ, UPT, UPT, URZ, URZ, URZ ;  /* 0x000000fffffff290 */ /* 0x000fe4000fffe0ff */
[----:B------:R-:W-:Y:S05]  /*8ef0*/  @!P0 BRA `(.L_x_138) ;  /* 0x0000000000408947 */ /* 0x000fea0003800000 */
[----:B------:R-:W1:Y:S01]  /*8f00*/  LDCU.64 UR8, c[0x4][0x70] ;  /* 0x01000e00ff0877ac */ /* 0x000e620008000a00 */
[----:B------:R-:W-:Y:S01]  /*8f10*/  MOV R3, 0x0 ;  /* 0x0000000000037802 */ /* 0x000fe20000000f00 */
[----:B------:R-:W-:Y:S02]  /*8f20*/  HFMA2 R12, -RZ, RZ, 0, 5.9604644775390625e-08 ;  /* 0x00000001ff0c7431 */ /* 0x000fe400000001ff */
[----:B------:R-:W-:Y:S02]  /*8f30*/  IMAD.MOV.U32 R8, RZ, RZ, 0x192 ;  /* 0x00000192ff087424 */ /* 0x000fe400078e00ff */
[----:B------:R-:W-:Y:S01]  /*8f40*/  IMAD.MOV.U32 R13, RZ, RZ, RZ ;  /* 0x000000ffff0d7224 */ /* 0x000fe200078e00ff */
[----:B------:R-:W3:Y:S01]  /*8f50*/  LDCU.64 UR6, c[0x4][0x78] ;  /* 0x01000f00ff0677ac */ /* 0x000ee20008000a00 */
[----:B------:R-:W2:Y:S01]  /*8f60*/  LDC.64 R2, c[0x4][R3] ;  /* 0x0100000003027b82 */ /* 0x000ea20000000a00 */
[----:B------:R-:W5:Y:S01]  /*8f70*/  LDCU.64 UR4, c[0x4][0x10] ;  /* 0x01000200ff0477ac */ /* 0x000f620008000a00 */
[----:B-1----:R-:W-:Y:S01]  /*8f80*/  MOV R5, UR9 ;  /* 0x0000000900057c02 */ /* 0x002fe20008000f00 */
[----:B------:R-:W-:Y:S01]  /*8f90*/  IMAD.U32 R4, RZ, RZ, UR8 ;  /* 0x00000008ff047e24 */ /* 0x000fe2000f8e00ff */
[----:B---3--:R-:W-:Y:S01]  /*8fa0*/  MOV R7, UR7 ;  /* 0x0000000700077c02 */ /* 0x008fe20008000f00 */
[----:B------:R-:W-:Y:S01]  /*8fb0*/  IMAD.U32 R6, RZ, RZ, UR6 ;  /* 0x00000006ff067e24 */ /* 0x000fe2000f8e00ff */
[----:B-----5:R-:W-:Y:S01]  /*8fc0*/  MOV R11, UR5 ;  /* 0x00000005000b7c02 */ /* 0x020fe20008000f00 */
[----:B------:R-:W-:Y:S02]  /*8fd0*/  IMAD.U32 R10, RZ, RZ, UR4 ;  /* 0x00000004ff0a7e24 */ /* 0x000fe4000f8e00ff */
[----:B------:R-:W-:Y:S07]  /*8fe0*/  LEPC R20, `(.L_x_138) ;  /* 0x000000001014794e */ /* 0x000fee0000000000 */
[----:B--2-4-:R-:W-:Y:S05]  /*8ff0*/  CALL.ABS.NOINC R2 ;  /* 0x0000000002007343 */ /* 0x014fea0003c00000 */
.L_x_138:
[C---:B----4-:R-:W-:Y:S01]  /*9000*/  SHF.L.U32 R40, R48.reuse, 0x10, RZ ;  /* 0x0000001030287819 */ /* 0x050fe200000006ff */
[----:B------:R-:W-:Y:S05]  /*9010*/  WARPSYNC.ALL ;  /* 0x0000000000007948 */ /* 0x000fea0003800000 */
[----:B------:R-:W-:Y:S01]  /*9020*/  R2UR UR4, R39 ;  /* 0x00000000270472ca */ /* 0x000fe200000e0000 */
[----:B------:R-:W-:Y:S01]  /*9030*/  BSSY.RECONVERGENT B0, `(.L_x_139) ;  /* 0x0000091000007945 */ /* 0x000fe20003800200 */
[----:B------:R-:W-:Y:S02]  /*9040*/  LOP3.LUT R42, R48, 0xffff0000, RZ, 0xc0, !PT ;  /* 0xffff0000302a7812 */ /* 0x000fe400078ec0ff */
[----:B------:R-:W-:Y:S02]  /*9050*/  SHF.L.U32 R43, R49, 0x10, RZ ;  /* 0x00000010312b7819 */ /* 0x000fe400000006ff */
[----:B------:R-:W-:Y:S02]  /*9060*/  ISETP.NE.AND P6, PT, R102, RZ, PT ;  /* 0x000000ff6600720c */ /* 0x000fe40003fc5270 */
[----:B------:R-:W-:Y:S05]  /*9070*/  ISETP.NE.AND P0, PT, R82, RZ, PT ;  /* 0x000000ff5200720c */ /* 0x000fea0003f05270 */
[----:B-1----:R-:W1:Y:S02]  /*9080*/  LDTM.x32 R4, tmem[UR4+0x40] ;  /* 0x00004004000479ee */ /* 0x002e6400082c0000 */
[C---:B-1----:R-:W-:Y:S01]  /*9090*/  FMUL R0, R38.reuse, R4 ;  /* 0x0000000426007220 */ /* 0x042fe20000400000 */
[C---:B------:R-:W-:Y:S01]  /*90a0*/  FMUL R4, R38.reuse, R8 ;  /* 0x0000000826047220 */ /* 0x040fe20000400000 */
        /* <DEDUP_REMOVED lines=14> */
[----:B------:R-:W-:Y:S01]  /*9190*/  FFMA R0, R41, R40, R0 ;  /* 0x0000002829007223 */ /* 0x000fe20000000000 */
[----:B------:R-:W-:Y:S01]  /*91a0*/  SHF.L.U32 R40, R51, 0x10, RZ ;  /* 0x0000001033287819 */ /* 0x000fe200000006ff */
[C---:B------:R-:W-:Y:S01]  /*91b0*/  FMUL R18, R38.reuse, R22 ;  /* 0x0000001626127220 */ /* 0x040fe20000400000 */
[C---:B------:R-:W-:Y:S01]  /*91c0*/  FMUL R21, R38.reuse, R25 ;  /* 0x0000001926157220 */ /* 0x040fe20000400000 */
[C---:B------:R-:W-:Y:S01]  /*91d0*/  FMUL R28, R38.reuse, R32 ;  /* 0x00000020261c7220 */ /* 0x040fe20000400000 */
[----:B------:R-:W-:Y:S01]  /*91e0*/  LOP3.LUT R32, R49, 0xffff0000, RZ, 0xc0, !PT ;  /* 0xffff000031207812 */ /* 0x000fe200078ec0ff */
[----:B------:R-:W-:Y:S01]  /*91f0*/  FFMA R2, R41, R42, R2 ;  /* 0x0000002a29027223 */ /* 0x000fe20000000002 */
[----:B------:R-:W-:Y:S01]  /*9200*/  LOP3.LUT R42, R51, 0xffff0000, RZ, 0xc0, !PT ;  /* 0xffff0000332a7812 */ /* 0x000fe200078ec0ff */
[C---:B------:R-:W-:Y:S01]  /*9210*/  FMUL R22, R38.reuse, R26 ;  /* 0x0000001a26167220 */ /* 0x040fe20000400000 */
[C---:B------:R-:W-:Y:S01]  /*9220*/  FMUL R25, R38.reuse, R29 ;  /* 0x0000001d26197220 */ /* 0x040fe20000400000 */
[----:B------:R-:W-:Y:S01]  /*9230*/  FMUL R7, R38, R7 ;  /* 0x0000000726077220 */ /* 0x000fe20000400000 */
[----:B------:R-:W-:Y:S01]  /*9240*/  F2FP.BF16.F32.PACK_AB R44, R2, R0 ;  /* 0x00000000022c723e */ /* 0x000fe200000010ff */
[----:B------:R-:W-:Y:S01]  /*9250*/  FMUL R26, R38, R30 ;  /* 0x0000001e261a7220 */ /* 0x000fe20000400000 */
[----:B------:R-:W-:Y:S01]  /*9260*/  SHF.L.U32 R0, R52, 0x10, RZ ;  /* 0x0000001034007819 */ /* 0x000fe200000006ff */
[----:B------:R-:W-:Y:S01]  /*9270*/  FMUL R29, R38, R33 ;  /* 0x00000021261d7220 */ /* 0x000fe20000400000 */
[----:B------:R-:W-:Y:S01]  /*9280*/  SHF.L.U32 R33, R50, 0x10, RZ ;  /* 0x0000001032217819 */ /* 0x000fe200000006ff */
[----:B------:R-:W-:Y:S01]  /*9290*/  FMUL R30, R38, R34 ;  /* 0x00000022261e7220 */ /* 0x000fe20000400000 */
[----:B------:R-:W-:Y:S01]  /*92a0*/  LOP3.LUT R34, R50, 0xffff0000, RZ, 0xc0, !PT ;  /* 0xffff000032227812 */ /* 0x000fe200078ec0ff */
[C---:B------:R-:W-:Y:S01]  /*92b0*/  FFMA R3, R41.reuse, R43, R3 ;  /* 0x0000002b29037223 */ /* 0x040fe20000000003 */
[----:B------:R-:W-:Y:S01]  /*92c0*/  LOP3.LUT R2, R52, 0xffff0000, RZ, 0xc0, !PT ;  /* 0xffff000034027812 */ /* 0x000fe200078ec0ff */
[C---:B------:R-:W-:Y:S01]  /*92d0*/  FFMA R7, R41.reuse, R32, R7 ;  /* 0x0000002029077223 */ /* 0x040fe20000000007 */
[C---:B------:R-:W-:Y:S01]  /*92e0*/  FMUL R11, R38.reuse, R11 ;  /* 0x0000000b260b7220 */ /* 0x040fe20000400000 */
[C---:B------:R-:W-:Y:S01]  /*92f0*/  FFMA R4, R41.reuse, R33, R4 ;  /* 0x0000002129047223 */ /* 0x040fe20000000004 */
[C---:B------:R-:W-:Y:S01]  /*9300*/  FFMA R5, R41.reuse, R34, R5 ;  /* 0x0000002229057223 */ /* 0x040fe20000000005 */
[----:B------:R-:W-:Y:S01]  /*9310*/  FFMA R6, R41, R40, R6 ;  /* 0x0000002829067223 */ /* 0x000fe20000000006 */
[----:B------:R-:W-:Y:S01]  /*9320*/  F2FP.BF16.F32.PACK_AB R45, R7, R3 ;  /* 0x00000003072d723e */ /* 0x000fe200000010ff */
[----:B------:R-:W-:Y:S01]  /*9330*/  FFMA R11, R41, R42, R11 ;  /* 0x0000002a290b7223 */ /* 0x000fe2000000000b */
[----:B------:R-:W-:Y:S01]  /*9340*/  SHF.L.U32 R3, R53, 0x10, RZ ;  /* 0x0000001035037819 */ /* 0x000fe200000006ff */
[----:B------:R-:W-:Y:S01]  /*9350*/  FFMA R8, R41, R0, R8 ;  /* 0x0000000029087223 */ /* 0x000fe20000000008 */
[----:B------:R-:W-:Y:S01]  /*9360*/  LOP3.LUT R0, R53, 0xffff0000, RZ, 0xc0, !PT ;  /* 0xffff000035007812 */ /* 0x000fe200078ec0ff */
[----:B------:R-:W-:Y:S01]  /*9370*/  FMUL R15, R38, R15 ;  /* 0x0000000f260f7220 */ /* 0x000fe20000400000 */
[----:B------:R-:W-:Y:S01]  /*9380*/  F2FP.BF16.F32.PACK_AB R46, R5, R4 ;  /* 0x00000004052e723e */ /* 0x000fe200000010ff */
[C---:B------:R-:W-:Y:S01]  /*9390*/  FFMA R9, R41.reuse, R2, R9 ;  /* 0x0000000229097223 */ /* 0x040fe20000000009 */
[C---:B------:R-:W-:Y:S01]  /*93a0*/  SHF.L.U32 R2, R54.reuse, 0x10, RZ ;  /* 0x0000001036027819 */ /* 0x040fe200000006ff */
[----:B------:R-:W-:Y:S01]  /*93b0*/  FFMA R10, R41, R3, R10 ;  /* 0x00000003290a7223 */ /* 0x000fe2000000000a */
[----:B------:R-:W-:Y:S01]  /*93c0*/  SHF.L.U32 R3, R55, 0x10, RZ ;  /* 0x0000001037037819 */ /* 0x000fe200000006ff */
[C---:B------:R-:W-:Y:S01]  /*93d0*/  FFMA R15, R41.reuse, R0, R15 ;  /* 0x00000000290f7223 */ /* 0x040fe2000000000f */
[----:B------:R-:W-:Y:S01]  /*93e0*/  LOP3.LUT R0, R54, 0xffff0000, RZ, 0xc0, !PT ;  /* 0xffff000036007812 */ /* 0x000fe200078ec0ff */
[----:B------:R-:W-:Y:S01]  /*93f0*/  FFMA R12, R41, R2, R12 ;  /* 0x00000002290c7223 */ /* 0x000fe2000000000c */
[----:B------:R-:W-:Y:S01]  /*9400*/  SHF.L.U32 R2, R60, 0x10, RZ ;  /* 0x000000103c027819 */ /* 0x000fe200000006ff */
[----:B------:R-:W-:Y:S01]  /*9410*/  FMUL R19, R38, R19 ;  /* 0x0000001326137220 */ /* 0x000fe20000400000 */
[----:B------:R-:W-:Y:S01]  /*9420*/  F2FP.BF16.F32.PACK_AB R47, R11, R6 ;  /* 0x000000060b2f723e */ /* 0x000fe200000010ff */
[----:B------:R-:W-:Y:S01]  /*9430*/  FFMA R13, R41, R0, R13 ;  /* 0x00000000290d7223 */ /* 0x000fe2000000000d */
[----:B------:R-:W-:Y:S01]  /*9440*/  LOP3.LUT R0, R55, 0xffff0000, RZ, 0xc0, !PT ;  /* 0xffff000037007812 */ /* 0x000fe200078ec0ff */
[----:B------:R-:W-:Y:S01]  /*9450*/  FFMA R14, R41, R3, R14 ;  /* 0x00000003290e7223 */ /* 0x000fe2000000000e */
[----:B------:R-:W-:Y:S01]  /*9460*/  LOP3.LUT R3, R60, 0xffff0000, RZ, 0xc0, !PT ;  /* 0xffff00003c037812 */ /* 0x000fe200078ec0ff */
[----:B------:R-:W-:Y:S01]  /*9470*/  FMUL R23, R38, R23 ;  /* 0x0000001726177220 */ /* 0x000fe20000400000 */
[----:B------:R-:W-:Y:S01]  /*9480*/  F2FP.BF16.F32.PACK_AB R8, R9, R8 ;  /* 0x000000080908723e */ /* 0x000fe200000010ff */
[----:B------:R-:W-:Y:S01]  /*9490*/  FFMA R19, R41, R0, R19 ;  /* 0x0000000029137223 */ /* 0x000fe20000000013 */
[----:B------:R-:W-:Y:S01]  /*94a0*/  SHF.L.U32 R0, R61, 0x10, RZ ;  /* 0x000000103d007819 */ /* 0x000fe200000006ff */
[----:B------:R-:W-:Y:S01]  /*94b0*/  FFMA R16, R41, R2, R16 ;  /* 0x0000000229107223 */ /* 0x000fe20000000010 */
[----:B------:R-:W-:Y:S01]  /*94c0*/  LOP3.LUT R2, R61, 0xffff0000, RZ, 0xc0, !PT ;  /* 0xffff00003d027812 */ /* 0x000fe200078ec0ff */
[----:B------:R-:W-:Y:S01]  /*94d0*/  FFMA R17, R41, R3, R17 ;  /* 0x0000000329117223 */ /* 0x000fe20000000011 */
[----:B------:R-:W-:Y:S01]  /*94e0*/  SHF.L.U32 R3, R63, 0x10, RZ ;  /* 0x000000103f037819 */ /* 0x000fe200000006ff */
[C---:B------:R-:W-:Y:S01]  /*94f0*/  FFMA R18, R41.reuse, R0, R18 ;  /* 0x0000000029127223 */ /* 0x040fe20000000012 */
[C---:B------:R-:W-:Y:S01]  /*9500*/  SHF.L.U32 R0, R62.reuse, 0x10, RZ ;  /* 0x000000103e007819 */ /* 0x040fe200000006ff */
[----:B------:R-:W-:Y:S01]  /*9510*/  FFMA R23, R41, R2, R23 ;  /* 0x0000000229177223 */ /* 0x000fe20000000017 */
[----:B------:R-:W-:Y:S01]  /*9520*/  LOP3.LUT R2, R62, 0xffff0000, RZ, 0xc0, !PT ;  /* 0xffff00003e027812 */ /* 0x000fe200078ec0ff */
[----:B------:R-:W-:Y:S01]  /*9530*/  FMUL R27, R38, R27 ;  /* 0x0000001b261b7220 */ /* 0x000fe20000400000 */
[----:B------:R-:W-:Y:S01]  /*9540*/  F2FP.BF16.F32.PACK_AB R9, R15, R10 ;  /* 0x0000000a0f09723e */ /* 0x000fe200000010ff */
[----:B------:R-:W-:Y:S01]  /*9550*/  FFMA R20, R41, R0, R20 ;  /* 0x0000000029147223 */ /* 0x000fe20000000014 */
[----:B------:R-:W-:Y:S01]  /*9560*/  LOP3.LUT R0, R63, 0xffff0000, RZ, 0xc0, !PT ;  /* 0xffff00003f007812 */ /* 0x000fe200078ec0ff */
[C---:B------:R-:W-:Y:S01]  /*9570*/  FFMA R21, R41.reuse, R2, R21 ;  /* 0x0000000229157223 */ /* 0x040fe20000000015 */
[C---:B------:R-:W-:Y:S01]  /*9580*/  SHF.L.U32 R2, R68.reuse, 0x10, RZ ;  /* 0x0000001044027819 */ /* 0x040fe200000006ff */
[----:B------:R-:W-:Y:S01]  /*9590*/  FFMA R22, R41, R3, R22 ;  /* 0x0000000329167223 */ /* 0x000fe20000000016 */
[----:B------:R-:W-:Y:S01]  /*95a0*/  SHF.L.U32 R3, R69, 0x10, RZ ;  /* 0x0000001045037819 */ /* 0x000fe200000006ff */
[----:B------:R1:W-:Y:S01]  /*95b0*/  STS.128 [R80+0x4000], R44 ;  /* 0x0040002c50007388 */ /* 0x0003e20000000c00 */
[----:B------:R-:W-:Y:S01]  /*95c0*/  F2FP.BF16.F32.PACK_AB R10, R13, R12 ;  /* 0x0000000c0d0a723e */ /* 0x000fe200000010ff */
[C---:B------:R-:W-:Y:S01]  /*95d0*/  FFMA R27, R41.reuse, R0, R27 ;  /* 0x00000000291b7223 */ /* 0x040fe2000000001b */
[----:B------:R-:W-:Y:S01]  /*95e0*/  LOP3.LUT R0, R68, 0xffff0000, RZ, 0xc0, !PT ;  /* 0xffff000044007812 */ /* 0x000fe200078ec0ff */
[----:B------:R-:W-:Y:S01]  /*95f0*/  FFMA R24, R41, R2, R24 ;  /* 0x0000000229187223 */ /* 0x000fe20000000018 */
[----:B------:R-:W-:Y:S01]  /*9600*/  F2FP.BF16.F32.PACK_AB R11, R19, R14 ;  /* 0x0000000e130b723e */ /* 0x000fe200000010ff */
[----:B------:R-:W-:Y:S01]  /*9610*/  FMUL R31, R38, R31 ;  /* 0x0000001f261f7220 */ /* 0x000fe20000400000 */
[C---:B------:R-:W-:Y:S01]  /*9620*/  SHF.L.U32 R2, R70.reuse, 0x10, RZ ;  /* 0x0000001046027819 */ /* 0x040fe200000006ff */
[----:B------:R-:W-:Y:S01]  /*9630*/  FFMA R25, R41, R0, R25 ;  /* 0x0000000029197223 */ /* 0x000fe20000000019 */
[----:B------:R-:W-:Y:S01]  /*9640*/  LOP3.LUT R0, R69, 0xffff0000, RZ, 0xc0, !PT ;  /* 0xffff000045007812 */ /* 0x000fe200078ec0ff */
[----:B------:R1:W-:Y:S01]  /*9650*/  STS.128 [R95+0x4010], R8 ;  /* 0x004010085f007388 */ /* 0x0003e20000000c00 */
[----:B------:R-:W-:Y:S01]  /*9660*/  SHF.L.U32 R4, R71, 0x10, RZ ;  /* 0x0000001047047819 */ /* 0x000fe200000006ff */
[C---:B------:R-:W-:Y:S01]  /*9670*/  FFMA R26, R41.reuse, R3, R26 ;  /* 0x00000003291a7223 */ /* 0x040fe2000000001a */
[----:B------:R-:W-:Y:S01]  /*9680*/  LOP3.LUT R3, R70, 0xffff0000, RZ, 0xc0, !PT ;  /* 0xffff000046037812 */ /* 0x000fe200078ec0ff */
[----:B------:R-:W-:Y:S01]  /*9690*/  FFMA R31, R41, R0, R31 ;  /* 0x00000000291f7223 */ /* 0x000fe2000000001f */
[----:B------:R-:W-:Y:S01]  /*96a0*/  F2FP.BF16.F32.PACK_AB R16, R17, R16 ;  /* 0x000000101110723e */ /* 0x000fe200000010ff */
[----:B------:R-:W-:Y:S01]  /*96b0*/  FMUL R35, R38, R35 ;  /* 0x0000002326237220 */ /* 0x000fe20000400000 */
[----:B------:R-:W-:Y:S01]  /*96c0*/  LOP3.LUT R5, R71, 0xffff0000, RZ, 0xc0, !PT ;  /* 0xffff000047057812 */ /* 0x000fe200078ec0ff */
[----:B------:R-:W-:Y:S01]  /*96d0*/  FFMA R28, R41, R2, R28 ;  /* 0x00000002291c7223 */ /* 0x000fe2000000001c */
[----:B------:R-:W-:Y:S01]  /*96e0*/  F2FP.BF16.F32.PACK_AB R17, R23, R18 ;  /* 0x000000121711723e */ /* 0x000fe200000010ff */
[----:B------:R-:W-:Y:S01]  /*96f0*/  FFMA R29, R41, R3, R29 ;  /* 0x00000003291d7223 */ /* 0x000fe2000000001d */
[----:B------:R-:W-:Y:S01]  /*9700*/  F2FP.BF16.F32.PACK_AB R18, R21, R20 ;  /* 0x000000141512723e */ /* 0x000fe200000010ff */
[----:B------:R-:W-:Y:S01]  /*9710*/  FFMA R30, R41, R4, R30 ;  /* 0x00000004291e7223 */ /* 0x000fe2000000001e */
[----:B------:R-:W-:Y:S01]  /*9720*/  F2FP.BF16.F32.PACK_AB R19, R27, R22 ;  /* 0x000000161b13723e */ /* 0x000fe200000010ff */
[----:B------:R-:W-:Y:S01]  /*9730*/  FFMA R35, R41, R5, R35 ;  /* 0x0000000529237223 */ /* 0x000fe20000000023 */
[----:B------:R-:W-:Y:S02]  /*9740*/  F2FP.BF16.F32.PACK_AB R24, R25, R24 ;  /* 0x000000181918723e */ /* 0x000fe400000010ff */
[----:B------:R-:W-:Y:S01]  /*9750*/  F2FP.BF16.F32.PACK_AB R25, R31, R26 ;  /* 0x0000001a1f19723e */ /* 0x000fe200000010ff */
[----:B------:R1:W-:Y:S01]  /*9760*/  STS.128 [R94+0x4020], R16 ;  /* 0x004020105e007388 */ /* 0x0003e20000000c00 */
[----:B------:R-:W-:Y:S02]  /*9770*/  F2FP.BF16.F32.PACK_AB R26, R29, R28 ;  /* 0x0000001c1d1a723e */ /* 0x000fe400000010ff */
[----:B------:R-:W-:Y:S02]  /*9780*/  F2FP.BF16.F32.PACK_AB R27, R35, R30 ;  /* 0x0000001e231b723e */ /* 0x000fe400000010ff */
[----:B------:R-:W-:Y:S02]  /*9790*/  MOV R0, UR40 ;  /* 0x0000002800007c02 */ /* 0x000fe40008000f00 */
[----:B------:R-:W-:Y:S01]  /*97a0*/  LEA R2, R56, UR50, 0x3 ;  /* 0x0000003238027c11 */ /* 0x000fe2000f8e18ff */
[----:B------:R1:W-:Y:S01]  /*97b0*/  STS.128 [R104+0x4030], R24 ;  /* 0x0040301868007388 */ /* 0x0003e20000000c00 */
[----:B------:R-:W-:Y:S02]  /*97c0*/  @P6 LEA R0, R0, UR50, 0x3 ;  /* 0x0000003200006c11 */ /* 0x000fe4000f8e18ff */
[----:B------:R-:W-:Y:S02]  /*97d0*/  @P6 SHF.L.U32 R3, R79, 0x1f, RZ ;  /* 0x0000001f4f036819 */ /* 0x000fe400000006ff */
[----:B------:R-:W-:Y:S01]  /*97e0*/  @P6 IADD3 R0, PT, PT, R0, 0x120, RZ ;  /* 0x0000012000006810 */ /* 0x000fe20007ffe0ff */
[----:B------:R-:W-:Y:S01]  /*97f0*/  @!PT LDS RZ, [RZ] ;  /* 0x00000000fffff984 */ /* 0x000fe20000000800 */
[----:B------:R-:W-:Y:S01]  /*9800*/  @!PT LDS RZ, [RZ] ;  /* 0x00000000fffff984 */ /* 0x000fe20000000800 */
[----:B------:R-:W-:Y:S01]  /*9810*/  @!PT LDS RZ, [RZ] ;  /* 0x00000000fffff984 */ /* 0x000fe20000000800 */
[----:B------:R-:W-:Y:S01]  /*9820*/  @!PT LDS RZ, [RZ] ;  /* 0x00000000fffff984 */ /* 0x000fe20000000800 */
[----:B------:R3:W-:Y:S06]  /*9830*/  MEMBAR.ALL.CTA ;  /* 0x0000000000007992 */ /* 0x0007ec0000008000 */
[----:B---3--:R-:W3:Y:S01]  /*9840*/  FENCE.VIEW.ASYNC.S ;  /* 0x00000000000073c6 */ /* 0x008ee20000000000 */
[----:B------:R-:W-:Y:S01]  /*9850*/  @P6 PRMT R0, R105, 0x654, R0 ;  /* 0x0000065469006816 */ /* 0x000fe20000000000 */
[----:B---3--:R-:W-:Y:S06]  /*9860*/  BAR.SYNC.DEFER_BLOCKING 0x1, 0x80 ;  /* 0x0042000000007b1d */ /* 0x008fec0000010000 */
[----:B------:R-:W-:Y:S05]  /*9870*/  @P0 BRA `(.L_x_140) ;  /* 0x0000000000300947 */ /* 0x000fea0003800000 */
[----:B------:R-:W3:Y:S01]  /*9880*/  LDCU.64 UR6, c[0x0][0x348] ;  /* 0x00006900ff0677ac */ /* 0x000ee20008000a00 */
[----:B------:R-:W-:Y:S02]  /*9890*/  R2UR UR10, R100 ;  /* 0x00000000640a72ca */ /* 0x000fe400000e0000 */
[----:B------:R-:W-:Y:S01]  /*98a0*/  R2UR UR11, R99 ;  /* 0x00000000630b72ca */ /* 0x000fe200000e0000 */
[----:B------:R-:W-:Y:S01]  /*98b0*/  UIADD3 UR9, UPT, UPT, UR41, 0x40, URZ ;  /* 0x0000004029097890 */ /* 0x000fe2000fffe0ff */
[----:B------:R-:W-:Y:S01]  /*98c0*/  R2UR UR12, R97 ;  /* 0x00000000610c72ca */ /* 0x000fe200000e0000 */
[----:B------:R-:W-:Y:S01]  /*98d0*/  UIADD3 UR8, UPT, UPT, UR50, 0x4200, URZ ;  /* 0x0000420032087890 */ /* 0x000fe2000fffe0ff */
[----:B------:R-:W-:Y:S01]  /*98e0*/  R2UR UR13, R98 ;  /* 0x00000000620d72ca */ /* 0x000fe200000e0000 */
[----:B---3--:R-:W-:Y:S04]  /*98f0*/  UIADD3 UR4, UP0, UPT, UR6, 0x780, URZ ;  /* 0x0000078006047890 */ /* 0x008fe8000ff1e0ff */
[----:B------:R-:W-:Y:S09]  /*9900*/  UIADD3.X UR5, UPT, UPT, URZ, UR7, URZ, UP0, !UPT ;  /* 0x00000007ff057290 */ /* 0x000ff200087fe4ff */
[----:B------:R3:W-:Y:S01]  /*9910*/  UTMASTG.5D.IM2COL [UR8], [UR4] ;  /* 0x00000008040073b5 */ /* 0x0007e20008060000 */
[----:B------:R0:W-:Y:S01]  /*9920*/  UTMACMDFLUSH ;  /* 0x00000000000079b7 */ /* 0x0001e20000000000 */
[----:B---3--:R-:W-:Y:S04]  /*9930*/  DEPBAR.LE SB0, 0x1 ;  /* 0x000080400000791a */ /* 0x008fe80000000000 */
.L_x_140:
[----:B------:R-:W-:Y:S05]  /*9940*/  BSYNC.RECONVERGENT B0 ;  /* 0x0000000000007941 */ /* 0x000fea0003800200 */
.L_x_139:
[----:B------:R-:W-:Y:S01]  /*9950*/  BAR.SYNC.DEFER_BLOCKING 0x1, 0x80 ;  /* 0x0042000000007b1d */ /* 0x000fe20000010000 */
[----:B------:R-:W-:Y:S04]  /*9960*/  UIADD3 UR4, UPT, UPT, UR40, 0x1, URZ ;  /* 0x0000000128047890 */ /* 0x000fe8000fffe0ff */
[----:B------:R-:W-:Y:S04]  /*9970*/  UISETP.NE.AND UP0, UPT, UR4, 0x4, UPT ;  /* 0x000000040400788c */ /* 0x000fe8000bf05270 */
[----:B------:R-:W-:Y:S01]  /*9980*/  USEL UR51, UR4, URZ, UP0 ;  /* 0x000000ff04337287 */ /* 0x000fe20008000000 */
[----:B------:R3:W-:Y:S01]  /*9990*/  @P6 SYNCS.ARRIVE.TRANS64.RED.A1T0 RZ, [R0+URZ], RZ ;  /* 0x000000ff00ff69a7 */ /* 0x0007e200081004ff */
[----:B------:R-:W-:Y:S01]  /*99a0*/  BSSY B1, `(.L_x_141) ;  /* 0x0000017000017945 */ /* 0x000fe20003800000 */
[----:B------:R-:W4:Y:S02]  /*99b0*/  @P6 SYNCS.PHASECHK.TRANS64.TRYWAIT P0, [R2+URZ+0x100], R3 ;  /* 0x00010003020065a7 */ /* 0x000f2400080011ff */
[----:B----4-:R-:W-:Y:S01]  /*99c0*/  @P6 SEL R57, RZ, 0x1, !P0 ;  /* 0x00000001ff396807 */ /* 0x010fe20004000000 */
[----:B---3--:R-:W-:Y:S06]  /*99d0*/  @!P6 BRA `(.L_x_142) ;  /* 0x00000000004ce947 */ /* 0x008fec0003800000 */
        /* <DEDUP_REMOVED lines=10> */
[----:B------:R-:W3:Y:S02]  /*9a80*/  SYNCS.PHASECHK.TRANS64.TRYWAIT P0, [R2+URZ+0x100], R5 ;  /* 0x00010005020075a7 */ /* 0x000ee400080011ff */
[----:B---3--:R-:W-:Y:S05]  /*9a90*/  @!P0 BRA `(.L_x_145) ;  /* 0x0000001c00848947 */ /* 0x008fea0003800000 */
.L_x_144:
[----:B------:R-:W-:Y:S05]  /*9aa0*/  BSYNC B0 ;  /* 0x0000000000007941 */ /* 0x000fea0003800000 */
.L_x_143:
[----:B------:R-:W-:Y:S11]  /*9ab0*/  ISETP.NE.AND P0, PT, R58, RZ, PT ;  /* 0x000000ff3a00720c */ /* 0x000ff60003f05270 */
[----:B------:R-:W-:Y:S02]  /*9ac0*/  @!UPT UIADD3 URZ, UPT, UPT, URZ, URZ, URZ ;  /* 0x000000fffffff290 */ /* 0x000fe4000fffe0ff */
[----:B------:R4:W1:Y:S04]  /*9ad0*/  @P0 LDS.128 R48, [R4] ;  /* 0x0000000004300984 */ /* 0x0008680000000c00 */
[----:B------:R4:W1:Y:S04]  /*9ae0*/  @P0 LDS.128 R52, [R3+0x10] ;  /* 0x0000100003340984 */ /* 0x0008680000000c00 */
[----:B------:R4:W1:Y:S04]  /*9af0*/  @P0 LDS.128 R60, [R0+0x20] ;  /* 0x00002000003c0984 */ /* 0x0008680000000c00 */
[----:B------:R4:W1:Y:S02]  /*9b00*/  @P0 LDS.128 R68, [R56+0x30] ;  /* 0x0000300038440984 */ /* 0x0008640000000c00 */
.L_x_142:
[----:B------:R-:W-:Y:S05]  /*9b10*/  BSYNC B1 ;  /* 0x0000000000017941 */ /* 0x000fea0003800000 */
.L_x_141:
[----:B----4-:R-:W-:Y:S05]  /*9b20*/  VIADD R0, R39, 0x60 ;  /* 0x0000006027007836 */ /* 0x010fea0000000000 */
[----:B------:R-:W-:Y:S04]  /*9b30*/  SHF.R.U32.HI R0, RZ, 0x15, R0 ;  /* 0x00000015ff007819 */ /* 0x000fe80000011600 */
[----:B------:R-:W-:Y:S11]  /*9b40*/  LOP3.LUT P0, RZ, R0, 0x3, R84, 0x48, !PT ;  /* 0x0000000300ff7812 */ /* 0x000ff60007804854 */
[----:B------:R-:W-:Y:S02]  /*9b50*/  @!UPT UIADD3 URZ, UPT, UPT, URZ, URZ, URZ ;  /* 0x000000fffffff290 */ /* 0x000fe4000fffe0ff */
[----:B------:R-:W-:Y:S05]  /*9b60*/  @!P0 BRA `(.L_x_146) ;  /* 0x0000000000408947 */ /* 0x000fea0003800000 */
[----:B------:R-:W4:Y:S01]  /*9b70*/  LDCU.64 UR8, c[0x4][0x70] ;  /* 0x01000e00ff0877ac */ /* 0x000f220008000a00 */
[----:B------:R-:W-:Y:S01]  /*9b80*/  MOV R3, 0x0 ;  /* 0x0000000000037802 */ /* 0x000fe20000000f00 */
[----:B------:R-:W-:Y:S02]  /*9b90*/  HFMA2 R12, -RZ, RZ, 0, 5.9604644775390625e-08 ;  /* 0x00000001ff0c7431 */ /* 0x000fe400000001ff */
[----:B-1----:R-:W-:Y:S02]  /*9ba0*/  IMAD.MOV.U32 R8, RZ, RZ, 0x192 ;  /* 0x00000192ff087424 */ /* 0x002fe400078e00ff */
[----:B------:R-:W-:Y:S01]  /*9bb0*/  IMAD.MOV.U32 R13, RZ, RZ, RZ ;  /* 0x000000ffff0d7224 */ /* 0x000fe200078e00ff */
[----:B------:R-:W1:Y:S01]  /*9bc0*/  LDCU.64 UR6, c[0x4][0x78] ;  /* 0x01000f00ff0677ac */ /* 0x000e620008000a00 */
[----:B---3--:R-:W3:Y:S01]  /*9bd0*/  LDC.64 R2, c[0x4][R3] ;  /* 0x0100000003027b82 */ /* 0x008ee20000000a00 */
[----:B------:R-:W5:Y:S01]  /*9be0*/  LDCU.64 UR4, c[0x4][0x10] ;  /* 0x01000200ff0477ac */ /* 0x000f620008000a00 */
[----:B----4-:R-:W-:Y:S01]  /*9bf0*/  MOV R5, UR9 ;  /* 0x0000000900057c02 */ /* 0x010fe20008000f00 */
[----:B------:R-:W-:Y:S01]  /*9c00*/  IMAD.U32 R4, RZ, RZ, UR8 ;  /* 0x00000008ff047e24 */ /* 0x000fe2000f8e00ff */
[----:B-1----:R-:W-:Y:S01]  /*9c10*/  MOV R7, UR7 ;  /* 0x0000000700077c02 */ /* 0x002fe20008000f00 */
[----:B------:R-:W-:Y:S01]  /*9c20*/  IMAD.U32 R6, RZ, RZ, UR6 ;  /* 0x00000006ff067e24 */ /* 0x000fe2000f8e00ff */
[----:B-----5:R-:W-:Y:S01]  /*9c30*/  MOV R11, UR5 ;  /* 0x00000005000b7c02 */ /* 0x020fe20008000f00 */
[----:B------:R-:W-:Y:S02]  /*9c40*/  IMAD.U32 R10, RZ, RZ, UR4 ;  /* 0x00000004ff0a7e24 */ /* 0x000fe4000f8e00ff */
[----:B------:R-:W-:Y:S07]  /*9c50*/  LEPC R20, `(.L_x_146) ;  /* 0x000000001014794e */ /* 0x000fee0000000000 */
[----:B--23--:R-:W-:Y:S05]  /*9c60*/  CALL.ABS.NOINC R2 ;  /* 0x0000000002007343 */ /* 0x00cfea0003c00000 */
.L_x_146:
[----:B------:R-:W-:Y:S01]  /*9c70*/  ISETP.NE.AND P0, PT, R82, RZ, PT ;  /* 0x000000ff5200720c */ /* 0x000fe20003f05270 */
[----:B------:R-:W-:Y:S05]  /*9c80*/  WARPSYNC.ALL ;  /* 0x0000000000007948 */ /* 0x000fea0003800000 */
[----:B------:R-:W-:Y:S01]  /*9c90*/  R2UR UR4, R39 ;  /* 0x00000000270472ca */ /* 0x000fe200000e0000 */
[----:B------:R-:W-:Y:S01]  /*9ca0*/  BSSY.RECONVERGENT B0, `(.L_x_147) ;  /* 0x000008e000007945 */ /* 0x000fe20003800200 */
[C---:B-1----:R-:W-:Y:S02]  /*9cb0*/  SHF.L.U32 R39, R48.reuse, 0x10, RZ ;  /* 0x0000001030277819 */ /* 0x042fe400000006ff */
[----:B------:R-:W-:Y:S02]  /*9cc0*/  LOP3.LUT R40, R48, 0xffff0000, RZ, 0xc0, !PT ;  /* 0xffff000030287812 */ /* 0x000fe400078ec0ff */
[C---:B------:R-:W-:Y:S02]  /*9cd0*/  SHF.L.U32 R42, R49.reuse, 0x10, RZ ;  /* 0x00000010312a7819 */ /* 0x040fe400000006ff */
[----:B------:R-:W-:Y:S02]  /*9ce0*/  LOP3.LUT R43, R49, 0xffff0000, RZ, 0xc0, !PT ;  /* 0xffff0000312b7812 */ /* 0x000fe400078ec0ff */
[C---:B------:R-:W-:Y:S02]  /*9cf0*/  SHF.L.U32 R44, R50.reuse, 0x10, RZ ;  /* 0x00000010322c7819 */ /* 0x040fe400000006ff */
[----:B------:R-:W-:Y:S01]  /*9d00*/  LOP3.LUT R45, R50, 0xffff0000, RZ, 0xc0, !PT ;  /* 0xffff0000322d7812 */ /* 0x000fe200078ec0ff */
[----:B---3--:R-:W1:Y:S01]  /*9d10*/  LDTM.x32 R4, tmem[UR4+0x60] ;  /* 0x00006004000479ee */ /* 0x008e6200082c0000 */
[C---:B------:R-:W-:Y:S01]  /*9d20*/  SHF.L.U32 R46, R51.reuse, 0x10, RZ ;  /* 0x00000010332e7819 */ /* 0x040fe200000006ff */
[----:B------:R-:W-:Y:S01]  /*9d30*/  NOP ;  /* 0x0000000000007918 */ /* 0x000fe20000000000 */
[----:B------:R-:W-:Y:S02]  /*9d40*/  LOP3.LUT R47, R51, 0xffff0000, RZ, 0xc0, !PT ;  /* 0xffff0000332f7812 */ /* 0x000fe400078ec0ff */
[C---:B------:R-:W-:Y:S02]  /*9d50*/  SHF.L.U32 R48, R52.reuse, 0x10, RZ ;  /* 0x0000001034307819 */ /* 0x040fe400000006ff */
[----:B------:R-:W-:Y:S02]  /*9d60*/  LOP3.LUT R49, R52, 0xffff0000, RZ, 0xc0, !PT ;  /* 0xffff000034317812 */ /* 0x000fe400078ec0ff */
[C---:B------:R-:W-:Y:S02]  /*9d70*/  SHF.L.U32 R50, R53.reuse, 0x10, RZ ;  /* 0x0000001035327819 */ /* 0x040fe400000006ff */
[----:B------:R-:W-:Y:S02]  /*9d80*/  LOP3.LUT R51, R53, 0xffff0000, RZ, 0xc0, !PT ;  /* 0xffff000035337812 */ /* 0x000fe400078ec0ff */
[C---:B------:R-:W-:Y:S02]  /*9d90*/  SHF.L.U32 R52, R54.reuse, 0x10, RZ ;  /* 0x0000001036347819 */ /* 0x040fe400000006ff */
[----:B------:R-:W-:Y:S02]  /*9da0*/  LOP3.LUT R53, R54, 0xffff0000, RZ, 0xc0, !PT ;  /* 0xffff000036357812 */ /* 0x000fe400078ec0ff */
[----:B------:R-:W-:Y:S02]  /*9db0*/  SHF.L.U32 R54, R55, 0x10, RZ ;  /* 0x0000001037367819 */ /* 0x000fe400000006ff */
[----:B------:R-:W-:Y:S02]  /*9dc0*/  IADD3 R103, PT, PT, R103, 0x170, RZ ;  /* 0x0000017067677810 */ /* 0x000fe40007ffe0ff */
[----:B------:R-:W-:Y:S02]  /*9dd0*/  LOP3.LUT R55, R55, 0xffff0000, RZ, 0xc0, !PT ;  /* 0xffff000037377812 */ /* 0x000fe400078ec0ff */
[----:B------:R-:W-:Y:S01]  /*9de0*/  SHF.L.U32 R56, R60, 0x10, RZ ;  /* 0x000000103c387819 */ /* 0x000fe200000006ff */
[----:B-1----:R-:W-:Y:S01]  /*9df0*/  FMUL R4, R38, R4 ;  /* 0x0000000426047220 */ /* 0x002fe20000400000 */
[----:B------:R-:W-:Y:S01]  /*9e00*/  LOP3.LUT R57, R60, 0xffff0000, RZ, 0xc0, !PT ;  /* 0xffff00003c397812 */ /* 0x000fe200078ec0ff */
[C---:B------:R-:W-:Y:S01]  /*9e10*/  FMUL R5, R38.reuse, R5 ;  /* 0x0000000526057220 */ /* 0x040fe20000400000 */
[----:B------:R-:W-:Y:S01]  /*9e20*/  LOP3.LUT R103, R103, 0xfefffff8, RZ, 0xc0, !PT ;  /* 0xfefffff867677812 */ /* 0x000fe200078ec0ff */
[C---:B------:R-:W-:Y:S01]  /*9e30*/  FFMA R4, R41.reuse, R39, R4 ;  /* 0x0000002729047223 */ /* 0x040fe20000000004 */
[C---:B------:R-:W-:Y:S01]  /*9e40*/  FMUL R6, R38.reuse, R6 ;  /* 0x0000000626067220 */ /* 0x040fe20000400000 */
[----:B------:R-:W-:Y:S01]  /*9e50*/  FFMA R5, R41, R40, R5 ;  /* 0x0000002829057223 */ /* 0x000fe20000000005 */
[----:B------:R-:W-:Y:S01]  /*9e60*/  SHF.L.U32 R58, R61, 0x10, RZ ;  /* 0x000000103d3a7819 */ /* 0x000fe200000006ff */
[----:B------:R1:W-:Y:S01]  /*9e70*/  SYNCS.ARRIVE.TRANS64.RED.A1T0 RZ, [R103+URZ], RZ ;  /* 0x000000ff67ff79a7 */ /* 0x0003e200081004ff */
[----:B------:R-:W-:Y:S01]  /*9e80*/  FFMA R6, R41, R42, R6 ;  /* 0x0000002a29067223 */ /* 0x000fe20000000006 */
[C---:B------:R-:W-:Y:S01]  /*9e90*/  FMUL R7, R38.reuse, R7 ;  /* 0x0000000726077220 */ /* 0x040fe20000400000 */
[----:B------:R-:W-:Y:S01]  /*9ea0*/  F2FP.BF16.F32.PACK_AB R4, R5, R4 ;  /* 0x000000040504723e */ /* 0x000fe200000010ff */
[C---:B------:R-:W-:Y:S01]  /*9eb0*/  FMUL R8, R38.reuse, R8 ;  /* 0x0000000826087220 */ /* 0x040fe20000400000 */
[----:B------:R-:W-:Y:S01]  /*9ec0*/  FMUL R9, R38, R9 ;  /* 0x0000000926097220 */ /* 0x000fe20000400000 */
[----:B------:R-:W-:Y:S01]  /*9ed0*/  LOP3.LUT R59, R61, 0xffff0000, RZ, 0xc0, !PT ;  /* 0xffff00003d3b7812 */ /* 0x000fe200078ec0ff */
[C---:B------:R-:W-:Y:S01]  /*9ee0*/  FFMA R7, R41.reuse, R43, R7 ;  /* 0x0000002b29077223 */ /* 0x040fe20000000007 */
[C---:B------:R-:W-:Y:S01]  /*9ef0*/  FFMA R8, R41.reuse, R44, R8 ;  /* 0x0000002c29087223 */ /* 0x040fe20000000008 */
[----:B------:R-:W-:Y:S01]  /*9f00*/  SHF.L.U32 R60, R62, 0x10, RZ ;  /* 0x000000103e3c7819 */ /* 0x000fe200000006ff */
[----:B------:R-:W-:Y:S01]  /*9f10*/  FFMA R9, R41, R45, R9 ;  /* 0x0000002d29097223 */ /* 0x000fe20000000009 */
[C---:B------:R-:W-:Y:S01]  /*9f20*/  FMUL R10, R38.reuse, R10 ;  /* 0x0000000a260a7220 */ /* 0x040fe20000400000 */
[----:B------:R-:W-:Y:S01]  /*9f30*/  F2FP.BF16.F32.PACK_AB R5, R7, R6 ;  /* 0x000000060705723e */ /* 0x000fe200000010ff */
[C---:B------:R-:W-:Y:S01]  /*9f40*/  FMUL R11, R38.reuse, R11 ;  /* 0x0000000b260b7220 */ /* 0x040fe20000400000 */
[----:B------:R-:W-:Y:S01]  /*9f50*/  FMUL R0, R38, R12 ;  /* 0x0000000c26007220 */ /* 0x000fe20000400000 */
[----:B------:R-:W-:Y:S01]  /*9f60*/  F2FP.BF16.F32.PACK_AB R6, R9, R8 ;  /* 0x000000080906723e */ /* 0x000fe200000010ff */
[C---:B------:R-:W-:Y:S01]  /*9f70*/  FFMA R10, R41.reuse, R46, R10 ;  /* 0x0000002e290a7223 */ /* 0x040fe2000000000a */
[C---:B------:R-:W-:Y:S01]  /*9f80*/  FFMA R11, R41.reuse, R47, R11 ;  /* 0x0000002f290b7223 */ /* 0x040fe2000000000b */
[----:B------:R-:W-:Y:S01]  /*9f90*/  LOP3.LUT R61, R62, 0xffff0000, RZ, 0xc0, !PT ;  /* 0xffff00003e3d7812 */ /* 0x000fe200078ec0ff */
[----:B------:R-:W-:Y:S01]  /*9fa0*/  FFMA R0, R41, R48, R0 ;  /* 0x0000003029007223 */ /* 0x000fe20000000000 */
[C---:B------:R-:W-:Y:S01]  /*9fb0*/  FMUL R2, R38.reuse, R13 ;  /* 0x0000000d26027220 */ /* 0x040fe20000400000 */
[----:B------:R-:W-:Y:S01]  /*9fc0*/  SHF.L.U32 R62, R63, 0x10, RZ ;  /* 0x000000103f3e7819 */ /* 0x000fe200000006ff */
[C---:B------:R-:W-:Y:S01]  /*9fd0*/  FMUL R3, R38.reuse, R14 ;  /* 0x0000000e26037220 */ /* 0x040fe20000400000 */
[----:B------:R-:W-:Y:S01]  /*9fe0*/  F2FP.BF16.F32.PACK_AB R7, R11, R10 ;  /* 0x0000000a0b07723e */ /* 0x000fe200000010ff */
[----:B------:R-:W-:Y:S01]  /*9ff0*/  FFMA R2, R41, R49, R2 ;  /* 0x0000003129027223 */ /* 0x000fe20000000002 */
[C---:B------:R-:W-:Y:S01]  /*a000*/  FMUL R15, R38.reuse, R15 ;  /* 0x0000000f260f7220 */ /* 0x040fe20000400000 */
[C---:B------:R-:W-:Y:S01]  /*a010*/  FMUL R12, R38.reuse, R16 ;  /* 0x00000010260c7220 */ /* 0x040fe20000400000 */
[----:B------:R-:W-:Y:S01]  /*a020*/  FMUL R13, R38, R17 ;  /* 0x00000011260d7220 */ /* 0x000fe20000400000 */
[----:B------:R1:W-:Y:S01]  /*a030*/  STS.128 [R80+0x6000], R4 ;  /* 0x0060000450007388 */ /* 0x0003e20000000c00 */
[----:B------:R-:W-:Y:S01]  /*a040*/  LOP3.LUT R63, R63, 0xffff0000, RZ, 0xc0, !PT ;  /* 0xffff00003f3f7812 */ /* 0x000fe200078ec0ff */
[C---:B------:R-:W-:Y:S01]  /*a050*/  FFMA R3, R41.reuse, R50, R3 ;  /* 0x0000003229037223 */ /* 0x040fe20000000003 */
[----:B------:R-:W-:Y:S01]  /*a060*/  SHF.L.U32 R64, R68, 0x10, RZ ;  /* 0x0000001044407819 */ /* 0x000fe200000006ff */
[C---:B------:R-:W-:Y:S01]  /*a070*/  FFMA R15, R41.reuse, R51, R15 ;  /* 0x00000033290f7223 */ /* 0x040fe2000000000f */
[----:B------:R-:W-:Y:S01]  /*a080*/  F2FP.BF16.F32.PACK_AB R8, R2, R0 ;  /* 0x000000000208723e */ /* 0x000fe200000010ff */
[C---:B------:R-:W-:Y:S01]  /*a090*/  FFMA R12, R41.reuse, R52, R12 ;  /* 0x00000034290c7223 */ /* 0x040fe2000000000c */
[C---:B------:R-:W-:Y:S01]  /*a0a0*/  FFMA R13, R41.reuse, R53, R13 ;  /* 0x00000035290d7223 */ /* 0x040fe2000000000d */
[C---:B------:R-:W-:Y:S01]  /*a0b0*/  FMUL R14, R38.reuse, R18 ;  /* 0x00000012260e7220 */ /* 0x040fe20000400000 */
[C---:B------:R-:W-:Y:S01]  /*a0c0*/  FMUL R19, R38.reuse, R19 ;  /* 0x0000001326137220 */ /* 0x040fe20000400000 */
[C---:B------:R-:W-:Y:S01]  /*a0d0*/  FMUL R16, R38.reuse, R20 ;  /* 0x0000001426107220 */ /* 0x040fe20000400000 */
[C---:B------:R-:W-:Y:S01]  /*a0e0*/  FMUL R17, R38.reuse, R21 ;  /* 0x0000001526117220 */ /* 0x040fe20000400000 */
[C---:B------:R-:W-:Y:S01]  /*a0f0*/  FFMA R14, R41.reuse, R54, R14 ;  /* 0x00000036290e7223 */ /* 0x040fe2000000000e */
        /* <DEDUP_REMOVED lines=9> */
[----:B------:R-:W-:Y:S01]  /*a190*/  FFMA R23, R41, R59, R23 ;  /* 0x0000003b29177223 */ /* 0x000fe20000000017 */
[C---:B------:R-:W-:Y:S01]  /*a1a0*/  FMUL R27, R38.reuse, R27 ;  /* 0x0000001b261b7220 */ /* 0x040fe20000400000 */
[----:B------:R-:W-:Y:S01]  /*a1b0*/  F2FP.BF16.F32.PACK_AB R9, R15, R3 ;  /* 0x000000030f09723e */ /* 0x000fe200000010ff */
[----:B------:R-:W-:Y:S01]  /*a1c0*/  FFMA R20, R41, R60, R20 ;  /* 0x0000003c29147223 */ /* 0x000fe20000000014 */
[----:B------:R-:W-:Y:S01]  /*a1d0*/  F2FP.BF16.F32.PACK_AB R10, R13, R12 ;  /* 0x0000000c0d0a723e */ /* 0x000fe200000010ff */
[----:B------:R-:W-:Y:S01]  /*a1e0*/  FMUL R24, R38, R28 ;  /* 0x0000001c26187220 */ /* 0x000fe20000400000 */
[----:B------:R-:W-:Y:S01]  /*a1f0*/  F2FP.BF16.F32.PACK_AB R11, R19, R14 ;  /* 0x0000000e130b723e */ /* 0x000fe200000010ff */
[----:B------:R-:W-:Y:S01]  /*a200*/  FFMA R21, R41, R61, R21 ;  /* 0x0000003d29157223 */ /* 0x000fe20000000015 */
[----:B------:R-:W-:Y:S01]  /*a210*/  LOP3.LUT R65, R68, 0xffff0000, RZ, 0xc0, !PT ;  /* 0xffff000044417812 */ /* 0x000fe200078ec0ff */
[C---:B------:R-:W-:Y:S01]  /*a220*/  FMUL R25, R38.reuse, R29 ;  /* 0x0000001d26197220 */ /* 0x040fe20000400000 */
[----:B------:R-:W-:Y:S01]  /*a230*/  SHF.L.U32 R66, R69, 0x10, RZ ;  /* 0x0000001045427819 */ /* 0x000fe200000006ff */
[----:B------:R1:W-:Y:S01]  /*a240*/  STS.128 [R95+0x6010], R8 ;  /* 0x006010085f007388 */ /* 0x0003e20000000c00 */
[----:B------:R-:W-:Y:S01]  /*a250*/  FFMA R22, R41, R62, R22 ;  /* 0x0000003e29167223 */ /* 0x000fe20000000016 */
[----:B------:R-:W-:Y:S01]  /*a260*/  LOP3.LUT R67, R69, 0xffff0000, RZ, 0xc0, !PT ;  /* 0xffff000045437812 */ /* 0x000fe200078ec0ff */
[----:B------:R-:W-:Y:S01]  /*a270*/  FMUL R26, R38, R30 ;  /* 0x0000001e261a7220 */ /* 0x000fe20000400000 */
[C---:B------:R-:W-:Y:S01]  /*a280*/  FFMA R27, R41.reuse, R63, R27 ;  /* 0x0000003f291b7223 */ /* 0x040fe2000000001b */
[----:B------:R-:W-:Y:S01]  /*a290*/  SHF.L.U32 R68, R70, 0x10, RZ ;  /* 0x0000001046447819 */ /* 0x000fe200000006ff */
[----:B------:R-:W-:Y:S01]  /*a2a0*/  FMUL R31, R38, R31 ;  /* 0x0000001f261f7220 */ /* 0x000fe20000400000 */
[C---:B------:R-:W-:Y:S01]  /*a2b0*/  FFMA R24, R41.reuse, R64, R24 ;  /* 0x0000004029187223 */ /* 0x040fe20000000018 */
[----:B------:R-:W-:Y:S01]  /*a2c0*/  LOP3.LUT R69, R70, 0xffff0000, RZ, 0xc0, !PT ;  /* 0xffff000046457812 */ /* 0x000fe200078ec0ff */
[C---:B------:R-:W-:Y:S01]  /*a2d0*/  FMUL R28, R38.reuse, R32 ;  /* 0x00000020261c7220 */ /* 0x040fe20000400000 */
[----:B------:R-:W-:Y:S01]  /*a2e0*/  FFMA R25, R41, R65, R25 ;  /* 0x0000004129197223 */ /* 0x000fe20000000019 */
[----:B------:R-:W-:Y:S01]  /*a2f0*/  SHF.L.U32 R70, R71, 0x10, RZ ;  /* 0x0000001047467819 */ /* 0x000fe200000006ff */
[C---:B------:R-:W-:Y:S01]  /*a300*/  FMUL R29, R38.reuse, R33 ;  /* 0x00000021261d7220 */ /* 0x040fe20000400000 */
[----:B------:R-:W-:Y:S01]  /*a310*/  F2FP.BF16.F32.PACK_AB R16, R17, R16 ;  /* 0x000000101110723e */ /* 0x000fe200000010ff */
[----:B------:R-:W-:Y:S01]  /*a320*/  FFMA R26, R41, R66, R26 ;  /* 0x00000042291a7223 */ /* 0x000fe2000000001a */
[----:B------:R-:W-:Y:S01]  /*a330*/  LOP3.LUT R71, R71, 0xffff0000, RZ, 0xc0, !PT ;  /* 0xffff000047477812 */ /* 0x000fe200078ec0ff */
        /* <DEDUP_REMOVED lines=36> */
.L_x_148:
[----:B------:R-:W-:Y:S05]  /*a580*/  BSYNC.RECONVERGENT B0 ;  /* 0x0000000000007941 */ /* 0x000fea0003800200 */
.L_x_147:
[----:B------:R-:W-:Y:S01]  /*a590*/  BAR.SYNC.DEFER_BLOCKING 0x1, 0x80 ;  /* 0x0042000000007b1d */ /* 0x000fe20000010000 */
[----:B------:R-:W-:Y:S01]  /*a5a0*/  UISETP.NE.AND UP0, UPT, UR54, -0x4, UPT ;  /* 0xfffffffc3600788c */ /* 0x000fe2000bf05270 */
[----:B------:R-:W-:Y:S08]  /*a5b0*/  IADD3 R36, PT, PT, R36, 0x1, RZ ;  /* 0x0000000124247810 */ /* 0x000ff00007ffe0ff */
[----:B------:R-:W-:Y:S05]  /*a5c0*/  BRA.U !UP0, `(.L_x_149) ;  /* 0x0000000108247547 */ /* 0x000fea000b800000 */
[----:B------:R-:W-:Y:S01]  /*a5d0*/  ISETP.NE.AND P0, PT, R102, RZ, PT ;  /* 0x000000ff6600720c */ /* 0x000fe20003f05270 */
[----:B------:R-:W-:Y:S01]  /*a5e0*/  IMAD.U32 R0, RZ, RZ, UR51 ;  /* 0x00000033ff007e24 */ /* 0x000fe2000f8e00ff */
[----:B------:R-:W-:Y:S04]  /*a5f0*/  UIADD3 UR4, UPT, UPT, UR51, 0x1, URZ ;  /* 0x0000000133047890 */ /* 0x000fe8000fffe0ff */
[----:B------:R-:W-:Y:S04]  /*a600*/  UISETP.NE.AND UP0, UPT, UR4, 0x4, UPT ;  /* 0x000000040400788c */ /* 0x000fe8000bf05270 */
[----:B------:R-:W-:Y:S03]  /*a610*/  USEL UR51, UR4, URZ, UP0 ;  /* 0x000000ff04337287 */ /* 0x000fe60008000000 */
[----:B------:R-:W-:Y:S05]  /*a620*/  @P0 LEA R0, R0, UR50, 0x3 ;  /* 0x0000003200000c11 */ /* 0x000fea000f8e18ff */
[----:B------:R-:W-:Y:S05]  /*a630*/  @P0 VIADD R0, R0, 0x120 ;  /* 0x0000012000000836 */ /* 0x000fea0000000000 */
[----:B------:R-:W-:Y:S04]  /*a640*/  @P0 PRMT R0, R105, 0x654, R0 ;  /* 0x0000065469000816 */ /* 0x000fe80000000000 */
[----:B------:R3:W-:Y:S03]  /*a650*/  @P0 SYNCS.ARRIVE.TRANS64.RED.A1T0 RZ, [R0+URZ], RZ ;  /* 0x000000ff00ff09a7 */ /* 0x0007e600081004ff */
.L_x_149:
[----:B------:R-:W-:Y:S01]  /*a660*/  R2UR UR5, R91 ;  /* 0x000000005b0572ca */ /* 0x000fe200000e0000 */
[----:B------:R-:W-:Y:S01]  /*a670*/  UISETP.NE.AND UP0, UPT, UR63, URZ, UPT ;  /* 0x000000ff3f00728c */ /* 0x000fe2000bf05270 */
[----:B------:R-:W-:Y:S01]  /*a680*/  R2UR UR4, R92 ;  /* 0x000000005c0472ca */ /* 0x000fe200000e0000 */
[----:B------:R-:W-:Y:S01]  /*a690*/  UIADD3 UR54, UPT, UPT, UR54, 0x4, URZ ;  /* 0x0000000436367890 */ /* 0x000fe2000fffe0ff */
[----:B------:R-:W-:Y:S02]  /*a6a0*/  R2UR UR53, R96 ;  /* 0x00000000603572ca */ /* 0x000fe400000e0000 */
[C---:B------:R-:W-:Y:S02]  /*a6b0*/  ISETP.NE.AND P0, PT, R36.reuse, 0x2, PT ;  /* 0x000000022400780c */ /* 0x040fe40003f05270 */
[----:B------:R-:W-:Y:S02]  /*a6c0*/  LOP3.LUT R77, R77, 0x1, RZ, 0x3c, !PT ;  /* 0x000000014d4d7812 */ /* 0x000fe400078e3cff */
[----:B---3--:R-:W-:Y:S02]  /*a6d0*/  SEL R0, RZ, 0x1, P0 ;  /* 0x00000001ff007807 */ /* 0x008fe40000000000 */
[----:B------:R-:W-:Y:S01]  /*a6e0*/  SEL R36, R36, RZ, P0 ;  /* 0x000000ff24247207 */ /* 0x000fe20000000000 */
[----:B------:R-:W-:Y:S01]  /*a6f0*/  UIADD3 UR24, UPT, UPT, UR36, UR5, URZ ;  /* 0x0000000524187290 */ /* 0x000fe2000fffe0ff */
[----:B------:R-:W-:Y:S01]  /*a700*/  LOP3.LUT R78, R78, R0, RZ, 0x3c, !PT ;  /* 0x000000004e4e7212 */ /* 0x000fe200078e3cff */
[----:B------:R-:W-:Y:S01]  /*a710*/  UIADD3 UR52, UPT, UPT, UR37, UR4, URZ ;  /* 0x0000000425347290 */ /* 0x000fe2000fffe0ff */
[----:B------:R-:W-:Y:S11]  /*a720*/  BRA.U UP0, `(.L_x_150) ;  /* 0xffffffbd00507547 */ /* 0x000ff6000b83ffff */
[----:B------:R-:W-:-:S13]  /*a730*/  R2UR UR4, R93 ;  /* 0x000000005d0472ca */ /* 0x000fda00000e0000 */
[----:B------:R-:W-:-:S09]  /*a740*/  UISETP.NE.AND UP0, UPT, UR4, URZ, UPT ;  /* 0x000000ff0400728c */ /* 0x000fd2000bf05270 */
[----:B------:R-:W-:Y:S05]  /*a750*/  BRA.U !UP0, `(.L_x_151) ;  /* 0x0000000108487547 */ /* 0x000fea000b800000 */
[----:B------:R-:W3:Y:S02]  /*a760*/  LDCU.64 UR4, c[0x0][0x990] ;  /* 0x00013200ff0477ac */ /* 0x000ee40008000a00 */
[----:B---3--:R-:W-:-:S04]  /*a770*/  UISETP.NE.U32.AND UP0, UPT, UR4, URZ, UPT ;  /* 0x000000ff0400728c */ /* 0x008fc8000bf05070 */
[----:B------:R-:W-:-:S09]  /*a780*/  UISETP.NE.AND.EX UP0, UPT, UR5, URZ, UPT, UP0 ;  /* 0x000000ff0500728c */ /* 0x000fd2000bf05300 */
[----:B------:R-:W-:Y:S05]  /*a790*/  BRA.U UP0, `(.L_x_152) ;  /* 0x00000001000c7547 */ /* 0x000fea000b800000 */
[----:B------:R-:W-:-:S13]  /*a7a0*/  FSETP.NEU.AND P0, PT, R41, RZ, PT ;  /* 0x000000ff2900720b */ /* 0x000fda0003f0d000 */
[----:B------:R-:W-:Y:S05]  /*a7b0*/  @!P0 EXIT ;  /* 0x000000000000894d */ /* 0x000fea0003800000 */
[----:B------:R-:W-:Y:S05]  /*a7c0*/  BRA `(.L_x_151) ;  /* 0x00000000002c7947 */ /* 0x000fea0003800000 */
.L_x_152:
[----:B------:R-:W-:Y:S01]  /*a7d0*/  ISETP.NE.AND P0, PT, R101, RZ, PT ;  /* 0x000000ff6500720c */ /* 0x000fe20003f05270 */
[----:B------:R-:W-:-:S12]  /*a7e0*/  BSSY.RECONVERGENT B0, `(.L_x_151) ;  /* 0x0000009000007945 */ /* 0x000fd80003800200 */
[----:B------:R-:W-:Y:S05]  /*a7f0*/  @P0 BRA `(.L_x_153) ;  /* 0x0000000000140947 */ /* 0x000fea0003800000 */
[----:B------:R-:W3:Y:S02]  /*a800*/  LDCU.64 UR4, c[0x0][0x988] ;  /* 0x00013100ff0477ac */ /* 0x000ee40008000a00 */
[----:B---3--:R-:W-:-:S04]  /*a810*/  ISETP.NE.U32.AND P0, PT, RZ, UR4, PT ;  /* 0x00000004ff007c0c */ /* 0x008fc8000bf05070 */
[----:B------:R-:W-:-:S13]  /*a820*/  ISETP.NE.AND.EX P0, PT, RZ, UR5, PT, P0 ;  /* 0x00000005ff007c0c */ /* 0x000fda000bf05300 */
[----:B------:R-:W-:Y:S05]  /*a830*/  @!P0 EXIT ;  /* 0x000000000000894d */ /* 0x000fea0003800000 */
[----:B------:R-:W-:Y:S05]  /*a840*/  BRA `(.L_x_154) ;  /* 0x0000000000087947 */ /* 0x000fea0003800000 */
.L_x_153:
[----:B------:R-:W-:-:S13]  /*a850*/  FSETP.NEU.AND P0, PT, R41, RZ, PT ;  /* 0x000000ff2900720b */ /* 0x000fda0003f0d000 */
[----:B------:R-:W-:Y:S05]  /*a860*/  @!P0 EXIT ;  /* 0x000000000000894d */ /* 0x000fea0003800000 */
.L_x_154:
[----:B------:R-:W-:Y:S05]  /*a870*/  BSYNC.RECONVERGENT B0 ;  /* 0x0000000000007941 */ /* 0x000fea0003800200 */
.L_x_151:
[----:B------:R-:W3:Y:S01]  /*a880*/  S2UR UR5, SR_CgaCtaId ;  /* 0x00000000000579c3 */ /* 0x000ee20000008800 */
[----:B------:R-:W-:Y:S01]  /*a890*/  ULEA UR4, UR51, UR50, 0x3 ;  /* 0x0000003233047291 */ /* 0x000fe2000f8e18ff */
[----:B------:R-:W-:-:S04]  /*a8a0*/  DEPBAR.LE SB0, 0x0 ;  /* 0x000080000000791a */ /* 0x000fc80000000000 */
[----:B------:R-:W-:-:S04]  /*a8b0*/  UIADD3 UR4, UPT, UPT, UR4, 0x120, URZ ;  /* 0x0000012004047890 */ /* 0x000fc8000fffe0ff */
[----:B---3--:R-:W-:-:S09]  /*a8c0*/  UPRMT UR4, UR5, 0x654, UR4 ;  /* 0x0000065405047896 */ /* 0x008fd20008000004 */
[----:B------:R-:W-:Y:S01]  /*a8d0*/  SYNCS.ARRIVE.TRANS64.RED.A1T0 RZ, [UR4], RZ ;  /* 0x000000ffffff79a7 */ /* 0x000fe20008100404 */
[----:B------:R-:W-:Y:S05]  /*a8e0*/  EXIT ;  /* 0x000000000000794d */ /* 0x000fea0003800000 */
.L_x_25:
[----:B------:R-:W-:Y:S07]  /*a8f0*/  MOV R0, UR9 ;  /* 0x0000000900007c02 */ /* 0x000fee0008000f00 */
.L_x_155:
[----:B--2---:R2:W3:Y:S02]  /*a900*/  SYNCS.PHASECHK.TRANS64.TRYWAIT P0, [R0+URZ+0x80], R4 ;  /* 0x00008004000075a7 */ /* 0x0044e400080011ff */
[----:B---3--:R-:W-:Y:S05]  /*a910*/  @!P0 NANOSLEEP.SYNCS 0x989680 ;  /* 0x009896800000895d */ /* 0x008fea0003900000 */
[----:B------:R-:W3:Y:S02]  /*a920*/  @!P0 SYNCS.PHASECHK.TRANS64 P0, [R0+URZ+0x80], R4 ;  /* 0x00008004000085a7 */ /* 0x000ee400080010ff */
[----:B---3--:R-:W-:Y:S05]  /*a930*/  @!P0 BRA `(.L_x_155) ;  /* 0xfffffffc00f08947 */ /* 0x008fea000383ffff */
[----:B------:R-:W-:Y:S05]  /*a940*/  BRA `(.L_x_24) ;  /* 0xffffff7400147947 */ /* 0x000fea000383ffff */
.L_x_32:
[----:B------:R-:W-:Y:S07]  /*a950*/  MOV R0, UR9 ;  /* 0x0000000900007c02 */ /* 0x000fee0008000f00 */
.L_x_156:
[----:B-1----:R1:W2:Y:S02]  /*a960*/  SYNCS.PHASECHK.TRANS64.TRYWAIT P0, [R0+URZ+0x80], R4 ;  /* 0x00008004000075a7 */ /* 0x0022a400080011ff */
[----:B--2---:R-:W-:Y:S05]  /*a970*/  @!P0 NANOSLEEP.SYNCS 0x989680 ;  /* 0x009896800000895d */ /* 0x004fea0003900000 */
[----:B------:R-:W2:Y:S02]  /*a980*/  @!P0 SYNCS.PHASECHK.TRANS64 P0, [R0+URZ+0x80], R4 ;  /* 0x00008004000085a7 */ /* 0x000ea400080010ff */
[----:B--2---:R-:W-:Y:S05]  /*a990*/  @!P0 BRA `(.L_x_156) ;  /* 0xfffffffc00f08947 */ /* 0x004fea000383ffff */
[----:B------:R-:W-:Y:S05]  /*a9a0*/  BRA `(.L_x_31) ;  /* 0xffffff7800b87947 */ /* 0x000fea000383ffff */
.L_x_37:
[----:B-1----:R-:W-:-:S07]  /*a9b0*/  MOV R0, UR30 ;  /* 0x0000001e00007c02 */ /* 0x002fce0008000f00 */
.L_x_157:
[----:B-1----:R1:W2:Y:S02]  /*a9c0*/  SYNCS.PHASECHK.TRANS64.TRYWAIT P0, [R0+URZ+0x150], R3 ;  /* 0x00015003000075a7 */ /* 0x0022a400080011ff */
[----:B--2---:R-:W-:Y:S05]  /*a9d0*/  @!P0 NANOSLEEP.SYNCS 0x989680 ;  /* 0x009896800000895d */ /* 0x004fea0003900000 */
[----:B------:R-:W2:Y:S02]  /*a9e0*/  @!P0 SYNCS.PHASECHK.TRANS64 P0, [R0+URZ+0x150], R3 ;  /* 0x00015003000085a7 */ /* 0x000ea400080010ff */
[----:B--2---:R-:W-:Y:S05]  /*a9f0*/  @!P0 BRA `(.L_x_157) ;  /* 0xfffffffc00f08947 */ /* 0x004fea000383ffff */
[----:B------:R-:W-:Y:S05]  /*aa00*/  BRA `(.L_x_158) ;  /* 0xffffff7c009c7947 */ /* 0x000fea000383ffff */
.L_x_41:
[----:B------:R-:W-:-:S07]  /*aa10*/  MOV R0, UR4 ;  /* 0x0000000400007c02 */ /* 0x000fce0008000f00 */
.L_x_159:
[----:B-1----:R1:W2:Y:S02]  /*aa20*/  SYNCS.PHASECHK.TRANS64.TRYWAIT P0, [R0+URZ], R2 ;  /* 0x00000002000075a7 */ /* 0x0022a400080011ff */
[----:B--2---:R-:W-:Y:S05]  /*aa30*/  @!P0 NANOSLEEP.SYNCS 0x989680 ;  /* 0x009896800000895d */ /* 0x004fea0003900000 */
[----:B------:R-:W2:Y:S02]  /*aa40*/  @!P0 SYNCS.PHASECHK.TRANS64 P0, [R0+URZ], R2 ;  /* 0x00000002000085a7 */ /* 0x000ea400080010ff */
[----:B--2---:R-:W-:Y:S05]  /*aa50*/  @!P0 BRA `(.L_x_159) ;  /* 0xfffffffc00f08947 */ /* 0x004fea000383ffff */
[----:B------:R-:W-:Y:S05]  /*aa60*/  BRA `(.L_x_160) ;  /* 0xffffff8400347947 */ /* 0x000fea000383ffff */
.L_x_42:
[----:B------:R-:W-:-:S07]  /*aa70*/  MOV R0, UR5 ;  /* 0x0000000500007c02 */ /* 0x000fce0008000f00 */
.L_x_161:
[----:B-1----:R1:W2:Y:S02]  /*aa80*/  SYNCS.PHASECHK.TRANS64.TRYWAIT P0, [R0+URZ], R2 ;  /* 0x00000002000075a7 */ /* 0x0022a400080011ff */
[----:B--2---:R-:W-:Y:S05]  /*aa90*/  @!P0 NANOSLEEP.SYNCS 0x989680 ;  /* 0x009896800000895d */ /* 0x004fea0003900000 */
[----:B------:R-:W2:Y:S02]  /*aaa0*/  @!P0 SYNCS.PHASECHK.TRANS64 P0, [R0+URZ], R2 ;  /* 0x00000002000085a7 */ /* 0x000ea400080010ff */
[----:B--2---:R-:W-:Y:S05]  /*aab0*/  @!P0 BRA `(.L_x_161) ;  /* 0xfffffffc00f08947 */ /* 0x004fea000383ffff */
[----:B------:R-:W-:Y:S05]  /*aac0*/  BRA `(.L_x_162) ;  /* 0xffffff8400447947 */ /* 0x000fea000383ffff */
.L_x_43:
[----:B------:R-:W-:-:S07]  /*aad0*/  MOV R0, UR5 ;  /* 0x0000000500007c02 */ /* 0x000fce0008000f00 */
.L_x_163:
[----:B-1----:R1:W2:Y:S02]  /*aae0*/  SYNCS.PHASECHK.TRANS64.TRYWAIT P0, [R0+URZ], R2 ;  /* 0x00000002000075a7 */ /* 0x0022a400080011ff */
[----:B--2---:R-:W-:Y:S05]  /*aaf0*/  @!P0 NANOSLEEP.SYNCS 0x989680 ;  /* 0x009896800000895d */ /* 0x004fea0003900000 */
[----:B------:R-:W2:Y:S02]  /*ab00*/  @!P0 SYNCS.PHASECHK.TRANS64 P0, [R0+URZ], R2 ;  /* 0x00000002000085a7 */ /* 0x000ea400080010ff */
[----:B--2---:R-:W-:Y:S05]  /*ab10*/  @!P0 BRA `(.L_x_163) ;  /* 0xfffffffc00f08947 */ /* 0x004fea000383ffff */
[----:B------:R-:W-:Y:S05]  /*ab20*/  BRA `(.L_x_164) ;  /* 0xffffff8400547947 */ /* 0x000fea000383ffff */
.L_x_44:
[----:B------:R-:W-:-:S07]  /*ab30*/  MOV R0, UR5 ;  /* 0x0000000500007c02 */ /* 0x000fce0008000f00 */
.L_x_165:
[----:B-1----:R1:W2:Y:S02]  /*ab40*/  SYNCS.PHASECHK.TRANS64.TRYWAIT P0, [R0+URZ], R2 ;  /* 0x00000002000075a7 */ /* 0x0022a400080011ff */
[----:B--2---:R-:W-:Y:S05]  /*ab50*/  @!P0 NANOSLEEP.SYNCS 0x989680 ;  /* 0x009896800000895d */ /* 0x004fea0003900000 */
[----:B------:R-:W2:Y:S02]  /*ab60*/  @!P0 SYNCS.PHASECHK.TRANS64 P0, [R0+URZ], R2 ;  /* 0x00000002000085a7 */ /* 0x000ea400080010ff */
[----:B--2---:R-:W-:Y:S05]  /*ab70*/  @!P0 BRA `(.L_x_165) ;  /* 0xfffffffc00f08947 */ /* 0x004fea000383ffff */
[----:B------:R-:W-:Y:S05]  /*ab80*/  BRA `(.L_x_166) ;  /* 0xffffff8400647947 */ /* 0x000fea000383ffff */
.L_x_45:
[----:B------:R-:W-:-:S07]  /*ab90*/  MOV R0, UR5 ;  /* 0x0000000500007c02 */ /* 0x000fce0008000f00 */
.L_x_167:
[----:B-1----:R1:W2:Y:S02]  /*aba0*/  SYNCS.PHASECHK.TRANS64.TRYWAIT P0, [R0+URZ], R2 ;  /* 0x00000002000075a7 */ /* 0x0022a400080011ff */
[----:B--2---:R-:W-:Y:S05]  /*abb0*/  @!P0 NANOSLEEP.SYNCS 0x989680 ;  /* 0x009896800000895d */ /* 0x004fea0003900000 */
[----:B------:R-:W2:Y:S02]  /*abc0*/  @!P0 SYNCS.PHASECHK.TRANS64 P0, [R0+URZ], R2 ;  /* 0x00000002000085a7 */ /* 0x000ea400080010ff */
[----:B--2---:R-:W-:Y:S05]  /*abd0*/  @!P0 BRA `(.L_x_167) ;  /* 0xfffffffc00f08947 */ /* 0x004fea000383ffff */
[----:B------:R-:W-:Y:S05]  /*abe0*/  BRA `(.L_x_168) ;  /* 0xffffff8400747947 */ /* 0x000fea000383ffff */
.L_x_46:
[----:B------:R-:W-:-:S07]  /*abf0*/  MOV R0, UR5 ;  /* 0x0000000500007c02 */ /* 0x000fce0008000f00 */
.L_x_169:
[----:B-1----:R1:W2:Y:S02]  /*ac00*/  SYNCS.PHASECHK.TRANS64.TRYWAIT P0, [R0+URZ], R2 ;  /* 0x00000002000075a7 */ /* 0x0022a400080011ff */
[----:B--2---:R-:W-:Y:S05]  /*ac10*/  @!P0 NANOSLEEP.SYNCS 0x989680 ;  /* 0x009896800000895d */ /* 0x004fea0003900000 */
[----:B------:R-:W2:Y:S02]  /*ac20*/  @!P0 SYNCS.PHASECHK.TRANS64 P0, [R0+URZ], R2 ;  /* 0x00000002000085a7 */ /* 0x000ea400080010ff */
[----:B--2---:R-:W-:Y:S05]  /*ac30*/  @!P0 BRA `(.L_x_169) ;  /* 0xfffffffc00f08947 */ /* 0x004fea000383ffff */
[----:B------:R-:W-:Y:S05]  /*ac40*/  BRA `(.L_x_170) ;  /* 0xffffff8400847947 */ /* 0x000fea000383ffff */
.L_x_47:
[----:B------:R-:W-:-:S07]  /*ac50*/  MOV R0, UR5 ;  /* 0x0000000500007c02 */ /* 0x000fce0008000f00 */
.L_x_171:
[----:B-1----:R1:W2:Y:S02]  /*ac60*/  SYNCS.PHASECHK.TRANS64.TRYWAIT P0, [R0+URZ], R2 ;  /* 0x00000002000075a7 */ /* 0x0022a400080011ff */
[----:B--2---:R-:W-:Y:S05]  /*ac70*/  @!P0 NANOSLEEP.SYNCS 0x989680 ;  /* 0x009896800000895d */ /* 0x004fea0003900000 */
[----:B------:R-:W2:Y:S02]  /*ac80*/  @!P0 SYNCS.PHASECHK.TRANS64 P0, [R0+URZ], R2 ;  /* 0x00000002000085a7 */ /* 0x000ea400080010ff */
[----:B--2---:R-:W-:Y:S05]  /*ac90*/  @!P0 BRA `(.L_x_171) ;  /* 0xfffffffc00f08947 */ /* 0x004fea000383ffff */
[----:B------:R-:W-:Y:S05]  /*aca0*/  BRA `(.L_x_172) ;  /* 0xffffff8400947947 */ /* 0x000fea000383ffff */
.L_x_48:
[----:B------:R-:W-:-:S07]  /*acb0*/  MOV R0, UR5 ;  /* 0x0000000500007c02 */ /* 0x000fce0008000f00 */
.L_x_173:
[----:B-1----:R1:W2:Y:S02]  /*acc0*/  SYNCS.PHASECHK.TRANS64.TRYWAIT P0, [R0+URZ], R2 ;  /* 0x00000002000075a7 */ /* 0x0022a400080011ff */
[----:B--2---:R-:W-:Y:S05]  /*acd0*/  @!P0 NANOSLEEP.SYNCS 0x989680 ;  /* 0x009896800000895d */ /* 0x004fea0003900000 */
[----:B------:R-:W2:Y:S02]  /*ace0*/  @!P0 SYNCS.PHASECHK.TRANS64 P0, [R0+URZ], R2 ;  /* 0x00000002000085a7 */ /* 0x000ea400080010ff */
[----:B--2---:R-:W-:Y:S05]  /*acf0*/  @!P0 BRA `(.L_x_173) ;  /* 0xfffffffc00f08947 */ /* 0x004fea000383ffff */
[----:B------:R-:W-:Y:S05]  /*ad00*/  BRA `(.L_x_174) ;  /* 0xffffff8400a47947 */ /* 0x000fea000383ffff */
.L_x_49:
[----:B------:R-:W-:-:S07]  /*ad10*/  MOV R0, UR5 ;  /* 0x0000000500007c02 */ /* 0x000fce0008000f00 */
.L_x_175:
[----:B-1----:R1:W2:Y:S02]  /*ad20*/  SYNCS.PHASECHK.TRANS64.TRYWAIT P0, [R0+URZ], R2 ;  /* 0x00000002000075a7 */ /* 0x0022a400080011ff */
[----:B--2---:R-:W-:Y:S05]  /*ad30*/  @!P0 NANOSLEEP.SYNCS 0x989680 ;  /* 0x009896800000895d */ /* 0x004fea0003900000 */
[----:B------:R-:W2:Y:S02]  /*ad40*/  @!P0 SYNCS.PHASECHK.TRANS64 P0, [R0+URZ], R2 ;  /* 0x00000002000085a7 */ /* 0x000ea400080010ff */
[----:B--2---:R-:W-:Y:S05]  /*ad50*/  @!P0 BRA `(.L_x_175) ;  /* 0xfffffffc00f08947 */ /* 0x004fea000383ffff */
[----:B------:R-:W-:Y:S05]  /*ad60*/  BRA `(.L_x_176) ;  /* 0xffffff8400b47947 */ /* 0x000fea000383ffff */
.L_x_50:
[----:B------:R-:W-:-:S07]  /*ad70*/  MOV R0, UR5 ;  /* 0x0000000500007c02 */ /* 0x000fce0008000f00 */
.L_x_177:
[----:B-1----:R1:W2:Y:S02]  /*ad80*/  SYNCS.PHASECHK.TRANS64.TRYWAIT P0, [R0+URZ], R2 ;  /* 0x00000002000075a7 */ /* 0x0022a400080011ff */
[----:B--2---:R-:W-:Y:S05]  /*ad90*/  @!P0 NANOSLEEP.SYNCS 0x989680 ;  /* 0x009896800000895d */ /* 0x004fea0003900000 */
[----:B------:R-:W2:Y:S02]  /*ada0*/  @!P0 SYNCS.PHASECHK.TRANS64 P0, [R0+URZ], R2 ;  /* 0x00000002000085a7 */ /* 0x000ea400080010ff */
[----:B--2---:R-:W-:Y:S05]  /*adb0*/  @!P0 BRA `(.L_x_177) ;  /* 0xfffffffc00f08947 */ /* 0x004fea000383ffff */
[----:B------:R-:W-:Y:S05]  /*adc0*/  BRA `(.L_x_178) ;  /* 0xffffff8400c47947 */ /* 0x000fea000383ffff */
.L_x_51:
[----:B------:R-:W-:-:S07]  /*add0*/  MOV R0, UR5 ;  /* 0x0000000500007c02 */ /* 0x000fce0008000f00 */
.L_x_179:
[----:B-1----:R1:W2:Y:S02]  /*ade0*/  SYNCS.PHASECHK.TRANS64.TRYWAIT P0, [R0+URZ], R2 ;  /* 0x00000002000075a7 */ /* 0x0022a400080011ff */
[----:B--2---:R-:W-:Y:S05]  /*adf0*/  @!P0 NANOSLEEP.SYNCS 0x989680 ;  /* 0x009896800000895d */ /* 0x004fea0003900000 */
[----:B------:R-:W2:Y:S02]  /*ae00*/  @!P0 SYNCS.PHASECHK.TRANS64 P0, [R0+URZ], R2 ;  /* 0x00000002000085a7 */ /* 0x000ea400080010ff */
[----:B--2---:R-:W-:Y:S05]  /*ae10*/  @!P0 BRA `(.L_x_179) ;  /* 0xfffffffc00f08947 */ /* 0x004fea000383ffff */
[----:B------:R-:W-:Y:S05]  /*ae20*/  BRA `(.L_x_180) ;  /* 0xffffff8400d47947 */ /* 0x000fea000383ffff */
.L_x_52:
[----:B------:R-:W-:-:S07]  /*ae30*/  MOV R0, UR5 ;  /* 0x0000000500007c02 */ /* 0x000fce0008000f00 */
.L_x_181:
[----:B-1----:R1:W2:Y:S02]  /*ae40*/  SYNCS.PHASECHK.TRANS64.TRYWAIT P0, [R0+URZ], R2 ;  /* 0x00000002000075a7 */ /* 0x0022a400080011ff */
[----:B--2---:R-:W-:Y:S05]  /*ae50*/  @!P0 NANOSLEEP.SYNCS 0x989680 ;  /* 0x009896800000895d */ /* 0x004fea0003900000 */
[----:B------:R-:W2:Y:S02]  /*ae60*/  @!P0 SYNCS.PHASECHK.TRANS64 P0, [R0+URZ], R2 ;  /* 0x00000002000085a7 */ /* 0x000ea400080010ff */
[----:B--2---:R-:W-:Y:S05]  /*ae70*/  @!P0 BRA `(.L_x_181) ;  /* 0xfffffffc00f08947 */ /* 0x004fea000383ffff */
[----:B------:R-:W-:Y:S05]  /*ae80*/  BRA `(.L_x_182) ;  /* 0xffffff8400e47947 */ /* 0x000fea000383ffff */
.L_x_53:
[----:B------:R-:W-:-:S07]  /*ae90*/  MOV R0, UR5 ;  /* 0x0000000500007c02 */ /* 0x000fce0008000f00 */
.L_x_183:
[----:B-1----:R1:W2:Y:S02]  /*aea0*/  SYNCS.PHASECHK.TRANS64.TRYWAIT P0, [R0+URZ], R2 ;  /* 0x00000002000075a7 */ /* 0x0022a400080011ff */
[----:B--2---:R-:W-:Y:S05]  /*aeb0*/  @!P0 NANOSLEEP.SYNCS 0x989680 ;  /* 0x009896800000895d */ /* 0x004fea0003900000 */
[----:B------:R-:W2:Y:S02]  /*aec0*/  @!P0 SYNCS.PHASECHK.TRANS64 P0, [R0+URZ], R2 ;  /* 0x00000002000085a7 */ /* 0x000ea400080010ff */
[----:B--2---:R-:W-:Y:S05]  /*aed0*/  @!P0 BRA `(.L_x_183) ;  /* 0xfffffffc00f08947 */ /* 0x004fea000383ffff */
[----:B------:R-:W-:Y:S05]  /*aee0*/  BRA `(.L_x_184) ;  /* 0xffffff8400f47947 */ /* 0x000fea000383ffff */
.L_x_54:
[----:B------:R-:W-:-:S07]  /*aef0*/  MOV R0, UR5 ;  /* 0x0000000500007c02 */ /* 0x000fce0008000f00 */
.L_x_185:
[----:B-1----:R1:W2:Y:S02]  /*af00*/  SYNCS.PHASECHK.TRANS64.TRYWAIT P0, [R0+URZ], R2 ;  /* 0x00000002000075a7 */ /* 0x0022a400080011ff */
[----:B--2---:R-:W-:Y:S05]  /*af10*/  @!P0 NANOSLEEP.SYNCS 0x989680 ;  /* 0x009896800000895d */ /* 0x004fea0003900000 */
[----:B------:R-:W2:Y:S02]  /*af20*/  @!P0 SYNCS.PHASECHK.TRANS64 P0, [R0+URZ], R2 ;  /* 0x00000002000085a7 */ /* 0x000ea400080010ff */
[----:B--2---:R-:W-:Y:S05]  /*af30*/  @!P0 BRA `(.L_x_185) ;  /* 0xfffffffc00f08947 */ /* 0x004fea000383ffff */
[----:B------:R-:W-:Y:S05]  /*af40*/  BRA `(.L_x_186) ;  /* 0xffffff8800047947 */ /* 0x000fea000383ffff */
.L_x_55:
[----:B------:R-:W-:-:S07]  /*af50*/  MOV R0, UR5 ;  /* 0x0000000500007c02 */ /* 0x000fce0008000f00 */
.L_x_187:
[----:B-1----:R1:W2:Y:S02]  /*af60*/  SYNCS.PHASECHK.TRANS64.TRYWAIT P0, [R0+URZ], R2 ;  /* 0x00000002000075a7 */ /* 0x0022a400080011ff */
[----:B--2---:R-:W-:Y:S05]  /*af70*/  @!P0 NANOSLEEP.SYNCS 0x989680 ;  /* 0x009896800000895d */ /* 0x004fea0003900000 */
[----:B------:R-:W2:Y:S02]  /*af80*/  @!P0 SYNCS.PHASECHK.TRANS64 P0, [R0+URZ], R2 ;  /* 0x00000002000085a7 */ /* 0x000ea400080010ff */
[----:B--2---:R-:W-:Y:S05]  /*af90*/  @!P0 BRA `(.L_x_187) ;  /* 0xfffffffc00f08947 */ /* 0x004fea000383ffff */
[----:B------:R-:W-:Y:S05]  /*afa0*/  BRA `(.L_x_188) ;  /* 0xffffff8800147947 */ /* 0x000fea000383ffff */
.L_x_58:
[----:B------:R-:W-:-:S07]  /*afb0*/  MOV R4, UR4 ;  /* 0x0000000400047c02 */ /* 0x000fce0008000f00 */
.L_x_189:
[----:B--2---:R2:W3:Y:S02]  /*afc0*/  SYNCS.PHASECHK.TRANS64.TRYWAIT P1, [R4+URZ+0x158], R6 ;  /* 0x00015806040075a7 */ /* 0x0044e400080211ff */
[----:B---3--:R-:W-:Y:S05]  /*afd0*/  @!P1 NANOSLEEP.SYNCS 0x989680 ;  /* 0x009896800000995d */ /* 0x008fea0003900000 */
[----:B------:R-:W3:Y:S02]  /*afe0*/  @!P1 SYNCS.PHASECHK.TRANS64 P1, [R4+URZ+0x158], R6 ;  /* 0x00015806040095a7 */ /* 0x000ee400080210ff */
[----:B---3--:R-:W-:Y:S05]  /*aff0*/  @!P1 BRA `(.L_x_189) ;  /* 0xfffffffc00f09947 */ /* 0x008fea000383ffff */
[----:B------:R-:W-:Y:S05]  /*b000*/  BRA `(.L_x_190) ;  /* 0xffffff8800847947 */ /* 0x000fea000383ffff */
.L_x_59:
[----:B--2---:R-:W-:-:S07]  /*b010*/  MOV R4, UR4 ;  /* 0x0000000400047c02 */ /* 0x004fce0008000f00 */
.L_x_191:
[----:B--2---:R2:W3:Y:S02]  /*b020*/  SYNCS.PHASECHK.TRANS64.TRYWAIT P1, [R4+URZ+0x150], R5 ;  /* 0x00015005040075a7 */ /* 0x0044e400080211ff */
[----:B---3--:R-:W-:Y:S05]  /*b030*/  @!P1 NANOSLEEP.SYNCS 0x989680 ;  /* 0x009896800000995d */ /* 0x008fea0003900000 */
[----:B------:R-:W3:Y:S02]  /*b040*/  @!P1 SYNCS.PHASECHK.TRANS64 P1, [R4+URZ+0x150], R5 ;  /* 0x00015005040095a7 */ /* 0x000ee400080210ff */
[----:B---3--:R-:W-:Y:S05]  /*b050*/  @!P1 BRA `(.L_x_191) ;  /* 0xfffffffc00f09947 */ /* 0x008fea000383ffff */
[----:B------:R-:W-:Y:S05]  /*b060*/  BRA `(.L_x_192) ;  /* 0xffffff88008c7947 */ /* 0x000fea000383ffff */
.L_x_69:
[----:B--2---:R-:W-:-:S04]  /*b070*/  MOV R5, UR5 ;  /* 0x0000000500057c02 */ /* 0x004fc80008000f00 */
[----:B------:R2:W3:Y:S03]  /*b080*/  SYNCS.PHASECHK.TRANS64.TRYWAIT P0, [R5+URZ+0x8], R6 ;  /* 0x00000806050075a7 */ /* 0x0004e600080011ff */
[----:B---3--:R-:W-:Y:S05]  /*b090*/  @!P0 NANOSLEEP.SYNCS 0x989680 ;  /* 0x009896800000895d */ /* 0x008fea0003900000 */
[----:B------:R-:W3:Y:S02]  /*b0a0*/  @!P0 SYNCS.PHASECHK.TRANS64 P0, [R5+URZ+0x8], R6 ;  /* 0x00000806050085a7 */ /* 0x000ee400080010ff */
[----:B---3--:R-:W-:Y:S05]  /*b0b0*/  @!P0 BRA `(.L_x_69) ;  /* 0xfffffffc00ec8947 */ /* 0x008fea000383ffff */
[----:B------:R-:W-:Y:S05]  /*b0c0*/  BRA `(.L_x_68) ;  /* 0xffffff8c00587947 */ /* 0x000fea000383ffff */
.L_x_71:
[----:B------:R-:W-:Y:S01]  /*b0d0*/  BSSY B0, `(.L_x_193) ;  /* 0x0000006000007945 */ /* 0x000fe20003800000 */
[----:B------:R-:W-:-:S07]  /*b0e0*/  MOV R15, 0xffffffff ;  /* 0xffffffff000f7802 */ /* 0x000fce0000000f00 */
[----:B-12--5:R-:W-:Y:S05]  /*b0f0*/  WARPSYNC.COLLECTIVE R15, `(.L_x_194) ;  /* 0x000000000f0c7348 */ /* 0x026fea0003c00000 */
[----:B------:R-:W-:Y:S02]  /*b100*/  ELECT P6, UR79, PT ;  /* 0x00000000004f782f */ /* 0x000fe400038c0000 */
[----:B------:R-:W-:Y:S01]  /*b110*/  MOV R14, UR79 ;  /* 0x0000004f000e7c02 */ /* 0x000fe20008000f00 */
[----:B-12--5:R-:W-:Y:S10]  /*b120*/  ENDCOLLECTIVE ;  /* 0x000000000000791b */ /* 0x026ff40003800000 */
.L_x_194:
[----:B------:R-:W-:Y:S05]  /*b130*/  BSYNC B0 ;  /* 0x0000000000007941 */ /* 0x000fea0003800000 */
.L_x_193:
[----:B------:R-:W-:Y:S01]  /*b140*/  PLOP3.LUT P0, PT, P6, PT, PT, 0x80, 0x8 ;  /* 0x000000000008781c */ /* 0x000fe2000370f070 */
[----:B------:R-:W-:-:S12]  /*b150*/  BRA `(.L_x_195) ;  /* 0xffffff8c00847947 */ /* 0x000fd8000383ffff */
.L_x_73:
[----:B--2---:R-:W-:-:S04]  /*b160*/  MOV R3, UR5 ;  /* 0x0000000500037c02 */ /* 0x004fc80008000f00 */
[----:B------:R2:W3:Y:S03]  /*b170*/  SYNCS.PHASECHK.TRANS64.TRYWAIT P0, [R3+URZ+0x8], R4 ;  /* 0x00000804030075a7 */ /* 0x0004e600080011ff */
[----:B---3--:R-:W-:Y:S05]  /*b180*/  @!P0 NANOSLEEP.SYNCS 0x989680 ;  /* 0x009896800000895d */ /* 0x008fea0003900000 */
[----:B------:R-:W3:Y:S02]  /*b190*/  @!P0 SYNCS.PHASECHK.TRANS64 P0, [R3+URZ+0x8], R4 ;  /* 0x00000804030085a7 */ /* 0x000ee400080010ff */
[----:B---3--:R-:W-:Y:S05]  /*b1a0*/  @!P0 BRA `(.L_x_73) ;  /* 0xfffffffc00ec8947 */ /* 0x008fea000383ffff */
[----:B------:R-:W-:Y:S05]  /*b1b0*/  BRA `(.L_x_72) ;  /* 0xffffff8c00887947 */ /* 0x000fea000383ffff */
.L_x_74:
[----:B------:R-:W-:-:S07]  /*b1c0*/  MOV R4, UR17 ;  /* 0x0000001100047c02 */ /* 0x000fce0008000f00 */
.L_x_196:
[----:B-1----:R1:W2:Y:S02]  /*b1d0*/  SYNCS.PHASECHK.TRANS64.TRYWAIT P0, [R4+URZ+0x150], R5 ;  /* 0x00015005040075a7 */ /* 0x0022a400080011ff */
[----:B--2---:R-:W-:Y:S05]  /*b1e0*/  @!P0 NANOSLEEP.SYNCS 0x989680 ;  /* 0x009896800000895d */ /* 0x004fea0003900000 */
[----:B------:R-:W2:Y:S02]  /*b1f0*/  @!P0 SYNCS.PHASECHK.TRANS64 P0, [R4+URZ+0x150], R5 ;  /* 0x00015005040085a7 */ /* 0x000ea400080010ff */
[----:B--2---:R-:W-:Y:S05]  /*b200*/  @!P0 BRA `(.L_x_196) ;  /* 0xfffffffc00f08947 */ /* 0x004fea000383ffff */
[----:B------:R-:W-:Y:S05]  /*b210*/  BRA `(.L_x_197) ;  /* 0xffffff9000787947 */ /* 0x000fea000383ffff */
.L_x_76:
[----:B------:R-:W-:-:S07]  /*b220*/  MOV R4, UR22 ;  /* 0x0000001600047c02 */ /* 0x000fce0008000f00 */
.L_x_198:
[----:B-1----:R1:W2:Y:S02]  /*b230*/  SYNCS.PHASECHK.TRANS64.TRYWAIT P0, [R4+URZ+0x170], R5 ;  /* 0x00017005040075a7 */ /* 0x0022a400080011ff */
[----:B--2---:R-:W-:Y:S05]  /*b240*/  @!P0 NANOSLEEP.SYNCS 0x989680 ;  /* 0x009896800000895d */ /* 0x004fea0003900000 */
[----:B------:R-:W2:Y:S02]  /*b250*/  @!P0 SYNCS.PHASECHK.TRANS64 P0, [R4+URZ+0x170], R5 ;  /* 0x00017005040085a7 */ /* 0x000ea400080010ff */
[----:B--2---:R-:W-:Y:S05]  /*b260*/  @!P0 BRA `(.L_x_198) ;  /* 0xfffffffc00f08947 */ /* 0x004fea000383ffff */
[----:B------:R-:W-:Y:S05]  /*b270*/  BRA `(.L_x_75) ;  /* 0xffffff9000987947 */ /* 0x000fea000383ffff */
.L_x_80:
[----:B-1----:R-:W-:Y:S07]  /*b280*/  MOV R4, UR10 ;  /* 0x0000000a00047c02 */ /* 0x002fee0008000f00 */
.L_x_199:
[----:B-1----:R1:W2:Y:S02]  /*b290*/  SYNCS.PHASECHK.TRANS64.TRYWAIT P0, [R4+URZ], R6 ;  /* 0x00000006040075a7 */ /* 0x0022a400080011ff */
[----:B--2---:R-:W-:Y:S05]  /*b2a0*/  @!P0 NANOSLEEP.SYNCS 0x989680 ;  /* 0x009896800000895d */ /* 0x004fea0003900000 */
[----:B------:R-:W2:Y:S02]  /*b2b0*/  @!P0 SYNCS.PHASECHK.TRANS64 P0, [R4+URZ], R6 ;  /* 0x00000006040085a7 */ /* 0x000ea400080010ff */
[----:B--2---:R-:W-:Y:S05]  /*b2c0*/  @!P0 BRA `(.L_x_199) ;  /* 0xfffffffc00f08947 */ /* 0x004fea000383ffff */
[----:B------:R-:W-:Y:S05]  /*b2d0*/  BRA `(.L_x_79) ;  /* 0xffffff9000bc7947 */ /* 0x000fea000383ffff */
.L_x_84:
[----:B--2---:R-:W-:-:S07]  /*b2e0*/  MOV R0, UR4 ;  /* 0x0000000400007c02 */ /* 0x004fce0008000f00 */
.L_x_200:
[----:B-1----:R1:W2:Y:S02]  /*b2f0*/  SYNCS.PHASECHK.TRANS64.TRYWAIT P0, [R0+URZ], R2 ;  /* 0x00000002000075a7 */ /* 0x0022a400080011ff */
[----:B--2---:R-:W-:Y:S05]  /*b300*/  @!P0 NANOSLEEP.SYNCS 0x989680 ;  /* 0x009896800000895d */ /* 0x004fea0003900000 */
[----:B------:R-:W2:Y:S02]  /*b310*/  @!P0 SYNCS.PHASECHK.TRANS64 P0, [R0+URZ], R2 ;  /* 0x00000002000085a7 */ /* 0x000ea400080010ff */
[----:B--2---:R-:W-:Y:S05]  /*b320*/  @!P0 BRA `(.L_x_200) ;  /* 0xfffffffc00f08947 */ /* 0x004fea000383ffff */
[----:B------:R-:W-:Y:S05]  /*b330*/  BRA `(.L_x_201) ;  /* 0xffffff9400947947 */ /* 0x000fea000383ffff */
.L_x_87:
[----:B------:R-:W-:-:S07]  /*b340*/  MOV R0, UR17 ;  /* 0x0000001100007c02 */ /* 0x000fce0008000f00 */
.L_x_202:
[----:B-1----:R1:W2:Y:S02]  /*b350*/  SYNCS.PHASECHK.TRANS64.TRYWAIT P1, [R0+URZ+0x180], R2 ;  /* 0x00018002000075a7 */ /* 0x0022a400080211ff */
[----:B--2---:R-:W-:Y:S05]  /*b360*/  @!P1 NANOSLEEP.SYNCS 0x989680 ;  /* 0x009896800000995d */ /* 0x004fea0003900000 */
[----:B------:R-:W2:Y:S02]  /*b370*/  @!P1 SYNCS.PHASECHK.TRANS64 P1, [R0+URZ+0x180], R2 ;  /* 0x00018002000095a7 */ /* 0x000ea400080210ff */
[----:B--2---:R-:W-:Y:S05]  /*b380*/  @!P1 BRA `(.L_x_202) ;  /* 0xfffffffc00f09947 */ /* 0x004fea000383ffff */
[----:B------:R-:W-:Y:S05]  /*b390*/  BRA `(.L_x_203) ;  /* 0xffffff9400e07947 */ /* 0x000fea000383ffff */
.L_x_92:
[----:B------:R-:W-:Y:S07]  /*b3a0*/  MOV R0, UR20 ;  /* 0x0000001400007c02 */ /* 0x000fee0008000f00 */
.L_x_204:
[----:B-1----:R1:W2:Y:S02]  /*b3b0*/  SYNCS.PHASECHK.TRANS64.TRYWAIT P0, [R0+URZ+0x150], R2 ;  /* 0x00015002000075a7 */ /* 0x0022a400080011ff */
[----:B--2---:R-:W-:Y:S05]  /*b3c0*/  @!P0 NANOSLEEP.SYNCS 0x989680 ;  /* 0x009896800000895d */ /* 0x004fea0003900000 */
[----:B------:R-:W2:Y:S02]  /*b3d0*/  @!P0 SYNCS.PHASECHK.TRANS64 P0, [R0+URZ+0x150], R2 ;  /* 0x00015002000085a7 */ /* 0x000ea400080010ff */
[----:B--2---:R-:W-:Y:S05]  /*b3e0*/  @!P0 BRA `(.L_x_204) ;  /* 0xfffffffc00f08947 */ /* 0x004fea000383ffff */
[----:B------:R-:W-:Y:S05]  /*b3f0*/  BRA `(.L_x_205) ;  /* 0xffffff9c003c7947 */ /* 0x000fea000383ffff */
.L_x_95:
[----:B------:R-:W-:Y:S07]  /*b400*/  MOV R0, UR20 ;  /* 0x0000001400007c02 */ /* 0x000fee0008000f00 */
.L_x_206:
[----:B-1----:R1:W2:Y:S02]  /*b410*/  SYNCS.PHASECHK.TRANS64.TRYWAIT P2, [R0+URZ+0x148], R2 ;  /* 0x00014802000075a7 */ /* 0x0022a400080411ff */
[----:B--2---:R-:W-:Y:S05]  /*b420*/  @!P2 NANOSLEEP.SYNCS 0x989680 ;  /* 0x009896800000a95d */ /* 0x004fea0003900000 */
[----:B------:R-:W2:Y:S02]  /*b430*/  @!P2 SYNCS.PHASECHK.TRANS64 P2, [R0+URZ+0x148], R2 ;  /* 0x000148020000a5a7 */ /* 0x000ea400080410ff */
[----:B--2---:R-:W-:Y:S05]  /*b440*/  @!P2 BRA `(.L_x_206) ;  /* 0xfffffffc00f0a947 */ /* 0x004fea000383ffff */
[----:B------:R-:W-:Y:S05]  /*b450*/  BRA `(.L_x_94) ;  /* 0xffffffa000a07947 */ /* 0x000fea000383ffff */
.L_x_98:
[----:B------:R-:W-:Y:S07]  /*b460*/  MOV R2, UR20 ;  /* 0x0000001400027c02 */ /* 0x000fee0008000f00 */
.L_x_207:
[----:B-1----:R1:W2:Y:S02]  /*b470*/  SYNCS.PHASECHK.TRANS64.TRYWAIT P1, [R2+URZ+0x120], R8 ;  /* 0x00012008020075a7 */ /* 0x0022a400080211ff */
[----:B--2---:R-:W-:Y:S05]  /*b480*/  @!P1 NANOSLEEP.SYNCS 0x989680 ;  /* 0x009896800000995d */ /* 0x004fea0003900000 */
[----:B------:R-:W2:Y:S02]  /*b490*/  @!P1 SYNCS.PHASECHK.TRANS64 P1, [R2+URZ+0x120], R8 ;  /* 0x00012008020095a7 */ /* 0x000ea400080210ff */
[----:B--2---:R-:W-:Y:S05]  /*b4a0*/  @!P1 BRA `(.L_x_207) ;  /* 0xfffffffc00f09947 */ /* 0x004fea000383ffff */
[----:B------:R-:W-:Y:S05]  /*b4b0*/  BRA `(.L_x_208) ;  /* 0xffffffa400547947 */ /* 0x000fea000383ffff */
.L_x_99:
[----:B------:R-:W-:Y:S07]  /*b4c0*/  MOV R2, UR20 ;  /* 0x0000001400027c02 */ /* 0x000fee0008000f00 */
.L_x_209:
[----:B-1----:R1:W2:Y:S02]  /*b4d0*/  SYNCS.PHASECHK.TRANS64.TRYWAIT P1, [R2+URZ+0x128], R8 ;  /* 0x00012808020075a7 */ /* 0x0022a400080211ff */
[----:B--2---:R-:W-:Y:S05]  /*b4e0*/  @!P1 NANOSLEEP.SYNCS 0x989680 ;  /* 0x009896800000995d */ /* 0x004fea0003900000 */
[----:B------:R-:W2:Y:S02]  /*b4f0*/  @!P1 SYNCS.PHASECHK.TRANS64 P1, [R2+URZ+0x128], R8 ;  /* 0x00012808020095a7 */ /* 0x000ea400080210ff */
[----:B--2---:R-:W-:Y:S05]  /*b500*/  @!P1 BRA `(.L_x_209) ;  /* 0xfffffffc00f09947 */ /* 0x004fea000383ffff */
[----:B------:R-:W-:Y:S05]  /*b510*/  BRA `(.L_x_210) ;  /* 0xffffffa4009c7947 */ /* 0x000fea000383ffff */
.L_x_100:
[----:B------:R-:W-:Y:S07]  /*b520*/  MOV R2, UR20 ;  /* 0x0000001400027c02 */ /* 0x000fee0008000f00 */
.L_x_211:
[----:B-1----:R1:W2:Y:S02]  /*b530*/  SYNCS.PHASECHK.TRANS64.TRYWAIT P1, [R2+URZ+0x130], R8 ;  /* 0x00013008020075a7 */ /* 0x0022a400080211ff */
[----:B--2---:R-:W-:Y:S05]  /*b540*/  @!P1 NANOSLEEP.SYNCS 0x989680 ;  /* 0x009896800000995d */ /* 0x004fea0003900000 */
[----:B------:R-:W2:Y:S02]  /*b550*/  @!P1 SYNCS.PHASECHK.TRANS64 P1, [R2+URZ+0x130], R8 ;  /* 0x00013008020095a7 */ /* 0x000ea400080210ff */
[----:B--2---:R-:W-:Y:S05]  /*b560*/  @!P1 BRA `(.L_x_211) ;  /* 0xfffffffc00f09947 */ /* 0x004fea000383ffff */
[----:B------:R-:W-:Y:S05]  /*b570*/  BRA `(.L_x_212) ;  /* 0xffffffa400e47947 */ /* 0x000fea000383ffff */
.L_x_101:
[----:B------:R-:W-:Y:S07]  /*b580*/  MOV R0, UR20 ;  /* 0x0000001400007c02 */ /* 0x000fee0008000f00 */
.L_x_213:
[----:B-1----:R1:W2:Y:S02]  /*b590*/  SYNCS.PHASECHK.TRANS64.TRYWAIT P0, [R0+URZ+0x138], R8 ;  /* 0x00013808000075a7 */ /* 0x0022a400080011ff */
[----:B--2---:R-:W-:Y:S05]  /*b5a0*/  @!P0 NANOSLEEP.SYNCS 0x989680 ;  /* 0x009896800000895d */ /* 0x004fea0003900000 */
[----:B------:R-:W2:Y:S02]  /*b5b0*/  @!P0 SYNCS.PHASECHK.TRANS64 P0, [R0+URZ+0x138], R8 ;  /* 0x00013808000085a7 */ /* 0x000ea400080010ff */
[----:B--2---:R-:W-:Y:S05]  /*b5c0*/  @!P0 BRA `(.L_x_213) ;  /* 0xfffffffc00f08947 */ /* 0x004fea000383ffff */
[----:B------:R-:W-:Y:S05]  /*b5d0*/  BRA `(.L_x_214) ;  /* 0xffffffa8002c7947 */ /* 0x000fea000383ffff */
.L_x_103:
[----:B------:R-:W-:-:S07]  /*b5e0*/  MOV R0, UR20 ;  /* 0x0000001400007c02 */ /* 0x000fce0008000f00 */
.L_x_215:
[----:B--2---:R2:W3:Y:S02]  /*b5f0*/  SYNCS.PHASECHK.TRANS64.TRYWAIT P0, [R0+URZ+0x120], R2 ;  /* 0x00012002000075a7 */ /* 0x0044e400080011ff */
[----:B---3--:R-:W-:Y:S05]  /*b600*/  @!P0 NANOSLEEP.SYNCS 0x989680 ;  /* 0x009896800000895d */ /* 0x008fea0003900000 */
[----:B------:R-:W3:Y:S02]  /*b610*/  @!P0 SYNCS.PHASECHK.TRANS64 P0, [R0+URZ+0x120], R2 ;  /* 0x00012002000085a7 */ /* 0x000ee400080010ff */
[----:B---3--:R-:W-:Y:S05]  /*b620*/  @!P0 BRA `(.L_x_215) ;  /* 0xfffffffc00f08947 */ /* 0x008fea000383ffff */
[----:B------:R-:W-:Y:S05]  /*b630*/  BRA `(.L_x_216) ;  /* 0xffffffa800987947 */ /* 0x000fea000383ffff */
.L_x_104:
[----:B--2---:R-:W-:-:S07]  /*b640*/  MOV R0, UR20 ;  /* 0x0000001400007c02 */ /* 0x004fce0008000f00 */
.L_x_217:
[----:B--2---:R2:W3:Y:S02]  /*b650*/  SYNCS.PHASECHK.TRANS64.TRYWAIT P0, [R0+URZ+0x128], R2 ;  /* 0x00012802000075a7 */ /* 0x0044e400080011ff */
[----:B---3--:R-:W-:Y:S05]  /*b660*/  @!P0 NANOSLEEP.SYNCS 0x989680 ;  /* 0x009896800000895d */ /* 0x008fea0003900000 */
[----:B------:R-:W3:Y:S02]  /*b670*/  @!P0 SYNCS.PHASECHK.TRANS64 P0, [R0+URZ+0x128], R2 ;  /* 0x00012802000085a7 */ /* 0x000ee400080010ff */
[----:B---3--:R-:W-:Y:S05]  /*b680*/  @!P0 BRA `(.L_x_217) ;  /* 0xfffffffc00f08947 */ /* 0x008fea000383ffff */
[----:B------:R-:W-:Y:S05]  /*b690*/  BRA `(.L_x_218) ;  /* 0xffffffa800887947 */ /* 0x000fea000383ffff */
.L_x_105:
[----:B--2---:R-:W-:-:S07]  /*b6a0*/  MOV R0, UR20 ;  /* 0x0000001400007c02 */ /* 0x004fce0008000f00 */
.L_x_219:
[----:B--2---:R2:W3:Y:S02]  /*b6b0*/  SYNCS.PHASECHK.TRANS64.TRYWAIT P0, [R0+URZ+0x130], R2 ;  /* 0x00013002000075a7 */ /* 0x0044e400080011ff */
[----:B---3--:R-:W-:Y:S05]  /*b6c0*/  @!P0 NANOSLEEP.SYNCS 0x989680 ;  /* 0x009896800000895d */ /* 0x008fea0003900000 */
[----:B------:R-:W3:Y:S02]  /*b6d0*/  @!P0 SYNCS.PHASECHK.TRANS64 P0, [R0+URZ+0x130], R2 ;  /* 0x00013002000085a7 */ /* 0x000ee400080010ff */
[----:B---3--:R-:W-:Y:S05]  /*b6e0*/  @!P0 BRA `(.L_x_219) ;  /* 0xfffffffc00f08947 */ /* 0x008fea000383ffff */
[----:B------:R-:W-:Y:S05]  /*b6f0*/  BRA `(.L_x_220) ;  /* 0xffffffa800787947 */ /* 0x000fea000383ffff */
.L_x_107:
[----:B------:R-:W-:Y:S07]  /*b700*/  MOV R0, UR50 ;  /* 0x0000003200007c02 */ /* 0x000fee0008000f00 */
.L_x_221:
[----:B-1----:R1:W2:Y:S02]  /*b710*/  SYNCS.PHASECHK.TRANS64.TRYWAIT P0, [R0+URZ+0x150], R2 ;  /* 0x00015002000075a7 */ /* 0x0022a400080011ff */
[----:B--2---:R-:W-:Y:S05]  /*b720*/  @!P0 NANOSLEEP.SYNCS 0x989680 ;  /* 0x009896800000895d */ /* 0x004fea0003900000 */
[----:B------:R-:W2:Y:S02]  /*b730*/  @!P0 SYNCS.PHASECHK.TRANS64 P0, [R0+URZ+0x150], R2 ;  /* 0x00015002000085a7 */ /* 0x000ea400080010ff */
[----:B--2---:R-:W-:Y:S05]  /*b740*/  @!P0 BRA `(.L_x_221) ;  /* 0xfffffffc00f08947 */ /* 0x004fea000383ffff */
[----:B------:R-:W-:Y:S05]  /*b750*/  BRA `(.L_x_222) ;  /* 0xffffffac00507947 */ /* 0x000fea000383ffff */
.L_x_118:
[----:B-1----:R-:W-:Y:S04]  /*b760*/  MOV R2, UR50 ;  /* 0x0000003200027c02 */ /* 0x002fe80008000f00 */
[----:B------:R1:W2:Y:S03]  /*b770*/  SYNCS.PHASECHK.TRANS64.TRYWAIT P1, [R2+URZ+0x100], R3 ;  /* 0x00010003020075a7 */ /* 0x0002a600080211ff */
[----:B--2---:R-:W-:Y:S05]  /*b780*/  @!P1 NANOSLEEP.SYNCS 0x989680 ;  /* 0x009896800000995d */ /* 0x004fea0003900000 */
[----:B------:R-:W2:Y:S02]  /*b790*/  @!P1 SYNCS.PHASECHK.TRANS64 P1, [R2+URZ+0x100], R3 ;  /* 0x00010003020095a7 */ /* 0x000ea400080210ff */
[----:B--2---:R-:W-:Y:S05]  /*b7a0*/  @!P1 BRA `(.L_x_118) ;  /* 0xfffffffc00ec9947 */ /* 0x004fea000383ffff */
[----:B------:R-:W-:Y:S05]  /*b7b0*/  BRA `(.L_x_117) ;  /* 0xffffffbc00447947 */ /* 0x000fea000383ffff */
.L_x_120:
[----:B-1----:R1:W4:Y:S02]  /*b7c0*/  SYNCS.PHASECHK.TRANS64.TRYWAIT P0, [R103+URZ+0x160], R0 ;  /* 0x00016000670075a7 */ /* 0x00232400080011ff */
[----:B----4-:R-:W-:Y:S05]  /*b7d0*/  @!P0 NANOSLEEP.SYNCS 0x989680 ;  /* 0x009896800000895d */ /* 0x010fea0003900000 */
[----:B------:R-:W4:Y:S02]  /*b7e0*/  @!P0 SYNCS.PHASECHK.TRANS64 P0, [R103+URZ+0x160], R0 ;  /* 0x00016000670085a7 */ /* 0x000f2400080010ff */
[----:B----4-:R-:W-:Y:S05]  /*b7f0*/  @!P0 BRA `(.L_x_120) ;  /* 0xfffffffc00f08947 */ /* 0x010fea000383ffff */
[----:B------:R-:W-:Y:S05]  /*b800*/  BRA `(.L_x_119) ;  /* 0xffffffbc006c7947 */ /* 0x000fea000383ffff */
.L_x_129:
[----:B---3--:R3:W4:Y:S02]  /*b810*/  SYNCS.PHASECHK.TRANS64.TRYWAIT P0, [R2+URZ+0x100], R0 ;  /* 0x00010000020075a7 */ /* 0x00872400080011ff */
[----:B----4-:R-:W-:Y:S05]  /*b820*/  @!P0 NANOSLEEP.SYNCS 0x989680 ;  /* 0x009896800000895d */ /* 0x010fea0003900000 */
[----:B------:R-:W4:Y:S02]  /*b830*/  @!P0 SYNCS.PHASECHK.TRANS64 P0, [R2+URZ+0x100], R0 ;  /* 0x00010000020085a7 */ /* 0x000f2400080010ff */
[----:B----4-:R-:W-:Y:S05]  /*b840*/  @!P0 BRA `(.L_x_129) ;  /* 0xfffffffc00f08947 */ /* 0x010fea000383ffff */
[----:B------:R-:W-:Y:S05]  /*b850*/  BRA `(.L_x_128) ;  /* 0xffffffc800547947 */ /* 0x000fea000383ffff */
.L_x_137:
[----:B-1----:R1:W3:Y:S02]  /*b860*/  SYNCS.PHASECHK.TRANS64.TRYWAIT P0, [R6+URZ+0x100], R5 ;  /* 0x00010005060075a7 */ /* 0x0022e400080011ff */
[----:B---3--:R-:W-:Y:S05]  /*b870*/  @!P0 NANOSLEEP.SYNCS 0x989680 ;  /* 0x009896800000895d */ /* 0x008fea0003900000 */
[----:B------:R-:W3:Y:S02]  /*b880*/  @!P0 SYNCS.PHASECHK.TRANS64 P0, [R6+URZ+0x100], R5 ;  /* 0x00010005060085a7 */ /* 0x000ee400080010ff */
[----:B---3--:R-:W-:Y:S05]  /*b890*/  @!P0 BRA `(.L_x_137) ;  /* 0xfffffffc00f08947 */ /* 0x008fea000383ffff */
[----:B------:R-:W-:Y:S05]  /*b8a0*/  BRA `(.L_x_136) ;  /* 0xffffffd400607947 */ /* 0x000fea000383ffff */
.L_x_145:
[----:B---3--:R3:W4:Y:S02]  /*b8b0*/  SYNCS.PHASECHK.TRANS64.TRYWAIT P0, [R2+URZ+0x100], R5 ;  /* 0x00010005020075a7 */ /* 0x00872400080011ff */
[----:B----4-:R-:W-:Y:S05]  /*b8c0*/  @!P0 NANOSLEEP.SYNCS 0x989680 ;  /* 0x009896800000895d */ /* 0x010fea0003900000 */
[----:B------:R-:W4:Y:S02]  /*b8d0*/  @!P0 SYNCS.PHASECHK.TRANS64 P0, [R2+URZ+0x100], R5 ;  /* 0x00010005020085a7 */ /* 0x000f2400080010ff */
[----:B----4-:R-:W-:Y:S05]  /*b8e0*/  @!P0 BRA `(.L_x_145) ;  /* 0xfffffffc00f08947 */ /* 0x010fea000383ffff */
[----:B------:R-:W-:Y:S05]  /*b8f0*/  BRA `(.L_x_144) ;  /* 0xffffffe000687947 */ /* 0x000fea000383ffff */
        .weak           $__internal_0_$__cuda_sm10x_tcgen05_guardrail_trap_col_being_dealloced_not_returned_by_alloc
        .type           $__internal_0_$__cuda_sm10x_tcgen05_guardrail_trap_col_being_dealloced_not_returned_by_alloc,@function
        .size           $__internal_0_$__cuda_sm10x_tcgen05_guardrail_trap_col_being_dealloced_not_returned_by_alloc,($__internal_1_$__cuda_sm10x_tcgen05_guardrail_trap_phase_invalid_during_alloc - $__internal_0_$__cuda_sm10x_tcgen05_guardrail_trap_col_being_dealloced_not_returned_by_alloc)
$__internal_0_$__cuda_sm10x_tcgen05_guardrail_trap_col_being_dealloced_not_returned_by_alloc:
[----:B------:R-:W-:Y:S05]  /*b900*/  BPT.TRAP 0x1 ;  /* 0x000000040000795c */ /* 0x000fea0000300000 */
[----:B------:R-:W-:-:S04]  /*b910*/  HFMA2 R3, -RZ, RZ, 0, 0 ;  /* 0x00000000ff037431 */ /* 0x000fc800000001ff */
[----:B------:R-:W-:Y:S05]  /*b920*/  RET.REL.NODEC R2 `(_ZN7cutlass13device_kernelINS_4conv6kernel13ConvUniversalINS1_16ConvProblemShapeILNS1_8OperatorE0ELi3EEENS1_10collective14CollectiveConvINS1_47MainloopSm100TmaUmmaWarpSpecializedImplicitGemmILS5_0ELi16ELi3ELi1ELi2EN4cute5tupleIJNSA_1CILi2EEENSC_ILi1EEESE_EEEEENSB_IJNSC_ILi256EEENSC_ILi128EEENSB_IJNSC_ILi32EEEEEEEEENS_10bfloat16_tESM_NSA_8TiledMMAINSA_8MMA_AtomIJNSA_26SM100_MMA_F16BF16_2x1SM_SSISM_SM_fLi256ELi128ELNSA_4UMMA5MajorE0ELSR_0ELNSQ_7ScaleInE0ELSS_0EEEEEENSA_6LayoutINSB_IJSE_SE_SE_EEENSB_IJNSC_ILi0EEESX_SX_EEEEENSB_IJNSA_10UnderscoreES10_S10_EEEEENS7_6detail27Sm100ImplicitGemmTileTraitsINSA_25SM100_TMA_2SM_LOAD_IM2COLENSA_14ComposedLayoutINSA_7SwizzleILi2ELi4ELi3EEENSA_18smem_ptr_flag_bitsILi16EEENSV_INSB_IJNSC_ILi8EEESJ_EEENSB_IJSJ_SE_EEEEEEEvEENS14_INSA_18SM100_TMA_2SM_LOADES1F_vEEEENS_8epilogue10collective18CollectiveEpilogueINS1K_23Sm100TmaWarpSpecializedILi4ELi2ELi32ELb1ELb0EEEJNSB_IJSI_SI_SK_EEENSB_IJNSV_ISI_SE_EENSV_ISJ_SE_EEEEESM_NSB_IJNSB_IJllllEEESE_SX_EEESM_S1U_NS1K_6fusion15FusionCallbacksIS1O_NS1V_17LinearCombinationISM_fSM_fLNS_15FloatRoundStyleE2EEES1P_S1S_JEEENSA_5SM1004TMEM4LOAD26SM100_TMEM_LOAD_32dp32b32xENSA_20SM90_TMA_LOAD_IM2COLES1F_NSA_39AutoVectorizingCopyWithAssumedAlignmentILi128EEENSA_21SM90_TMA_STORE_IM2COLES1F_S27_S27_EEEvvEEEEvNT_6ParamsE) ;  /* 0xffffff4402b47950 */ /* 0x000fea0003c3ffff */
        .weak           $__internal_1_$__cuda_sm10x_tcgen05_guardrail_trap_phase_invalid_during_alloc
        .type           $__internal_1_$__cuda_sm10x_tcgen05_guardrail_trap_phase_invalid_during_alloc,@function
        .size           $__internal_1_$__cuda_sm10x_tcgen05_guardrail_trap_phase_invalid_during_alloc,($__internal_2_$__cuda_sm10x_tcgen05_guardrail_trap_unallocated_columns_being_dealloced - $__internal_1_$__cuda_sm10x_tcgen05_guardrail_trap_phase_invalid_during_alloc)
$__internal_1_$__cuda_sm10x_tcgen05_guardrail_trap_phase_invalid_during_alloc:
[----:B------:R-:W-:Y:S05]  /*b930*/  BPT.TRAP 0x1 ;  /* 0x000000040000795c */ /* 0x000fea0000300000 */
[----:B------:R-:W-:-:S04]  /*b940*/  MOV R5, 0x0 ;  /* 0x0000000000057802 */ /* 0x000fc80000000f00 */
[----:B------:R-:W-:Y:S05]  /*b950*/  RET.REL.NODEC R4 `(_ZN7cutlass13device_kernelINS_4conv6kernel13ConvUniversalINS1_16ConvProblemShapeILNS1_8OperatorE0ELi3EEENS1_10collective14CollectiveConvINS1_47MainloopSm100TmaUmmaWarpSpecializedImplicitGemmILS5_0ELi16ELi3ELi1ELi2EN4cute5tupleIJNSA_1CILi2EEENSC_ILi1EEESE_EEEEENSB_IJNSC_ILi256EEENSC_ILi128EEENSB_IJNSC_ILi32EEEEEEEEENS_10bfloat16_tESM_NSA_8TiledMMAINSA_8MMA_AtomIJNSA_26SM100_MMA_F16BF16_2x1SM_SSISM_SM_fLi256ELi128ELNSA_4UMMA5MajorE0ELSR_0ELNSQ_7ScaleInE0ELSS_0EEEEEENSA_6LayoutINSB_IJSE_SE_SE_EEENSB_IJNSC_ILi0EEESX_SX_EEEEENSB_IJNSA_10UnderscoreES10_S10_EEEEENS7_6detail27Sm100ImplicitGemmTileTraitsINSA_25SM100_TMA_2SM_LOAD_IM2COLENSA_14ComposedLayoutINSA_7SwizzleILi2ELi4ELi3EEENSA_18smem_ptr_flag_bitsILi16EEENSV_INSB_IJNSC_ILi8EEESJ_EEENSB_IJSJ_SE_EEEEEEEvEENS14_INSA_18SM100_TMA_2SM_LOADES1F_vEEEENS_8epilogue10collective18CollectiveEpilogueINS1K_23Sm100TmaWarpSpecializedILi4ELi2ELi32ELb1ELb0EEEJNSB_IJSI_SI_SK_EEENSB_IJNSV_ISI_SE_EENSV_ISJ_SE_EEEEESM_NSB_IJNSB_IJllllEEESE_SX_EEESM_S1U_NS1K_6fusion15FusionCallbacksIS1O_NS1V_17LinearCombinationISM_fSM_fLNS_15FloatRoundStyleE2EEES1P_S1S_JEEENSA_5SM1004TMEM4LOAD26SM100_TMEM_LOAD_32dp32b32xENSA_20SM90_TMA_LOAD_IM2COLES1F_NSA_39AutoVectorizingCopyWithAssumedAlignmentILi128EEENSA_21SM90_TMA_STORE_IM2COLES1F_S27_S27_EEEvvEEEEvNT_6ParamsE) ;  /* 0xffffff4404a87950 */ /* 0x000fea0003c3ffff */
        .weak           $__internal_2_$__cuda_sm10x_tcgen05_guardrail_trap_unallocated_columns_being_dealloced
        .type           $__internal_2_$__cuda_sm10x_tcgen05_guardrail_trap_unallocated_columns_being_dealloced,@function
        .size           $__internal_2_$__cuda_sm10x_tcgen05_guardrail_trap_unallocated_columns_being_dealloced,(.L_x_224 - $__internal_2_$__cuda_sm10x_tcgen05_guardrail_trap_unallocated_columns_being_dealloced)
$__internal_2_$__cuda_sm10x_tcgen05_guardrail_trap_unallocated_columns_being_dealloced:
[----:B------:R-:W-:Y:S05]  /*b960*/  BPT.TRAP 0x1 ;  /* 0x000000040000795c */ /* 0x000fea0000300000 */
[----:B------:R-:W-:-:S04]  /*b970*/  HFMA2 R3, -RZ, RZ, 0, 0 ;  /* 0x00000000ff037431 */ /* 0x000fc800000001ff */
[----:B------:R-:W-:Y:S05]  /*b980*/  RET.REL.NODEC R2 `(_ZN7cutlass13device_kernelINS_4conv6kernel13ConvUniversalINS1_16ConvProblemShapeILNS1_8OperatorE0ELi3EEENS1_10collective14CollectiveConvINS1_47MainloopSm100TmaUmmaWarpSpecializedImplicitGemmILS5_0ELi16ELi3ELi1ELi2EN4cute5tupleIJNSA_1CILi2EEENSC_ILi1EEESE_EEEEENSB_IJNSC_ILi256EEENSC_ILi128EEENSB_IJNSC_ILi32EEEEEEEEENS_10bfloat16_tESM_NSA_8TiledMMAINSA_8MMA_AtomIJNSA_26SM100_MMA_F16BF16_2x1SM_SSISM_SM_fLi256ELi128ELNSA_4UMMA5MajorE0ELSR_0ELNSQ_7ScaleInE0ELSS_0EEEEEENSA_6LayoutINSB_IJSE_SE_SE_EEENSB_IJNSC_ILi0EEESX_SX_EEEEENSB_IJNSA_10UnderscoreES10_S10_EEEEENS7_6detail27Sm100ImplicitGemmTileTraitsINSA_25SM100_TMA_2SM_LOAD_IM2COLENSA_14ComposedLayoutINSA_7SwizzleILi2ELi4ELi3EEENSA_18smem_ptr_flag_bitsILi16EEENSV_INSB_IJNSC_ILi8EEESJ_EEENSB_IJSJ_SE_EEEEEEEvEENS14_INSA_18SM100_TMA_2SM_LOADES1F_vEEEENS_8epilogue10collective18CollectiveEpilogueINS1K_23Sm100TmaWarpSpecializedILi4ELi2ELi32ELb1ELb0EEEJNSB_IJSI_SI_SK_EEENSB_IJNSV_ISI_SE_EENSV_ISJ_SE_EEEEESM_NSB_IJNSB_IJllllEEESE_SX_EEESM_S1U_NS1K_6fusion15FusionCallbacksIS1O_NS1V_17LinearCombinationISM_fSM_fLNS_15FloatRoundStyleE2EEES1P_S1S_JEEENSA_5SM1004TMEM4LOAD26SM100_TMEM_LOAD_32dp32b32xENSA_20SM90_TMA_LOAD_IM2COLES1F_NSA_39AutoVectorizingCopyWithAssumedAlignmentILi128EEENSA_21SM90_TMA_STORE_IM2COLES1F_S27_S27_EEEvvEEEEvNT_6ParamsE) ;  /* 0xffffff44029c7950 */ /* 0x000fea0003c3ffff */
.L_x_223:
[----:B------:R-:W-:-:S00]  /*b990*/  BRA `(.L_x_223) ;  /* 0xfffffffc00fc7947 */ /* 0x000fc0000383ffff */
[----:B------:R-:W-:-:S00]  /*b9a0*/  NOP ;  /* 0x0000000000007918 */ /* 0x000fc00000000000 */
        /* <DEDUP_REMOVED lines=13> */
.L_x_224:


//--------------------- .nv.global.init           --------------------------
	.section	.nv.global.init,"aw",@progbits
.nv.global.init:
	.type		$str$29,@object
	.size		$str$29,($str$30 - $str$29)
$str$29:
        /*0000*/ 	.byte	0x28, 0x61, 0x64, 0x64, 0x72, 0x65, 0x73, 0x73, 0x20, 0x26, 0x20, 0x6d, 0x61, 0x73, 0x6b, 0x29
        /*0010*/ 	.byte	0x20, 0x3d, 0x3d, 0x20, 0x30, 0x00
	.type		$str$30,@object
	.size		$str$30,($str$28 - $str$30)
$str$30:
        /*0016*/ 	.byte	0x2f, 0x74, 0x6d, 0x70, 0x2f, 0x63, 0x75, 0x74, 0x6c, 0x61, 0x73, 0x73, 0x5f, 0x73, 0x77, 0x65
        /*0026*/ 	.byte	0x65, 0x70, 0x5f, 0x73, 0x72, 0x63, 0x2f, 0x69, 0x6e, 0x63, 0x6c, 0x75, 0x64, 0x65, 0x2f, 0x63
        /*0036*/ 	.byte	0x75, 0x74, 0x65, 0x2f, 0x70, 0x6f, 0x69, 0x6e, 0x74, 0x65, 0x72, 0x5f, 0x66, 0x6c, 0x61, 0x67
        /*0046*/ 	.byte	0x67, 0x65, 0x64, 0x2e, 0x68, 0x70, 0x70, 0x00
	.type		$str$28,@object
	.size		$str$28,($str$27 - $str$28)
$str$28:
        /*004e*/ 	.byte	0x2f, 0x74, 0x6d, 0x70, 0x2f, 0x63, 0x75, 0x74, 0x6c, 0x61, 0x73, 0x73, 0x5f, 0x73, 0x77, 0x65
        /*005e*/ 	.byte	0x65, 0x70, 0x5f, 0x73, 0x72, 0x63, 0x2f, 0x69, 0x6e, 0x63, 0x6c, 0x75, 0x64, 0x65, 0x2f, 0x63
        /*006e*/ 	.byte	0x75, 0x74, 0x65, 0x2f, 0x61, 0x74, 0x6f, 0x6d, 0x2f, 0x63, 0x6f, 0x70, 0x79, 0x5f, 0x74, 0x72
        /*007e*/ 	.byte	0x61, 0x69, 0x74, 0x73, 0x5f, 0x73, 0x6d, 0x31, 0x30, 0x30, 0x2e, 0x68, 0x70, 0x70, 0x00
	.type		$str$27,@object
	.size		$str$27,(__unnamed_1 - $str$27)
$str$27:
        /*008d*/ 	.byte	0x28, 0x28, 0x75, 0x69, 0x6e, 0x74, 0x33, 0x32, 0x5f, 0x74, 0x28, 0x74, 0x68, 0x72, 0x65, 0x61
        /*009d*/ 	.byte	0x64, 0x49, 0x64, 0x78, 0x2e, 0x78, 0x29, 0x20, 0x2f, 0x20, 0x33, 0x32, 0x29, 0x20, 0x25, 0x20
        /*00ad*/ 	.byte	0x34, 0x29, 0x20, 0x3d, 0x3d, 0x20, 0x28, 0x28, 0x28, 0x74, 0x6d, 0x65, 0x6d, 0x5f, 0x61, 0x64
        /*00bd*/ 	.byte	0x64, 0x72, 0x20, 0x3e, 0x3e, 0x20, 0x31, 0x36, 0x29, 0x20, 0x2f, 0x20, 0x33, 0x32, 0x29, 0x20
        /*00cd*/ 	.byte	0x25, 0x20, 0x34, 0x29, 0x00
	.type		__unnamed_1,@object
	.size		__unnamed_1,(__unnamed_2 - __unnamed_1)
__unnamed_1:
        /*00d2*/ 	.byte	0x61, 0x75, 0x74, 0x6f, 0x20, 0x63, 0x75, 0x74, 0x65, 0x3a, 0x3a, 0x61, 0x73, 0x5f, 0x70, 0x6f
        /* <DEDUP_REMOVED lines=24> */
        /*0262*/ 	.byte	0x34, 0x30, 0x39, 0x36, 0x3e, 0x3e, 0x3e, 0x3e, 0x5d, 0x00
	.type		__unnamed_2,@object
	.size		__unnamed_2,(.L_2 - __unnamed_2)
__unnamed_2:
        /* <DEDUP_REMOVED lines=42> */
        /*050c*/ 	.byte	0x3e, 0x3e, 0x5d, 0x00
.L_2:


//--------------------- .nv.shared._ZN7cutlass13device_kernelINS_4conv6kernel13ConvUniversalINS1_16ConvProblemShapeILNS1_8OperatorE0ELi3EEENS1_10collective14CollectiveConvINS1_47MainloopSm100TmaUmmaWarpSpecializedImplicitGemmILS5_0ELi16ELi3ELi1ELi2EN4cute5tupleIJNSA_1CILi2EEENSC_ILi1EEESE_EEEEENSB_IJNSC_ILi256EEENSC_ILi128EEENSB_IJNSC_ILi32EEEEEEEEENS_10bfloat16_tESM_NSA_8TiledMMAINSA_8MMA_AtomIJNSA_26SM100_MMA_F16BF16_2x1SM_SSISM_SM_fLi256ELi128ELNSA_4UMMA5MajorE0ELSR_0ELNSQ_7ScaleInE0ELSS_0EEEEEENSA_6LayoutINSB_IJSE_SE_SE_EEENSB_IJNSC_ILi0EEESX_SX_EEEEENSB_IJNSA_10UnderscoreES10_S10_EEEEENS7_6detail27Sm100ImplicitGemmTileTraitsINSA_25SM100_TMA_2SM_LOAD_IM2COLENSA_14ComposedLayoutINSA_7SwizzleILi2ELi4ELi3EEENSA_18smem_ptr_flag_bitsILi16EEENSV_INSB_IJNSC_ILi8EEESJ_EEENSB_IJSJ_SE_EEEEEEEvEENS14_INSA_18SM100_TMA_2SM_LOADES1F_vEEEENS_8epilogue10collective18CollectiveEpilogueINS1K_23Sm100TmaWarpSpecializedILi4ELi2ELi32ELb1ELb0EEEJNSB_IJSI_SI_SK_EEENSB_IJNSV_ISI_SE_EENSV_ISJ_SE_EEEEESM_NSB_IJNSB_IJllllEEESE_SX_EEESM_S1U_NS1K_6fusion15FusionCallbacksIS1O_NS1V_17LinearCombinationISM_fSM_fLNS_15FloatRoundStyleE2EEES1P_S1S_JEEENSA_5SM1004TMEM4LOAD26SM100_TMEM_LOAD_32dp32b32xENSA_20SM90_TMA_LOAD_IM2COLES1F_NSA_39AutoVectorizingCopyWithAssumedAlignmentILi128EEENSA_21SM90_TMA_STORE_IM2COLES1F_S27_S27_EEEvvEEEEvNT_6ParamsE --------------------------
	.section	.nv.shared._ZN7cutlass13device_kernelINS_4conv6kernel13ConvUniversalINS1_16ConvProblemShapeILNS1_8OperatorE0ELi3EEENS1_10collective14CollectiveConvINS1_47MainloopSm100TmaUmmaWarpSpecializedImplicitGemmILS5_0ELi16ELi3ELi1ELi2EN4cute5tupleIJNSA_1CILi2EEENSC_ILi1EEESE_EEEEENSB_IJNSC_ILi256EEENSC_ILi128EEENSB_IJNSC_ILi32EEEEEEEEENS_10bfloat16_tESM_NSA_8TiledMMAINSA_8MMA_AtomIJNSA_26SM100_MMA_F16BF16_2x1SM_SSISM_SM_fLi256ELi128ELNSA_4UMMA5MajorE0ELSR_0ELNSQ_7ScaleInE0ELSS_0EEEEEENSA_6LayoutINSB_IJSE_SE_SE_EEENSB_IJNSC_ILi0EEESX_SX_EEEEENSB_IJNSA_10UnderscoreES10_S10_EEEEENS7_6detail27Sm100ImplicitGemmTileTraitsINSA_25SM100_TMA_2SM_LOAD_IM2COLENSA_14ComposedLayoutINSA_7SwizzleILi2ELi4ELi3EEENSA_18smem_ptr_flag_bitsILi16EEENSV_INSB_IJNSC_ILi8EEESJ_EEENSB_IJSJ_SE_EEEEEEEvEENS14_INSA_18SM100_TMA_2SM_LOADES1F_vEEEENS_8epilogue10collective18CollectiveEpilogueINS1K_23Sm100TmaWarpSpecializedILi4ELi2ELi32ELb1ELb0EEEJNSB_IJSI_SI_SK_EEENSB_IJNSV_ISI_SE_EENSV_ISJ_SE_EEEEESM_NSB_IJNSB_IJllllEEESE_SX_EEESM_S1U_NS1K_6fusion15FusionCallbacksIS1O_NS1V_17LinearCombinationISM_fSM_fLNS_15FloatRoundStyleE2EEES1P_S1S_JEEENSA_5SM1004TMEM4LOAD26SM100_TMEM_LOAD_32dp32b32xENSA_20SM90_TMA_LOAD_IM2COLES1F_NSA_39AutoVectorizingCopyWithAssumedAlignmentILi128EEENSA_21SM90_TMA_STORE_IM2COLES1F_S27_S27_EEEvvEEEEvNT_6ParamsE,"aw",@nobits
	.sectionflags	@""
	.align	16
	.zero		1024


//--------------------- .nv.shared.reserved.0     --------------------------
	.section	.nv.shared.reserved.0,"aw",@nobits
	.weak		__nv_reservedSMEM_offset_0_alias
	.size		__nv_reservedSMEM_offset_0_alias, 0, 64
	.other		__nv_reservedSMEM_offset_0_alias,@"STO_CUDA_RESERVED_SHARED STV_DEFAULT"
__nv_reservedSMEM_offset_0_alias:
	.zero		0
.nv.shared.reserved.0:
	.zero		64
	.weak		__nv_reservedSMEM_tcgen05_partition
	.type		__nv_reservedSMEM_tcgen05_partition,@object
	.size		__nv_reservedSMEM_tcgen05_partition,(.L_0 - __nv_reservedSMEM_tcgen05_partition)
__nv_reservedSMEM_tcgen05_partition:
	.zero		32
.L_0:


//--------------------- .nv.global                --------------------------
	.section	.nv.global,"aw",@nobits
.nv.global:
	.type		_ZN39_INTERNAL_28deba3f_4_k_cu_670bcf12_34944cute1_E,@object
	.size		_ZN39_INTERNAL_28deba3f_4_k_cu_670bcf12_34944cute1_E,(_ZN39_INTERNAL_28deba3f_4_k_cu_670bcf12_34944cuda3std3__45__cpo6cbeginE - _ZN39_INTERNAL_28deba3f_4_k_cu_670bcf12_34944cute1_E)
_ZN39_INTERNAL_28deba3f_4_k_cu_670bcf12_34944cute1_E:
	.zero		1
	.type		_ZN39_INTERNAL_28deba3f_4_k_cu_670bcf12_34944cuda3std3__45__cpo6cbeginE,@object
	.size		_ZN39_INTERNAL_28deba3f_4_k_cu_670bcf12_34944cuda3std3__45__cpo6cbeginE,(_ZN39_INTERNAL_28deba3f_4_k_cu_670bcf12_34944cuda3std3__48in_placeE - _ZN39_INTERNAL_28deba3f_4_k_cu_670bcf12_34944cuda3std3__45__cpo6cbeginE)
_ZN39_INTERNAL_28deba3f_4_k_cu_670bcf12_34944cuda3std3__45__cpo6cbeginE:
	.zero		1
	.type		_ZN39_INTERNAL_28deba3f_4_k_cu_670bcf12_34944cuda3std3__48in_placeE,@object
	.size		_ZN39_INTERNAL_28deba3f_4_k_cu_670bcf12_34944cuda3std3__48in_placeE,(_ZN39_INTERNAL_28deba3f_4_k_cu_670bcf12_34944cuda3std6ranges3__45__cpo9iter_moveE - _ZN39_INTERNAL_28deba3f_4_k_cu_670bcf12_34944cuda3std3__48in_placeE)
_ZN39_INTERNAL_28deba3f_4_k_cu_670bcf12_34944cuda3std3__48in_placeE:
	.zero		1
	.type		_ZN39_INTERNAL_28deba3f_4_k_cu_670bcf12_34944cuda3std6ranges3__45__cpo9iter_moveE,@object
	.size		_ZN39_INTERNAL_28deba3f_4_k_cu_670bcf12_34944cuda3std6ranges3__45__cpo9iter_moveE,(_ZN39_INTERNAL_28deba3f_4_k_cu_670bcf12_34944cuda3std3__45__cpo5beginE - _ZN39_INTERNAL_28deba3f_4_k_cu_670bcf12_34944cuda3std6ranges3__45__cpo9iter_moveE)
_ZN39_INTERNAL_28deba3f_4_k_cu_670bcf12_34944cuda3std6ranges3__45__cpo9iter_moveE:
	.zero		1
	.type		_ZN39_INTERNAL_28deba3f_4_k_cu_670bcf12_34944cuda3std3__45__cpo5beginE,@object
	.size		_ZN39_INTERNAL_28deba3f_4_k_cu_670bcf12_34944cuda3std3__45__cpo5beginE,(_ZN39_INTERNAL_28deba3f_4_k_cu_670bcf12_34944cuda3std3__441_GLOBAL__N__28deba3f_4_k_cu_670bcf12_34946ignoreE - _ZN39_INTERNAL_28deba3f_4_k_cu_670bcf12_34944cuda3std3__45__cpo5beginE)
_ZN39_INTERNAL_28deba3f_4_k_cu_670bcf12_34944cuda3std3__45__cpo5beginE:
	.zero		1
	.type		_ZN39_INTERNAL_28deba3f_4_k_cu_670bcf12_34944cuda3std3__441_GLOBAL__N__28deba3f_4_k_cu_670bcf12_34946ignoreE,@object
	.size		_ZN39_INTERNAL_28deba3f_4_k_cu_670bcf12_34944cuda3std3__441_GLOBAL__N__28deba3f_4_k_cu_670bcf12_34946ignoreE,(_ZN39_INTERNAL_28deba3f_4_k_cu_670bcf12_34944cute7productE - _ZN39_INTERNAL_28deba3f_4_k_cu_670bcf12_34944cuda3std3__441_GLOBAL__N__28deba3f_4_k_cu_670bcf12_34946ignoreE)
_ZN39_INTERNAL_28deba3f_4_k_cu_670bcf12_34944cuda3std3__441_GLOBAL__N__28deba3f_4_k_cu_670bcf12_34946ignoreE:
	.zero		1
	.type		_ZN39_INTERNAL_28deba3f_4_k_cu_670bcf12_34944cute7productE,@object
	.size		_ZN39_INTERNAL_28deba3f_4_k_cu_670bcf12_34944cute7productE,(_ZN39_INTERNAL_28deba3f_4_k_cu_670bcf12_34944cuda3std3__45__cpo3endE - _ZN39_INTERNAL_28deba3f_4_k_cu_670bcf12_34944cute7productE)
_ZN39_INTERNAL_28deba3f_4_k_cu_670bcf12_34944cute7productE:
	.zero		1
	.type		_ZN39_INTERNAL_28deba3f_4_k_cu_670bcf12_34944cuda3std3__45__cpo3endE,@object
	.size		_ZN39_INTERNAL_28deba3f_4_k_cu_670bcf12_34944cuda3std3__45__cpo3endE,(_ZN39_INTERNAL_28deba3f_4_k_cu_670bcf12_34944cuda3std3__419piecewise_constructE - _ZN39_INTERNAL_28deba3f_4_k_cu_670bcf12_34944cuda3std3__45__cpo3endE)
_ZN39_INTERNAL_28deba3f_4_k_cu_670bcf12_34944cuda3std3__45__cpo3endE:
	.zero		1
	.type		_ZN39_INTERNAL_28deba3f_4_k_cu_670bcf12_34944cuda3std3__419piecewise_constructE,@object
	.size		_ZN39_INTERNAL_28deba3f_4_k_cu_670bcf12_34944cuda3std3__419piecewise_constructE,(_ZN39_INTERNAL_28deba3f_4_k_cu_670bcf12_34944cuda3std3__45__cpo4cendE - _ZN39_INTERNAL_28deba3f_4_k_cu_670bcf12_34944cuda3std3__419piecewise_constructE)
_ZN39_INTERNAL_28deba3f_4_k_cu_670bcf12_34944cuda3std3__419piecewise_constructE:
	.zero		1
	.type		_ZN39_INTERNAL_28deba3f_4_k_cu_670bcf12_34944cuda3std3__45__cpo4cendE,@object
	.size		_ZN39_INTERNAL_28deba3f_4_k_cu_670bcf12_34944cuda3std3__45__cpo4cendE,(_ZN39_INTERNAL_28deba3f_4_k_cu_670bcf12_34944cuda3std6ranges3__45__cpo4swapE - _ZN39_INTERNAL_28deba3f_4_k_cu_670bcf12_34944cuda3std3__45__cpo4cendE)
_ZN39_INTERNAL_28deba3f_4_k_cu_670bcf12_34944cuda3std3__45__cpo4cendE:
	.zero		1
	.type		_ZN39_INTERNAL_28deba3f_4_k_cu_670bcf12_34944cuda3std6ranges3__45__cpo4swapE,@object
	.size		_ZN39_INTERNAL_28deba3f_4_k_cu_670bcf12_34944cuda3std6ranges3__45__cpo4swapE,(.L_10 - _ZN39_INTERNAL_28deba3f_4_k_cu_670bcf12_34944cuda3std6ranges3__45__cpo4swapE)
_ZN39_INTERNAL_28deba3f_4_k_cu_670bcf12_34944cuda3std6ranges3__45__cpo4swapE:
	.zero		1
.L_10:


//--------------------- .nv.constant0._ZN7cutlass13device_kernelINS_4conv6kernel13ConvUniversalINS1_16ConvProblemShapeILNS1_8OperatorE0ELi3EEENS1_10collective14CollectiveConvINS1_47MainloopSm100TmaUmmaWarpSpecializedImplicitGemmILS5_0ELi16ELi3ELi1ELi2EN4cute5tupleIJNSA_1CILi2EEENSC_ILi1EEESE_EEEEENSB_IJNSC_ILi256EEENSC_ILi128EEENSB_IJNSC_ILi32EEEEEEEEENS_10bfloat16_tESM_NSA_8TiledMMAINSA_8MMA_AtomIJNSA_26SM100_MMA_F16BF16_2x1SM_SSISM_SM_fLi256ELi128ELNSA_4UMMA5MajorE0ELSR_0ELNSQ_7ScaleInE0ELSS_0EEEEEENSA_6LayoutINSB_IJSE_SE_SE_EEENSB_IJNSC_ILi0EEESX_SX_EEEEENSB_IJNSA_10UnderscoreES10_S10_EEEEENS7_6detail27Sm100ImplicitGemmTileTraitsINSA_25SM100_TMA_2SM_LOAD_IM2COLENSA_14ComposedLayoutINSA_7SwizzleILi2ELi4ELi3EEENSA_18smem_ptr_flag_bitsILi16EEENSV_INSB_IJNSC_ILi8EEESJ_EEENSB_IJSJ_SE_EEEEEEEvEENS14_INSA_18SM100_TMA_2SM_LOADES1F_vEEEENS_8epilogue10collective18CollectiveEpilogueINS1K_23Sm100TmaWarpSpecializedILi4ELi2ELi32ELb1ELb0EEEJNSB_IJSI_SI_SK_EEENSB_IJNSV_ISI_SE_EENSV_ISJ_SE_EEEEESM_NSB_IJNSB_IJllllEEESE_SX_EEESM_S1U_NS1K_6fusion15FusionCallbacksIS1O_NS1V_17LinearCombinationISM_fSM_fLNS_15FloatRoundStyleE2EEES1P_S1S_JEEENSA_5SM1004TMEM4LOAD26SM100_TMEM_LOAD_32dp32b32xENSA_20SM90_TMA_LOAD_IM2COLES1F_NSA_39AutoVectorizingCopyWithAssumedAlignmentILi128EEENSA_21SM90_TMA_STORE_IM2COLES1F_S27_S27_EEEvvEEEEvNT_6ParamsE --------------------------
	.section	.nv.constant0._ZN7cutlass13device_kernelINS_4conv6kernel13ConvUniversalINS1_16ConvProblemShapeILNS1_8OperatorE0ELi3EEENS1_10collective14CollectiveConvINS1_47MainloopSm100TmaUmmaWarpSpecializedImplicitGemmILS5_0ELi16ELi3ELi1ELi2EN4cute5tupleIJNSA_1CILi2EEENSC_ILi1EEESE_EEEEENSB_IJNSC_ILi256EEENSC_ILi128EEENSB_IJNSC_ILi32EEEEEEEEENS_10bfloat16_tESM_NSA_8TiledMMAINSA_8MMA_AtomIJNSA_26SM100_MMA_F16BF16_2x1SM_SSISM_SM_fLi256ELi128ELNSA_4UMMA5MajorE0ELSR_0ELNSQ_7ScaleInE0ELSS_0EEEEEENSA_6LayoutINSB_IJSE_SE_SE_EEENSB_IJNSC_ILi0EEESX_SX_EEEEENSB_IJNSA_10UnderscoreES10_S10_EEEEENS7_6detail27Sm100ImplicitGemmTileTraitsINSA_25SM100_TMA_2SM_LOAD_IM2COLENSA_14ComposedLayoutINSA_7SwizzleILi2ELi4ELi3EEENSA_18smem_ptr_flag_bitsILi16EEENSV_INSB_IJNSC_ILi8EEESJ_EEENSB_IJSJ_SE_EEEEEEEvEENS14_INSA_18SM100_TMA_2SM_LOADES1F_vEEEENS_8epilogue10collective18CollectiveEpilogueINS1K_23Sm100TmaWarpSpecializedILi4ELi2ELi32ELb1ELb0EEEJNSB_IJSI_SI_SK_EEENSB_IJNSV_ISI_SE_EENSV_ISJ_SE_EEEEESM_NSB_IJNSB_IJllllEEESE_SX_EEESM_S1U_NS1K_6fusion15FusionCallbacksIS1O_NS1V_17LinearCombinationISM_fSM_fLNS_15FloatRoundStyleE2EEES1P_S1S_JEEENSA_5SM1004TMEM4LOAD26SM100_TMEM_LOAD_32dp32b32xENSA_20SM90_TMA_LOAD_IM2COLES1F_NSA_39AutoVectorizingCopyWithAssumedAlignmentILi128EEENSA_21SM90_TMA_STORE_IM2COLES1F_S27_S27_EEEvvEEEEvNT_6ParamsE,"a",@progbits
	.sectionflags	@""
	.align	4
.nv.constant0._ZN7cutlass13device_kernelINS_4conv6kernel13ConvUniversalINS1_16ConvProblemShapeILNS1_8OperatorE0ELi3EEENS1_10collective14CollectiveConvINS1_47MainloopSm100TmaUmmaWarpSpecializedImplicitGemmILS5_0ELi16ELi3ELi1ELi2EN4cute5tupleIJNSA_1CILi2EEENSC_ILi1EEESE_EEEEENSB_IJNSC_ILi256EEENSC_ILi128EEENSB_IJNSC_ILi32EEEEEEEEENS_10bfloat16_tESM_NSA_8TiledMMAINSA_8MMA_AtomIJNSA_26SM100_MMA_F16BF16_2x1SM_SSISM_SM_fLi256ELi128ELNSA_4UMMA5MajorE0ELSR_0ELNSQ_7ScaleInE0ELSS_0EEEEEENSA_6LayoutINSB_IJSE_SE_SE_EEENSB_IJNSC_ILi0EEESX_SX_EEEEENSB_IJNSA_10UnderscoreES10_S10_EEEEENS7_6detail27Sm100ImplicitGemmTileTraitsINSA_25SM100_TMA_2SM_LOAD_IM2COLENSA_14ComposedLayoutINSA_7SwizzleILi2ELi4ELi3EEENSA_18smem_ptr_flag_bitsILi16EEENSV_INSB_IJNSC_ILi8EEESJ_EEENSB_IJSJ_SE_EEEEEEEvEENS14_INSA_18SM100_TMA_2SM_LOADES1F_vEEEENS_8epilogue10collective18CollectiveEpilogueINS1K_23Sm100TmaWarpSpecializedILi4ELi2ELi32ELb1ELb0EEEJNSB_IJSI_SI_SK_EEENSB_IJNSV_ISI_SE_EENSV_ISJ_SE_EEEEESM_NSB_IJNSB_IJllllEEESE_SX_EEESM_S1U_NS1K_6fusion15FusionCallbacksIS1O_NS1V_17LinearCombinationISM_fSM_fLNS_15FloatRoundStyleE2EEES1P_S1S_JEEENSA_5SM1004TMEM4LOAD26SM100_TMEM_LOAD_32dp32b32xENSA_20SM90_TMA_LOAD_IM2COLES1F_NSA_39AutoVectorizingCopyWithAssumedAlignmentILi128EEENSA_21SM90_TMA_STORE_IM2COLES1F_S27_S27_EEEvvEEEEvNT_6ParamsE:
	.zero		3200


//--------------------- SYMBOLS --------------------------

	.type		.nv.reservedSmem.offset0,@object
	.size		.nv.reservedSmem.offset0,0x4
	.type		.nv.reservedSmem.cap,@object
	.size		.nv.reservedSmem.cap,0x4
	.type		__assertfail,@function
